//
// Generated by NVIDIA NVVM Compiler
//
// Compiler Build ID: CL-36424714
// Cuda compilation tools, release 13.0, V13.0.88
// Based on NVVM 20.0.0
//

.version 9.0
.target sm_100
.address_size 64

	// .globl	_Z7setZeroiPf
.extern .func  (.param .b32 func_retval0) vprintf
(
	.param .b64 vprintf_param_0,
	.param .b64 vprintf_param_1
)
;
.global .align 1 .b8 $str[28] = {83, 111, 102, 116, 109, 97, 120, 32, 69, 120, 112, 108, 111, 115, 105, 111, 110, 32, 45, 32, 90, 32, 61, 32, 37, 102, 10};

.visible .entry _Z7setZeroiPf(
	.param .u32 _Z7setZeroiPf_param_0,
	.param .u64 .ptr .align 1 _Z7setZeroiPf_param_1
)
{
	.reg .pred 	%p<2>;
	.reg .b32 	%r<7>;
	.reg .b64 	%rd<5>;

	ld.param.u32 	%r2, [_Z7setZeroiPf_param_0];
	ld.param.u64 	%rd1, [_Z7setZeroiPf_param_1];
	mov.u32 	%r3, %ctaid.x;
	mov.u32 	%r4, %ntid.x;
	mov.u32 	%r5, %tid.x;
	mad.lo.s32 	%r1, %r3, %r4, %r5;
	setp.ge.s32 	%p1, %r1, %r2;
	@%p1 bra 	$L__BB0_2;
	cvta.to.global.u64 	%rd2, %rd1;
	mul.wide.s32 	%rd3, %r1, 4;
	add.s64 	%rd4, %rd2, %rd3;
	mov.b32 	%r6, 0;
	st.global.u32 	[%rd4], %r6;
$L__BB0_2:
	ret;

}
	// .globl	_Z6setValiPff
.visible .entry _Z6setValiPff(
	.param .u32 _Z6setValiPff_param_0,
	.param .u64 .ptr .align 1 _Z6setValiPff_param_1,
	.param .f32 _Z6setValiPff_param_2
)
{
	.reg .pred 	%p<2>;
	.reg .b32 	%r<6>;
	.reg .b32 	%f<2>;
	.reg .b64 	%rd<5>;

	ld.param.u32 	%r2, [_Z6setValiPff_param_0];
	ld.param.u64 	%rd1, [_Z6setValiPff_param_1];
	ld.param.f32 	%f1, [_Z6setValiPff_param_2];
	mov.u32 	%r3, %ctaid.x;
	mov.u32 	%r4, %ntid.x;
	mov.u32 	%r5, %tid.x;
	mad.lo.s32 	%r1, %r3, %r4, %r5;
	setp.ge.s32 	%p1, %r1, %r2;
	@%p1 bra 	$L__BB1_2;
	cvta.to.global.u64 	%rd2, %rd1;
	mul.wide.s32 	%rd3, %r1, 4;
	add.s64 	%rd4, %rd2, %rd3;
	st.global.f32 	[%rd4], %f1;
$L__BB1_2:
	ret;

}
	// .globl	_Z9setRowValiiPff
.visible .entry _Z9setRowValiiPff(
	.param .u32 _Z9setRowValiiPff_param_0,
	.param .u32 _Z9setRowValiiPff_param_1,
	.param .u64 .ptr .align 1 _Z9setRowValiiPff_param_2,
	.param .f32 _Z9setRowValiiPff_param_3
)
{
	.reg .pred 	%p<2>;
	.reg .b32 	%r<8>;
	.reg .b32 	%f<2>;
	.reg .b64 	%rd<5>;

	ld.param.u32 	%r2, [_Z9setRowValiiPff_param_0];
	ld.param.u32 	%r3, [_Z9setRowValiiPff_param_1];
	ld.param.u64 	%rd1, [_Z9setRowValiiPff_param_2];
	ld.param.f32 	%f1, [_Z9setRowValiiPff_param_3];
	mov.u32 	%r4, %ctaid.x;
	mov.u32 	%r5, %ntid.x;
	mov.u32 	%r6, %tid.x;
	mad.lo.s32 	%r1, %r4, %r5, %r6;
	setp.ge.s32 	%p1, %r1, %r2;
	@%p1 bra 	$L__BB2_2;
	cvta.to.global.u64 	%rd2, %rd1;
	mad.lo.s32 	%r7, %r3, %r2, %r1;
	mul.wide.s32 	%rd3, %r7, 4;
	add.s64 	%rd4, %rd2, %rd3;
	st.global.f32 	[%rd4], %f1;
$L__BB2_2:
	ret;

}
	// .globl	_Z13elementSquareiPfS_
.visible .entry _Z13elementSquareiPfS_(
	.param .u32 _Z13elementSquareiPfS__param_0,
	.param .u64 .ptr .align 1 _Z13elementSquareiPfS__param_1,
	.param .u64 .ptr .align 1 _Z13elementSquareiPfS__param_2
)
{
	.reg .pred 	%p<2>;
	.reg .b32 	%r<6>;
	.reg .b32 	%f<3>;
	.reg .b64 	%rd<8>;

	ld.param.u32 	%r2, [_Z13elementSquareiPfS__param_0];
	ld.param.u64 	%rd1, [_Z13elementSquareiPfS__param_1];
	ld.param.u64 	%rd2, [_Z13elementSquareiPfS__param_2];
	mov.u32 	%r3, %ctaid.x;
	mov.u32 	%r4, %ntid.x;
	mov.u32 	%r5, %tid.x;
	mad.lo.s32 	%r1, %r3, %r4, %r5;
	setp.ge.s32 	%p1, %r1, %r2;
	@%p1 bra 	$L__BB3_2;
	cvta.to.global.u64 	%rd3, %rd1;
	cvta.to.global.u64 	%rd4, %rd2;
	mul.wide.s32 	%rd5, %r1, 4;
	add.s64 	%rd6, %rd3, %rd5;
	ld.global.f32 	%f1, [%rd6];
	mul.f32 	%f2, %f1, %f1;
	add.s64 	%rd7, %rd4, %rd5;
	st.global.f32 	[%rd7], %f2;
$L__BB3_2:
	ret;

}
	// .globl	_Z11elementMultiPfS_S_
.visible .entry _Z11elementMultiPfS_S_(
	.param .u32 _Z11elementMultiPfS_S__param_0,
	.param .u64 .ptr .align 1 _Z11elementMultiPfS_S__param_1,
	.param .u64 .ptr .align 1 _Z11elementMultiPfS_S__param_2,
	.param .u64 .ptr .align 1 _Z11elementMultiPfS_S__param_3
)
{
	.reg .pred 	%p<2>;
	.reg .b32 	%r<6>;
	.reg .b32 	%f<4>;
	.reg .b64 	%rd<11>;

	ld.param.u32 	%r2, [_Z11elementMultiPfS_S__param_0];
	ld.param.u64 	%rd1, [_Z11elementMultiPfS_S__param_1];
	ld.param.u64 	%rd2, [_Z11elementMultiPfS_S__param_2];
	ld.param.u64 	%rd3, [_Z11elementMultiPfS_S__param_3];
	mov.u32 	%r3, %ctaid.x;
	mov.u32 	%r4, %ntid.x;
	mov.u32 	%r5, %tid.x;
	mad.lo.s32 	%r1, %r3, %r4, %r5;
	setp.ge.s32 	%p1, %r1, %r2;
	@%p1 bra 	$L__BB4_2;
	cvta.to.global.u64 	%rd4, %rd1;
	cvta.to.global.u64 	%rd5, %rd2;
	cvta.to.global.u64 	%rd6, %rd3;
	mul.wide.s32 	%rd7, %r1, 4;
	add.s64 	%rd8, %rd4, %rd7;
	ld.global.f32 	%f1, [%rd8];
	add.s64 	%rd9, %rd5, %rd7;
	ld.global.f32 	%f2, [%rd9];
	mul.f32 	%f3, %f1, %f2;
	add.s64 	%rd10, %rd6, %rd7;
	st.global.f32 	[%rd10], %f3;
$L__BB4_2:
	ret;

}
	// .globl	_Z6matAddiPfS_S_
.visible .entry _Z6matAddiPfS_S_(
	.param .u32 _Z6matAddiPfS_S__param_0,
	.param .u64 .ptr .align 1 _Z6matAddiPfS_S__param_1,
	.param .u64 .ptr .align 1 _Z6matAddiPfS_S__param_2,
	.param .u64 .ptr .align 1 _Z6matAddiPfS_S__param_3
)
{
	.reg .pred 	%p<2>;
	.reg .b32 	%r<6>;
	.reg .b32 	%f<4>;
	.reg .b64 	%rd<11>;

	ld.param.u32 	%r2, [_Z6matAddiPfS_S__param_0];
	ld.param.u64 	%rd1, [_Z6matAddiPfS_S__param_1];
	ld.param.u64 	%rd2, [_Z6matAddiPfS_S__param_2];
	ld.param.u64 	%rd3, [_Z6matAddiPfS_S__param_3];
	mov.u32 	%r3, %ctaid.x;
	mov.u32 	%r4, %ntid.x;
	mov.u32 	%r5, %tid.x;
	mad.lo.s32 	%r1, %r3, %r4, %r5;
	setp.ge.s32 	%p1, %r1, %r2;
	@%p1 bra 	$L__BB5_2;
	cvta.to.global.u64 	%rd4, %rd1;
	cvta.to.global.u64 	%rd5, %rd2;
	cvta.to.global.u64 	%rd6, %rd3;
	mul.wide.s32 	%rd7, %r1, 4;
	add.s64 	%rd8, %rd4, %rd7;
	ld.global.f32 	%f1, [%rd8];
	add.s64 	%rd9, %rd5, %rd7;
	ld.global.f32 	%f2, [%rd9];
	add.f32 	%f3, %f1, %f2;
	add.s64 	%rd10, %rd6, %rd7;
	st.global.f32 	[%rd10], %f3;
$L__BB5_2:
	ret;

}
	// .globl	_Z6matSubiPfS_S_
.visible .entry _Z6matSubiPfS_S_(
	.param .u32 _Z6matSubiPfS_S__param_0,
	.param .u64 .ptr .align 1 _Z6matSubiPfS_S__param_1,
	.param .u64 .ptr .align 1 _Z6matSubiPfS_S__param_2,
	.param .u64 .ptr .align 1 _Z6matSubiPfS_S__param_3
)
{
	.reg .pred 	%p<2>;
	.reg .b32 	%r<6>;
	.reg .b32 	%f<4>;
	.reg .b64 	%rd<11>;

	ld.param.u32 	%r2, [_Z6matSubiPfS_S__param_0];
	ld.param.u64 	%rd1, [_Z6matSubiPfS_S__param_1];
	ld.param.u64 	%rd2, [_Z6matSubiPfS_S__param_2];
	ld.param.u64 	%rd3, [_Z6matSubiPfS_S__param_3];
	mov.u32 	%r3, %ctaid.x;
	mov.u32 	%r4, %ntid.x;
	mov.u32 	%r5, %tid.x;
	mad.lo.s32 	%r1, %r3, %r4, %r5;
	setp.ge.s32 	%p1, %r1, %r2;
	@%p1 bra 	$L__BB6_2;
	cvta.to.global.u64 	%rd4, %rd1;
	cvta.to.global.u64 	%rd5, %rd2;
	cvta.to.global.u64 	%rd6, %rd3;
	mul.wide.s32 	%rd7, %r1, 4;
	add.s64 	%rd8, %rd4, %rd7;
	ld.global.f32 	%f1, [%rd8];
	add.s64 	%rd9, %rd5, %rd7;
	ld.global.f32 	%f2, [%rd9];
	sub.f32 	%f3, %f1, %f2;
	add.s64 	%rd10, %rd6, %rd7;
	st.global.f32 	[%rd10], %f3;
$L__BB6_2:
	ret;

}
	// .globl	_Z8matScaleiPff
.visible .entry _Z8matScaleiPff(
	.param .u32 _Z8matScaleiPff_param_0,
	.param .u64 .ptr .align 1 _Z8matScaleiPff_param_1,
	.param .f32 _Z8matScaleiPff_param_2
)
{
	.reg .pred 	%p<2>;
	.reg .b32 	%r<6>;
	.reg .b32 	%f<4>;
	.reg .b64 	%rd<5>;

	ld.param.u32 	%r2, [_Z8matScaleiPff_param_0];
	ld.param.u64 	%rd1, [_Z8matScaleiPff_param_1];
	ld.param.f32 	%f1, [_Z8matScaleiPff_param_2];
	mov.u32 	%r3, %ctaid.x;
	mov.u32 	%r4, %ntid.x;
	mov.u32 	%r5, %tid.x;
	mad.lo.s32 	%r1, %r3, %r4, %r5;
	setp.ge.s32 	%p1, %r1, %r2;
	@%p1 bra 	$L__BB7_2;
	cvta.to.global.u64 	%rd2, %rd1;
	mul.wide.s32 	%rd3, %r1, 4;
	add.s64 	%rd4, %rd2, %rd3;
	ld.global.f32 	%f2, [%rd4];
	mul.f32 	%f3, %f1, %f2;
	st.global.f32 	[%rd4], %f3;
$L__BB7_2:
	ret;

}
	// .globl	_Z11matScaleElsiPfS_
.visible .entry _Z11matScaleElsiPfS_(
	.param .u32 _Z11matScaleElsiPfS__param_0,
	.param .u64 .ptr .align 1 _Z11matScaleElsiPfS__param_1,
	.param .u64 .ptr .align 1 _Z11matScaleElsiPfS__param_2
)
{
	.reg .pred 	%p<2>;
	.reg .b32 	%r<6>;
	.reg .b32 	%f<4>;
	.reg .b64 	%rd<8>;

	ld.param.u32 	%r2, [_Z11matScaleElsiPfS__param_0];
	ld.param.u64 	%rd1, [_Z11matScaleElsiPfS__param_1];
	ld.param.u64 	%rd2, [_Z11matScaleElsiPfS__param_2];
	mov.u32 	%r3, %ctaid.x;
	mov.u32 	%r4, %ntid.x;
	mov.u32 	%r5, %tid.x;
	mad.lo.s32 	%r1, %r3, %r4, %r5;
	setp.ge.s32 	%p1, %r1, %r2;
	@%p1 bra 	$L__BB8_2;
	cvta.to.global.u64 	%rd3, %rd1;
	cvta.to.global.u64 	%rd4, %rd2;
	mul.wide.s32 	%rd5, %r1, 4;
	add.s64 	%rd6, %rd3, %rd5;
	ld.global.f32 	%f1, [%rd6];
	add.s64 	%rd7, %rd4, %rd5;
	ld.global.f32 	%f2, [%rd7];
	mul.f32 	%f3, %f1, %f2;
	st.global.f32 	[%rd6], %f3;
$L__BB8_2:
	ret;

}
	// .globl	_Z21computeNewSecondDeriviPfS_f
.visible .entry _Z21computeNewSecondDeriviPfS_f(
	.param .u32 _Z21computeNewSecondDeriviPfS_f_param_0,
	.param .u64 .ptr .align 1 _Z21computeNewSecondDeriviPfS_f_param_1,
	.param .u64 .ptr .align 1 _Z21computeNewSecondDeriviPfS_f_param_2,
	.param .f32 _Z21computeNewSecondDeriviPfS_f_param_3
)
{
	.reg .pred 	%p<2>;
	.reg .b32 	%r<6>;
	.reg .b32 	%f<8>;
	.reg .b64 	%rd<8>;

	ld.param.u32 	%r2, [_Z21computeNewSecondDeriviPfS_f_param_0];
	ld.param.u64 	%rd1, [_Z21computeNewSecondDeriviPfS_f_param_1];
	ld.param.u64 	%rd2, [_Z21computeNewSecondDeriviPfS_f_param_2];
	ld.param.f32 	%f1, [_Z21computeNewSecondDeriviPfS_f_param_3];
	mov.u32 	%r3, %ctaid.x;
	mov.u32 	%r4, %ntid.x;
	mov.u32 	%r5, %tid.x;
	mad.lo.s32 	%r1, %r3, %r4, %r5;
	setp.ge.s32 	%p1, %r1, %r2;
	@%p1 bra 	$L__BB9_2;
	cvta.to.global.u64 	%rd3, %rd2;
	cvta.to.global.u64 	%rd4, %rd1;
	mov.f32 	%f2, 0f3F800000;
	sub.f32 	%f3, %f2, %f1;
	mul.wide.s32 	%rd5, %r1, 4;
	add.s64 	%rd6, %rd3, %rd5;
	ld.global.f32 	%f4, [%rd6];
	add.s64 	%rd7, %rd4, %rd5;
	ld.global.f32 	%f5, [%rd7];
	mul.f32 	%f6, %f1, %f5;
	fma.rn.f32 	%f7, %f3, %f4, %f6;
	st.global.f32 	[%rd7], %f7;
$L__BB9_2:
	ret;

}
	// .globl	_Z15computeStepSizeiPfffS_
.visible .entry _Z15computeStepSizeiPfffS_(
	.param .u32 _Z15computeStepSizeiPfffS__param_0,
	.param .u64 .ptr .align 1 _Z15computeStepSizeiPfffS__param_1,
	.param .f32 _Z15computeStepSizeiPfffS__param_2,
	.param .f32 _Z15computeStepSizeiPfffS__param_3,
	.param .u64 .ptr .align 1 _Z15computeStepSizeiPfffS__param_4
)
{
	.reg .pred 	%p<2>;
	.reg .b32 	%r<6>;
	.reg .b32 	%f<8>;
	.reg .b64 	%rd<8>;

	ld.param.u32 	%r2, [_Z15computeStepSizeiPfffS__param_0];
	ld.param.u64 	%rd1, [_Z15computeStepSizeiPfffS__param_1];
	ld.param.f32 	%f1, [_Z15computeStepSizeiPfffS__param_2];
	ld.param.f32 	%f2, [_Z15computeStepSizeiPfffS__param_3];
	ld.param.u64 	%rd2, [_Z15computeStepSizeiPfffS__param_4];
	mov.u32 	%r3, %ctaid.x;
	mov.u32 	%r4, %ntid.x;
	mov.u32 	%r5, %tid.x;
	mad.lo.s32 	%r1, %r3, %r4, %r5;
	setp.ge.s32 	%p1, %r1, %r2;
	@%p1 bra 	$L__BB10_2;
	cvta.to.global.u64 	%rd3, %rd1;
	cvta.to.global.u64 	%rd4, %rd2;
	neg.f32 	%f3, %f1;
	mul.wide.s32 	%rd5, %r1, 4;
	add.s64 	%rd6, %rd3, %rd5;
	ld.global.f32 	%f4, [%rd6];
	abs.f32 	%f5, %f4;
	add.f32 	%f6, %f2, %f5;
	div.rn.f32 	%f7, %f3, %f6;
	add.s64 	%rd7, %rd4, %rd5;
	st.global.f32 	[%rd7], %f7;
$L__BB10_2:
	ret;

}
	// .globl	_Z11computeLossiiPfS_S_
.visible .entry _Z11computeLossiiPfS_S_(
	.param .u32 _Z11computeLossiiPfS_S__param_0,
	.param .u32 _Z11computeLossiiPfS_S__param_1,
	.param .u64 .ptr .align 1 _Z11computeLossiiPfS_S__param_2,
	.param .u64 .ptr .align 1 _Z11computeLossiiPfS_S__param_3,
	.param .u64 .ptr .align 1 _Z11computeLossiiPfS_S__param_4
)
{
	.reg .pred 	%p<11>;
	.reg .b32 	%r<38>;
	.reg .b32 	%f<143>;
	.reg .b64 	%rd<74>;

	ld.param.u32 	%r23, [_Z11computeLossiiPfS_S__param_0];
	ld.param.u32 	%r24, [_Z11computeLossiiPfS_S__param_1];
	ld.param.u64 	%rd4, [_Z11computeLossiiPfS_S__param_2];
	ld.param.u64 	%rd5, [_Z11computeLossiiPfS_S__param_3];
	ld.param.u64 	%rd3, [_Z11computeLossiiPfS_S__param_4];
	cvta.to.global.u64 	%rd1, %rd4;
	cvta.to.global.u64 	%rd2, %rd5;
	mov.u32 	%r25, %ctaid.x;
	mov.u32 	%r26, %ntid.x;
	mov.u32 	%r27, %tid.x;
	mad.lo.s32 	%r1, %r25, %r26, %r27;
	setp.ge.s32 	%p1, %r1, %r23;
	@%p1 bra 	$L__BB11_15;
	setp.lt.s32 	%p2, %r24, 1;
	mov.f32 	%f142, 0f00000000;
	@%p2 bra 	$L__BB11_14;
	and.b32  	%r2, %r24, 15;
	setp.lt.u32 	%p3, %r24, 16;
	mov.f32 	%f142, 0f00000000;
	mov.b32 	%r34, 0;
	@%p3 bra 	$L__BB11_5;
	and.b32  	%r34, %r24, 2147483632;
	neg.s32 	%r32, %r34;
	shl.b32 	%r5, %r23, 4;
	mov.f32 	%f142, 0f00000000;
	mul.wide.s32 	%rd9, %r23, 4;
	mov.u32 	%r31, %r1;
$L__BB11_4:
	.pragma "nounroll";
	mul.wide.s32 	%rd6, %r31, 4;
	add.s64 	%rd7, %rd2, %rd6;
	ld.global.f32 	%f18, [%rd7];
	add.s64 	%rd8, %rd1, %rd6;
	ld.global.f32 	%f19, [%rd8];
	sub.f32 	%f20, %f18, %f19;
	fma.rn.f32 	%f21, %f20, %f20, %f142;
	add.s64 	%rd10, %rd7, %rd9;
	ld.global.f32 	%f22, [%rd10];
	add.s64 	%rd11, %rd8, %rd9;
	ld.global.f32 	%f23, [%rd11];
	sub.f32 	%f24, %f22, %f23;
	fma.rn.f32 	%f25, %f24, %f24, %f21;
	add.s64 	%rd12, %rd10, %rd9;
	ld.global.f32 	%f26, [%rd12];
	add.s64 	%rd13, %rd11, %rd9;
	ld.global.f32 	%f27, [%rd13];
	sub.f32 	%f28, %f26, %f27;
	fma.rn.f32 	%f29, %f28, %f28, %f25;
	add.s64 	%rd14, %rd12, %rd9;
	ld.global.f32 	%f30, [%rd14];
	add.s64 	%rd15, %rd13, %rd9;
	ld.global.f32 	%f31, [%rd15];
	sub.f32 	%f32, %f30, %f31;
	fma.rn.f32 	%f33, %f32, %f32, %f29;
	add.s64 	%rd16, %rd14, %rd9;
	ld.global.f32 	%f34, [%rd16];
	add.s64 	%rd17, %rd15, %rd9;
	ld.global.f32 	%f35, [%rd17];
	sub.f32 	%f36, %f34, %f35;
	fma.rn.f32 	%f37, %f36, %f36, %f33;
	add.s64 	%rd18, %rd16, %rd9;
	ld.global.f32 	%f38, [%rd18];
	add.s64 	%rd19, %rd17, %rd9;
	ld.global.f32 	%f39, [%rd19];
	sub.f32 	%f40, %f38, %f39;
	fma.rn.f32 	%f41, %f40, %f40, %f37;
	add.s64 	%rd20, %rd18, %rd9;
	ld.global.f32 	%f42, [%rd20];
	add.s64 	%rd21, %rd19, %rd9;
	ld.global.f32 	%f43, [%rd21];
	sub.f32 	%f44, %f42, %f43;
	fma.rn.f32 	%f45, %f44, %f44, %f41;
	add.s64 	%rd22, %rd20, %rd9;
	ld.global.f32 	%f46, [%rd22];
	add.s64 	%rd23, %rd21, %rd9;
	ld.global.f32 	%f47, [%rd23];
	sub.f32 	%f48, %f46, %f47;
	fma.rn.f32 	%f49, %f48, %f48, %f45;
	add.s64 	%rd24, %rd22, %rd9;
	ld.global.f32 	%f50, [%rd24];
	add.s64 	%rd25, %rd23, %rd9;
	ld.global.f32 	%f51, [%rd25];
	sub.f32 	%f52, %f50, %f51;
	fma.rn.f32 	%f53, %f52, %f52, %f49;
	add.s64 	%rd26, %rd24, %rd9;
	ld.global.f32 	%f54, [%rd26];
	add.s64 	%rd27, %rd25, %rd9;
	ld.global.f32 	%f55, [%rd27];
	sub.f32 	%f56, %f54, %f55;
	fma.rn.f32 	%f57, %f56, %f56, %f53;
	add.s64 	%rd28, %rd26, %rd9;
	ld.global.f32 	%f58, [%rd28];
	add.s64 	%rd29, %rd27, %rd9;
	ld.global.f32 	%f59, [%rd29];
	sub.f32 	%f60, %f58, %f59;
	fma.rn.f32 	%f61, %f60, %f60, %f57;
	add.s64 	%rd30, %rd28, %rd9;
	ld.global.f32 	%f62, [%rd30];
	add.s64 	%rd31, %rd29, %rd9;
	ld.global.f32 	%f63, [%rd31];
	sub.f32 	%f64, %f62, %f63;
	fma.rn.f32 	%f65, %f64, %f64, %f61;
	add.s64 	%rd32, %rd30, %rd9;
	ld.global.f32 	%f66, [%rd32];
	add.s64 	%rd33, %rd31, %rd9;
	ld.global.f32 	%f67, [%rd33];
	sub.f32 	%f68, %f66, %f67;
	fma.rn.f32 	%f69, %f68, %f68, %f65;
	add.s64 	%rd34, %rd32, %rd9;
	ld.global.f32 	%f70, [%rd34];
	add.s64 	%rd35, %rd33, %rd9;
	ld.global.f32 	%f71, [%rd35];
	sub.f32 	%f72, %f70, %f71;
	fma.rn.f32 	%f73, %f72, %f72, %f69;
	add.s64 	%rd36, %rd34, %rd9;
	ld.global.f32 	%f74, [%rd36];
	add.s64 	%rd37, %rd35, %rd9;
	ld.global.f32 	%f75, [%rd37];
	sub.f32 	%f76, %f74, %f75;
	fma.rn.f32 	%f77, %f76, %f76, %f73;
	add.s64 	%rd38, %rd36, %rd9;
	ld.global.f32 	%f78, [%rd38];
	add.s64 	%rd39, %rd37, %rd9;
	ld.global.f32 	%f79, [%rd39];
	sub.f32 	%f80, %f78, %f79;
	fma.rn.f32 	%f142, %f80, %f80, %f77;
	add.s32 	%r32, %r32, 16;
	add.s32 	%r31, %r31, %r5;
	setp.ne.s32 	%p4, %r32, 0;
	@%p4 bra 	$L__BB11_4;
$L__BB11_5:
	setp.eq.s32 	%p5, %r2, 0;
	@%p5 bra 	$L__BB11_14;
	and.b32  	%r11, %r24, 7;
	setp.lt.u32 	%p6, %r2, 8;
	@%p6 bra 	$L__BB11_8;
	mad.lo.s32 	%r29, %r34, %r23, %r1;
	mul.wide.s32 	%rd40, %r29, 4;
	add.s64 	%rd41, %rd2, %rd40;
	ld.global.f32 	%f82, [%rd41];
	add.s64 	%rd42, %rd1, %rd40;
	ld.global.f32 	%f83, [%rd42];
	sub.f32 	%f84, %f82, %f83;
	fma.rn.f32 	%f85, %f84, %f84, %f142;
	mul.wide.s32 	%rd43, %r23, 4;
	add.s64 	%rd44, %rd41, %rd43;
	ld.global.f32 	%f86, [%rd44];
	add.s64 	%rd45, %rd42, %rd43;
	ld.global.f32 	%f87, [%rd45];
	sub.f32 	%f88, %f86, %f87;
	fma.rn.f32 	%f89, %f88, %f88, %f85;
	add.s64 	%rd46, %rd44, %rd43;
	ld.global.f32 	%f90, [%rd46];
	add.s64 	%rd47, %rd45, %rd43;
	ld.global.f32 	%f91, [%rd47];
	sub.f32 	%f92, %f90, %f91;
	fma.rn.f32 	%f93, %f92, %f92, %f89;
	add.s64 	%rd48, %rd46, %rd43;
	ld.global.f32 	%f94, [%rd48];
	add.s64 	%rd49, %rd47, %rd43;
	ld.global.f32 	%f95, [%rd49];
	sub.f32 	%f96, %f94, %f95;
	fma.rn.f32 	%f97, %f96, %f96, %f93;
	add.s64 	%rd50, %rd48, %rd43;
	ld.global.f32 	%f98, [%rd50];
	add.s64 	%rd51, %rd49, %rd43;
	ld.global.f32 	%f99, [%rd51];
	sub.f32 	%f100, %f98, %f99;
	fma.rn.f32 	%f101, %f100, %f100, %f97;
	add.s64 	%rd52, %rd50, %rd43;
	ld.global.f32 	%f102, [%rd52];
	add.s64 	%rd53, %rd51, %rd43;
	ld.global.f32 	%f103, [%rd53];
	sub.f32 	%f104, %f102, %f103;
	fma.rn.f32 	%f105, %f104, %f104, %f101;
	add.s64 	%rd54, %rd52, %rd43;
	ld.global.f32 	%f106, [%rd54];
	add.s64 	%rd55, %rd53, %rd43;
	ld.global.f32 	%f107, [%rd55];
	sub.f32 	%f108, %f106, %f107;
	fma.rn.f32 	%f109, %f108, %f108, %f105;
	add.s64 	%rd56, %rd54, %rd43;
	ld.global.f32 	%f110, [%rd56];
	add.s64 	%rd57, %rd55, %rd43;
	ld.global.f32 	%f111, [%rd57];
	sub.f32 	%f112, %f110, %f111;
	fma.rn.f32 	%f142, %f112, %f112, %f109;
	add.s32 	%r34, %r34, 8;
$L__BB11_8:
	setp.eq.s32 	%p7, %r11, 0;
	@%p7 bra 	$L__BB11_14;
	and.b32  	%r14, %r24, 3;
	setp.lt.u32 	%p8, %r11, 4;
	@%p8 bra 	$L__BB11_11;
	mad.lo.s32 	%r30, %r34, %r23, %r1;
	mul.wide.s32 	%rd58, %r30, 4;
	add.s64 	%rd59, %rd2, %rd58;
	ld.global.f32 	%f114, [%rd59];
	add.s64 	%rd60, %rd1, %rd58;
	ld.global.f32 	%f115, [%rd60];
	sub.f32 	%f116, %f114, %f115;
	fma.rn.f32 	%f117, %f116, %f116, %f142;
	mul.wide.s32 	%rd61, %r23, 4;
	add.s64 	%rd62, %rd59, %rd61;
	ld.global.f32 	%f118, [%rd62];
	add.s64 	%rd63, %rd60, %rd61;
	ld.global.f32 	%f119, [%rd63];
	sub.f32 	%f120, %f118, %f119;
	fma.rn.f32 	%f121, %f120, %f120, %f117;
	add.s64 	%rd64, %rd62, %rd61;
	ld.global.f32 	%f122, [%rd64];
	add.s64 	%rd65, %rd63, %rd61;
	ld.global.f32 	%f123, [%rd65];
	sub.f32 	%f124, %f122, %f123;
	fma.rn.f32 	%f125, %f124, %f124, %f121;
	add.s64 	%rd66, %rd64, %rd61;
	ld.global.f32 	%f126, [%rd66];
	add.s64 	%rd67, %rd65, %rd61;
	ld.global.f32 	%f127, [%rd67];
	sub.f32 	%f128, %f126, %f127;
	fma.rn.f32 	%f142, %f128, %f128, %f125;
	add.s32 	%r34, %r34, 4;
$L__BB11_11:
	setp.eq.s32 	%p9, %r14, 0;
	@%p9 bra 	$L__BB11_14;
	mad.lo.s32 	%r37, %r34, %r23, %r1;
	neg.s32 	%r36, %r14;
$L__BB11_13:
	.pragma "nounroll";
	mul.wide.s32 	%rd68, %r37, 4;
	add.s64 	%rd69, %rd2, %rd68;
	ld.global.f32 	%f129, [%rd69];
	add.s64 	%rd70, %rd1, %rd68;
	ld.global.f32 	%f130, [%rd70];
	sub.f32 	%f131, %f129, %f130;
	fma.rn.f32 	%f142, %f131, %f131, %f142;
	add.s32 	%r37, %r37, %r23;
	add.s32 	%r36, %r36, 1;
	setp.ne.s32 	%p10, %r36, 0;
	@%p10 bra 	$L__BB11_13;
$L__BB11_14:
	cvt.rn.f32.s32 	%f132, %r24;
	div.rn.f32 	%f133, %f142, %f132;
	cvta.to.global.u64 	%rd71, %rd3;
	mul.wide.s32 	%rd72, %r1, 4;
	add.s64 	%rd73, %rd71, %rd72;
	st.global.f32 	[%rd73], %f133;
$L__BB11_15:
	ret;

}
	// .globl	_Z11computeNormiPfS_
.visible .entry _Z11computeNormiPfS_(
	.param .u32 _Z11computeNormiPfS__param_0,
	.param .u64 .ptr .align 1 _Z11computeNormiPfS__param_1,
	.param .u64 .ptr .align 1 _Z11computeNormiPfS__param_2
)
{
	.reg .pred 	%p<67>;
	.reg .b32 	%r<99>;
	.reg .b32 	%f<226>;
	.reg .b64 	%rd<28>;

	ld.param.u32 	%r37, [_Z11computeNormiPfS__param_0];
	ld.param.u64 	%rd12, [_Z11computeNormiPfS__param_1];
	ld.param.u64 	%rd11, [_Z11computeNormiPfS__param_2];
	cvta.to.global.u64 	%rd1, %rd12;
	ld.global.f32 	%f29, [%rd1];
	abs.f32 	%f217, %f29;
	setp.lt.s32 	%p1, %r37, 2;
	@%p1 bra 	$L__BB12_14;
	add.s32 	%r1, %r37, -1;
	add.s32 	%r39, %r37, -2;
	and.b32  	%r2, %r1, 15;
	setp.lt.u32 	%p2, %r39, 15;
	mov.b32 	%r88, 1;
	@%p2 bra 	$L__BB12_5;
	and.b32  	%r41, %r1, -16;
	neg.s32 	%r86, %r41;
	add.s64 	%rd25, %rd1, 32;
	mov.b32 	%r85, 0;
$L__BB12_3:
	.pragma "nounroll";
	ld.global.f32 	%f31, [%rd25+-28];
	abs.f32 	%f32, %f31;
	max.f32 	%f33, %f32, %f217;
	ld.global.f32 	%f34, [%rd25+-24];
	abs.f32 	%f35, %f34;
	max.f32 	%f36, %f35, %f33;
	ld.global.f32 	%f37, [%rd25+-20];
	abs.f32 	%f38, %f37;
	max.f32 	%f39, %f38, %f36;
	ld.global.f32 	%f40, [%rd25+-16];
	abs.f32 	%f41, %f40;
	max.f32 	%f42, %f41, %f39;
	ld.global.f32 	%f43, [%rd25+-12];
	abs.f32 	%f44, %f43;
	max.f32 	%f45, %f44, %f42;
	ld.global.f32 	%f46, [%rd25+-8];
	abs.f32 	%f47, %f46;
	max.f32 	%f48, %f47, %f45;
	ld.global.f32 	%f49, [%rd25+-4];
	abs.f32 	%f50, %f49;
	max.f32 	%f51, %f50, %f48;
	ld.global.f32 	%f52, [%rd25];
	abs.f32 	%f53, %f52;
	max.f32 	%f54, %f53, %f51;
	ld.global.f32 	%f55, [%rd25+4];
	abs.f32 	%f56, %f55;
	max.f32 	%f57, %f56, %f54;
	ld.global.f32 	%f58, [%rd25+8];
	abs.f32 	%f59, %f58;
	max.f32 	%f60, %f59, %f57;
	ld.global.f32 	%f61, [%rd25+12];
	abs.f32 	%f62, %f61;
	max.f32 	%f63, %f62, %f60;
	ld.global.f32 	%f64, [%rd25+16];
	abs.f32 	%f65, %f64;
	max.f32 	%f66, %f65, %f63;
	ld.global.f32 	%f67, [%rd25+20];
	abs.f32 	%f68, %f67;
	max.f32 	%f69, %f68, %f66;
	ld.global.f32 	%f70, [%rd25+24];
	abs.f32 	%f71, %f70;
	max.f32 	%f72, %f71, %f69;
	ld.global.f32 	%f73, [%rd25+28];
	abs.f32 	%f74, %f73;
	max.f32 	%f75, %f74, %f72;
	ld.global.f32 	%f76, [%rd25+32];
	abs.f32 	%f77, %f76;
	max.f32 	%f217, %f77, %f75;
	add.s32 	%r86, %r86, 16;
	add.s32 	%r85, %r85, 16;
	add.s64 	%rd25, %rd25, 64;
	setp.ne.s32 	%p3, %r86, 0;
	@%p3 bra 	$L__BB12_3;
	add.s32 	%r88, %r85, 1;
$L__BB12_5:
	setp.eq.s32 	%p4, %r2, 0;
	@%p4 bra 	$L__BB12_14;
	and.b32  	%r10, %r1, 7;
	setp.lt.u32 	%p5, %r2, 8;
	@%p5 bra 	$L__BB12_8;
	mul.wide.u32 	%rd13, %r88, 4;
	add.s64 	%rd14, %rd1, %rd13;
	ld.global.f32 	%f79, [%rd14];
	abs.f32 	%f80, %f79;
	max.f32 	%f81, %f80, %f217;
	ld.global.f32 	%f82, [%rd14+4];
	abs.f32 	%f83, %f82;
	max.f32 	%f84, %f83, %f81;
	ld.global.f32 	%f85, [%rd14+8];
	abs.f32 	%f86, %f85;
	max.f32 	%f87, %f86, %f84;
	ld.global.f32 	%f88, [%rd14+12];
	abs.f32 	%f89, %f88;
	max.f32 	%f90, %f89, %f87;
	ld.global.f32 	%f91, [%rd14+16];
	abs.f32 	%f92, %f91;
	max.f32 	%f93, %f92, %f90;
	ld.global.f32 	%f94, [%rd14+20];
	abs.f32 	%f95, %f94;
	max.f32 	%f96, %f95, %f93;
	ld.global.f32 	%f97, [%rd14+24];
	abs.f32 	%f98, %f97;
	max.f32 	%f99, %f98, %f96;
	ld.global.f32 	%f100, [%rd14+28];
	abs.f32 	%f101, %f100;
	max.f32 	%f217, %f101, %f99;
	add.s32 	%r88, %r88, 8;
$L__BB12_8:
	setp.eq.s32 	%p6, %r10, 0;
	@%p6 bra 	$L__BB12_14;
	and.b32  	%r13, %r1, 3;
	setp.lt.u32 	%p7, %r10, 4;
	@%p7 bra 	$L__BB12_11;
	mul.wide.u32 	%rd15, %r88, 4;
	add.s64 	%rd16, %rd1, %rd15;
	ld.global.f32 	%f103, [%rd16];
	abs.f32 	%f104, %f103;
	max.f32 	%f105, %f104, %f217;
	ld.global.f32 	%f106, [%rd16+4];
	abs.f32 	%f107, %f106;
	max.f32 	%f108, %f107, %f105;
	ld.global.f32 	%f109, [%rd16+8];
	abs.f32 	%f110, %f109;
	max.f32 	%f111, %f110, %f108;
	ld.global.f32 	%f112, [%rd16+12];
	abs.f32 	%f113, %f112;
	max.f32 	%f217, %f113, %f111;
	add.s32 	%r88, %r88, 4;
$L__BB12_11:
	setp.eq.s32 	%p8, %r13, 0;
	@%p8 bra 	$L__BB12_14;
	mul.wide.u32 	%rd17, %r88, 4;
	add.s64 	%rd26, %rd1, %rd17;
	neg.s32 	%r90, %r13;
$L__BB12_13:
	.pragma "nounroll";
	ld.global.f32 	%f114, [%rd26];
	abs.f32 	%f115, %f114;
	max.f32 	%f217, %f115, %f217;
	add.s64 	%rd26, %rd26, 4;
	add.s32 	%r90, %r90, 1;
	setp.ne.s32 	%p9, %r90, 0;
	@%p9 bra 	$L__BB12_13;
$L__BB12_14:
	mov.b32 	%r42, %f217;
	and.b32  	%r19, %r42, -33554432;
	xor.b32  	%r43, %r19, 2122317824;
	mov.b32 	%f15, %r43;
	mul.f32 	%f16, %f217, %f15;
	setp.lt.s32 	%p10, %r37, 1;
	mov.f32 	%f225, 0f00000000;
	@%p10 bra 	$L__BB12_26;
	and.b32  	%r20, %r37, 7;
	setp.lt.u32 	%p11, %r37, 8;
	mov.f32 	%f225, 0f00000000;
	mov.b32 	%r93, 0;
	mov.u32 	%r96, %r93;
	@%p11 bra 	$L__BB12_18;
	and.b32  	%r96, %r37, 2147483640;
	add.s64 	%rd27, %rd1, 16;
	mov.f32 	%f225, 0f00000000;
	mov.b32 	%r93, 0;
	mov.u32 	%r92, %r93;
$L__BB12_17:
	.pragma "nounroll";
	ld.global.f32 	%f120, [%rd27+-16];
	abs.f32 	%f121, %f120;
	mul.f32 	%f122, %f121, %f15;
	setp.neu.f32 	%p12, %f122, %f16;
	setp.ne.s32 	%p13, %r92, %r93;
	or.pred  	%p14, %p12, %p13;
	fma.rn.f32 	%f124, %f122, %f122, %f225;
	selp.f32 	%f125, %f124, %f225, %p14;
	selp.u32 	%r46, 1, 0, %p14;
	add.s32 	%r47, %r93, %r46;
	ld.global.f32 	%f126, [%rd27+-12];
	abs.f32 	%f127, %f126;
	mul.f32 	%f128, %f127, %f15;
	setp.neu.f32 	%p15, %f128, %f16;
	add.s32 	%r48, %r92, 1;
	setp.ne.s32 	%p16, %r48, %r47;
	or.pred  	%p17, %p15, %p16;
	fma.rn.f32 	%f129, %f128, %f128, %f125;
	selp.f32 	%f130, %f129, %f125, %p17;
	selp.u32 	%r49, 1, 0, %p17;
	add.s32 	%r50, %r47, %r49;
	ld.global.f32 	%f131, [%rd27+-8];
	abs.f32 	%f132, %f131;
	mul.f32 	%f133, %f132, %f15;
	setp.neu.f32 	%p19, %f133, %f16;
	add.s32 	%r51, %r92, 2;
	setp.ne.s32 	%p20, %r51, %r50;
	or.pred  	%p21, %p19, %p20;
	fma.rn.f32 	%f135, %f133, %f133, %f130;
	selp.f32 	%f136, %f135, %f130, %p21;
	selp.u32 	%r52, 1, 0, %p21;
	add.s32 	%r53, %r50, %r52;
	ld.global.f32 	%f137, [%rd27+-4];
	abs.f32 	%f138, %f137;
	mul.f32 	%f139, %f138, %f15;
	setp.neu.f32 	%p22, %f139, %f16;
	add.s32 	%r54, %r92, 3;
	setp.ne.s32 	%p23, %r54, %r53;
	or.pred  	%p24, %p22, %p23;
	fma.rn.f32 	%f141, %f139, %f139, %f136;
	selp.f32 	%f142, %f141, %f136, %p24;
	selp.u32 	%r55, 1, 0, %p24;
	add.s32 	%r56, %r53, %r55;
	ld.global.f32 	%f143, [%rd27];
	abs.f32 	%f144, %f143;
	mul.f32 	%f145, %f144, %f15;
	setp.neu.f32 	%p25, %f145, %f16;
	add.s32 	%r57, %r92, 4;
	setp.ne.s32 	%p26, %r57, %r56;
	or.pred  	%p27, %p25, %p26;
	fma.rn.f32 	%f147, %f145, %f145, %f142;
	selp.f32 	%f148, %f147, %f142, %p27;
	selp.u32 	%r58, 1, 0, %p27;
	add.s32 	%r59, %r56, %r58;
	ld.global.f32 	%f149, [%rd27+4];
	abs.f32 	%f150, %f149;
	mul.f32 	%f151, %f150, %f15;
	setp.neu.f32 	%p28, %f151, %f16;
	add.s32 	%r60, %r92, 5;
	setp.ne.s32 	%p29, %r60, %r59;
	or.pred  	%p30, %p28, %p29;
	fma.rn.f32 	%f153, %f151, %f151, %f148;
	selp.f32 	%f154, %f153, %f148, %p30;
	selp.u32 	%r61, 1, 0, %p30;
	add.s32 	%r62, %r59, %r61;
	ld.global.f32 	%f155, [%rd27+8];
	abs.f32 	%f156, %f155;
	mul.f32 	%f157, %f156, %f15;
	setp.neu.f32 	%p31, %f157, %f16;
	add.s32 	%r63, %r92, 6;
	setp.ne.s32 	%p32, %r63, %r62;
	or.pred  	%p33, %p31, %p32;
	fma.rn.f32 	%f159, %f157, %f157, %f154;
	selp.f32 	%f160, %f159, %f154, %p33;
	selp.u32 	%r64, 1, 0, %p33;
	add.s32 	%r65, %r62, %r64;
	ld.global.f32 	%f161, [%rd27+12];
	abs.f32 	%f162, %f161;
	mul.f32 	%f163, %f162, %f15;
	setp.neu.f32 	%p34, %f163, %f16;
	add.s32 	%r66, %r92, 7;
	setp.ne.s32 	%p35, %r66, %r65;
	or.pred  	%p36, %p34, %p35;
	fma.rn.f32 	%f164, %f163, %f163, %f160;
	selp.f32 	%f225, %f164, %f160, %p36;
	selp.u32 	%r67, 1, 0, %p36;
	add.s32 	%r93, %r65, %r67;
	add.s64 	%rd27, %rd27, 32;
	add.s32 	%r92, %r92, 8;
	setp.ne.s32 	%p37, %r92, %r96;
	@%p37 bra 	$L__BB12_17;
$L__BB12_18:
	setp.eq.s32 	%p38, %r20, 0;
	@%p38 bra 	$L__BB12_26;
	and.b32  	%r28, %r37, 3;
	setp.lt.u32 	%p39, %r20, 4;
	@%p39 bra 	$L__BB12_21;
	mul.wide.u32 	%rd18, %r96, 4;
	add.s64 	%rd19, %rd1, %rd18;
	ld.global.f32 	%f166, [%rd19];
	abs.f32 	%f167, %f166;
	mul.f32 	%f168, %f167, %f15;
	setp.neu.f32 	%p40, %f168, %f16;
	setp.ne.s32 	%p41, %r96, %r93;
	or.pred  	%p42, %p40, %p41;
	fma.rn.f32 	%f170, %f168, %f168, %f225;
	selp.f32 	%f171, %f170, %f225, %p42;
	selp.u32 	%r69, 1, 0, %p42;
	add.s32 	%r70, %r93, %r69;
	add.s32 	%r71, %r96, 1;
	ld.global.f32 	%f172, [%rd19+4];
	abs.f32 	%f173, %f172;
	mul.f32 	%f174, %f173, %f15;
	setp.neu.f32 	%p43, %f174, %f16;
	setp.ne.s32 	%p44, %r71, %r70;
	or.pred  	%p45, %p43, %p44;
	fma.rn.f32 	%f175, %f174, %f174, %f171;
	selp.f32 	%f176, %f175, %f171, %p45;
	selp.u32 	%r72, 1, 0, %p45;
	add.s32 	%r73, %r70, %r72;
	add.s32 	%r74, %r96, 2;
	ld.global.f32 	%f177, [%rd19+8];
	abs.f32 	%f178, %f177;
	mul.f32 	%f179, %f178, %f15;
	setp.neu.f32 	%p47, %f179, %f16;
	setp.ne.s32 	%p48, %r74, %r73;
	or.pred  	%p49, %p47, %p48;
	fma.rn.f32 	%f181, %f179, %f179, %f176;
	selp.f32 	%f182, %f181, %f176, %p49;
	selp.u32 	%r75, 1, 0, %p49;
	add.s32 	%r76, %r73, %r75;
	add.s32 	%r77, %r96, 3;
	ld.global.f32 	%f183, [%rd19+12];
	abs.f32 	%f184, %f183;
	mul.f32 	%f185, %f184, %f15;
	setp.neu.f32 	%p50, %f185, %f16;
	setp.ne.s32 	%p51, %r77, %r76;
	or.pred  	%p52, %p50, %p51;
	fma.rn.f32 	%f186, %f185, %f185, %f182;
	selp.f32 	%f225, %f186, %f182, %p52;
	selp.u32 	%r78, 1, 0, %p52;
	add.s32 	%r93, %r76, %r78;
	add.s32 	%r96, %r96, 4;
$L__BB12_21:
	setp.eq.s32 	%p53, %r28, 0;
	@%p53 bra 	$L__BB12_26;
	setp.eq.s32 	%p54, %r28, 1;
	@%p54 bra 	$L__BB12_24;
	mul.wide.u32 	%rd20, %r96, 4;
	add.s64 	%rd21, %rd1, %rd20;
	ld.global.f32 	%f188, [%rd21];
	abs.f32 	%f189, %f188;
	mul.f32 	%f190, %f189, %f15;
	setp.neu.f32 	%p55, %f190, %f16;
	setp.ne.s32 	%p56, %r96, %r93;
	or.pred  	%p57, %p55, %p56;
	fma.rn.f32 	%f192, %f190, %f190, %f225;
	selp.f32 	%f193, %f192, %f225, %p57;
	selp.u32 	%r79, 1, 0, %p57;
	add.s32 	%r80, %r93, %r79;
	add.s32 	%r81, %r96, 1;
	ld.global.f32 	%f194, [%rd21+4];
	abs.f32 	%f195, %f194;
	mul.f32 	%f196, %f195, %f15;
	setp.neu.f32 	%p58, %f196, %f16;
	setp.ne.s32 	%p59, %r81, %r80;
	or.pred  	%p60, %p58, %p59;
	fma.rn.f32 	%f197, %f196, %f196, %f193;
	selp.f32 	%f225, %f197, %f193, %p60;
	selp.u32 	%r82, 1, 0, %p60;
	add.s32 	%r93, %r80, %r82;
	add.s32 	%r96, %r96, 2;
$L__BB12_24:
	and.b32  	%r83, %r37, 1;
	setp.eq.b32 	%p61, %r83, 1;
	not.pred 	%p62, %p61;
	@%p62 bra 	$L__BB12_26;
	mul.wide.u32 	%rd22, %r96, 4;
	add.s64 	%rd23, %rd1, %rd22;
	ld.global.f32 	%f198, [%rd23];
	abs.f32 	%f199, %f198;
	mul.f32 	%f200, %f199, %f15;
	setp.neu.f32 	%p63, %f200, %f16;
	setp.ne.s32 	%p64, %r96, %r93;
	fma.rn.f32 	%f201, %f200, %f200, %f225;
	selp.f32 	%f202, %f201, %f225, %p64;
	selp.f32 	%f225, %f201, %f202, %p63;
$L__BB12_26:
	cvta.to.global.u64 	%rd24, %rd11;
	fma.rn.f32 	%f203, %f16, %f16, %f225;
	sqrt.rn.f32 	%f204, %f203;
	add.s32 	%r84, %r19, 8388608;
	mov.b32 	%f205, %r84;
	mul.f32 	%f206, %f204, %f205;
	setp.eq.f32 	%p65, %f225, 0f00000000;
	setp.eq.f32 	%p66, %f217, 0f7F800000;
	selp.f32 	%f207, %f217, %f206, %p66;
	selp.f32 	%f208, %f217, %f207, %p65;
	st.global.f32 	[%rd24], %f208;
	ret;

}
	// .globl	_Z12gradientClipiPffS_
.visible .entry _Z12gradientClipiPffS_(
	.param .u32 _Z12gradientClipiPffS__param_0,
	.param .u64 .ptr .align 1 _Z12gradientClipiPffS__param_1,
	.param .f32 _Z12gradientClipiPffS__param_2,
	.param .u64 .ptr .align 1 _Z12gradientClipiPffS__param_3
)
{
	.reg .pred 	%p<3>;
	.reg .b32 	%r<6>;
	.reg .b32 	%f<6>;
	.reg .b64 	%rd<7>;

	ld.param.u32 	%r2, [_Z12gradientClipiPffS__param_0];
	ld.param.u64 	%rd1, [_Z12gradientClipiPffS__param_1];
	ld.param.f32 	%f2, [_Z12gradientClipiPffS__param_2];
	ld.param.u64 	%rd2, [_Z12gradientClipiPffS__param_3];
	mov.u32 	%r3, %ctaid.x;
	mov.u32 	%r4, %ntid.x;
	mov.u32 	%r5, %tid.x;
	mad.lo.s32 	%r1, %r3, %r4, %r5;
	setp.ge.s32 	%p1, %r1, %r2;
	@%p1 bra 	$L__BB13_3;
	cvta.to.global.u64 	%rd3, %rd2;
	ld.global.f32 	%f1, [%rd3];
	setp.leu.f32 	%p2, %f1, %f2;
	@%p2 bra 	$L__BB13_3;
	cvta.to.global.u64 	%rd4, %rd1;
	mul.wide.s32 	%rd5, %r1, 4;
	add.s64 	%rd6, %rd4, %rd5;
	ld.global.f32 	%f3, [%rd6];
	mul.f32 	%f4, %f2, %f3;
	div.rn.f32 	%f5, %f4, %f1;
	st.global.f32 	[%rd6], %f5;
$L__BB13_3:
	ret;

}
	// .globl	_Z15activationDeriviPfS_S_
.visible .entry _Z15activationDeriviPfS_S_(
	.param .u32 _Z15activationDeriviPfS_S__param_0,
	.param .u64 .ptr .align 1 _Z15activationDeriviPfS_S__param_1,
	.param .u64 .ptr .align 1 _Z15activationDeriviPfS_S__param_2,
	.param .u64 .ptr .align 1 _Z15activationDeriviPfS_S__param_3
)
{
	.reg .pred 	%p<4>;
	.reg .b32 	%r<6>;
	.reg .b32 	%f<22>;
	.reg .b64 	%rd<11>;

	ld.param.u32 	%r2, [_Z15activationDeriviPfS_S__param_0];
	ld.param.u64 	%rd1, [_Z15activationDeriviPfS_S__param_1];
	ld.param.u64 	%rd2, [_Z15activationDeriviPfS_S__param_2];
	ld.param.u64 	%rd3, [_Z15activationDeriviPfS_S__param_3];
	mov.u32 	%r3, %ctaid.x;
	mov.u32 	%r4, %ntid.x;
	mov.u32 	%r5, %tid.x;
	mad.lo.s32 	%r1, %r3, %r4, %r5;
	setp.ge.s32 	%p1, %r1, %r2;
	@%p1 bra 	$L__BB14_2;
	cvta.to.global.u64 	%rd4, %rd2;
	cvta.to.global.u64 	%rd5, %rd1;
	cvta.to.global.u64 	%rd6, %rd3;
	mul.wide.s32 	%rd7, %r1, 4;
	add.s64 	%rd8, %rd4, %rd7;
	ld.global.f32 	%f1, [%rd8];
	abs.f32 	%f2, %f1;
	mul.f32 	%f3, %f2, 0f4038AA3B;
	ex2.approx.ftz.f32 	%f4, %f3;
	add.f32 	%f5, %f4, 0f3F800000;
	rcp.approx.ftz.f32 	%f6, %f5;
	fma.rn.f32 	%f7, %f6, 0fC0000000, 0f3F800000;
	setp.ge.f32 	%p2, %f2, 0f41102CB4;
	selp.f32 	%f8, 0f3F800000, %f7, %p2;
	copysign.f32 	%f9, %f1, %f8;
	mul.f32 	%f10, %f1, %f1;
	fma.rn.f32 	%f11, %f10, 0f3C80F082, 0fBD563CAE;
	fma.rn.f32 	%f12, %f11, %f10, 0f3E085941;
	fma.rn.f32 	%f13, %f12, %f10, 0fBEAAA9ED;
	fma.rn.f32 	%f14, %f13, %f10, 0f00000000;
	fma.rn.f32 	%f15, %f14, %f1, %f1;
	setp.ge.f32 	%p3, %f2, 0f3F19999A;
	selp.f32 	%f16, %f9, %f15, %p3;
	mul.f32 	%f17, %f16, %f16;
	add.s64 	%rd9, %rd5, %rd7;
	ld.global.f32 	%f18, [%rd9];
	mov.f32 	%f19, 0f3F800000;
	sub.f32 	%f20, %f19, %f17;
	mul.f32 	%f21, %f18, %f20;
	add.s64 	%rd10, %rd6, %rd7;
	st.global.f32 	[%rd10], %f21;
$L__BB14_2:
	ret;

}
	// .globl	_Z21activationSecondDeriviPfS_S_
.visible .entry _Z21activationSecondDeriviPfS_S_(
	.param .u32 _Z21activationSecondDeriviPfS_S__param_0,
	.param .u64 .ptr .align 1 _Z21activationSecondDeriviPfS_S__param_1,
	.param .u64 .ptr .align 1 _Z21activationSecondDeriviPfS_S__param_2,
	.param .u64 .ptr .align 1 _Z21activationSecondDeriviPfS_S__param_3
)
{
	.reg .pred 	%p<4>;
	.reg .b32 	%r<6>;
	.reg .b32 	%f<24>;
	.reg .b64 	%rd<11>;

	ld.param.u32 	%r2, [_Z21activationSecondDeriviPfS_S__param_0];
	ld.param.u64 	%rd1, [_Z21activationSecondDeriviPfS_S__param_1];
	ld.param.u64 	%rd2, [_Z21activationSecondDeriviPfS_S__param_2];
	ld.param.u64 	%rd3, [_Z21activationSecondDeriviPfS_S__param_3];
	mov.u32 	%r3, %ctaid.x;
	mov.u32 	%r4, %ntid.x;
	mov.u32 	%r5, %tid.x;
	mad.lo.s32 	%r1, %r3, %r4, %r5;
	setp.ge.s32 	%p1, %r1, %r2;
	@%p1 bra 	$L__BB15_2;
	cvta.to.global.u64 	%rd4, %rd2;
	cvta.to.global.u64 	%rd5, %rd1;
	cvta.to.global.u64 	%rd6, %rd3;
	mul.wide.s32 	%rd7, %r1, 4;
	add.s64 	%rd8, %rd4, %rd7;
	ld.global.f32 	%f1, [%rd8];
	abs.f32 	%f2, %f1;
	mul.f32 	%f3, %f2, 0f4038AA3B;
	ex2.approx.ftz.f32 	%f4, %f3;
	add.f32 	%f5, %f4, 0f3F800000;
	rcp.approx.ftz.f32 	%f6, %f5;
	fma.rn.f32 	%f7, %f6, 0fC0000000, 0f3F800000;
	setp.ge.f32 	%p2, %f2, 0f41102CB4;
	selp.f32 	%f8, 0f3F800000, %f7, %p2;
	copysign.f32 	%f9, %f1, %f8;
	mul.f32 	%f10, %f1, %f1;
	fma.rn.f32 	%f11, %f10, 0f3C80F082, 0fBD563CAE;
	fma.rn.f32 	%f12, %f11, %f10, 0f3E085941;
	fma.rn.f32 	%f13, %f12, %f10, 0fBEAAA9ED;
	fma.rn.f32 	%f14, %f13, %f10, 0f00000000;
	fma.rn.f32 	%f15, %f14, %f1, %f1;
	setp.ge.f32 	%p3, %f2, 0f3F19999A;
	selp.f32 	%f16, %f9, %f15, %p3;
	mul.f32 	%f17, %f16, %f16;
	mov.f32 	%f18, 0f3F800000;
	sub.f32 	%f19, %f18, %f17;
	add.s64 	%rd9, %rd5, %rd7;
	ld.global.f32 	%f20, [%rd9];
	mul.f32 	%f21, %f20, 0fC0000000;
	mul.f32 	%f22, %f21, %f16;
	mul.f32 	%f23, %f22, %f19;
	add.s64 	%rd10, %rd6, %rd7;
	st.global.f32 	[%rd10], %f23;
$L__BB15_2:
	ret;

}
	// .globl	_Z15softMaxJacobianiiiPfS_
.visible .entry _Z15softMaxJacobianiiiPfS_(
	.param .u32 _Z15softMaxJacobianiiiPfS__param_0,
	.param .u32 _Z15softMaxJacobianiiiPfS__param_1,
	.param .u32 _Z15softMaxJacobianiiiPfS__param_2,
	.param .u64 .ptr .align 1 _Z15softMaxJacobianiiiPfS__param_3,
	.param .u64 .ptr .align 1 _Z15softMaxJacobianiiiPfS__param_4
)
{
	.reg .pred 	%p<3>;
	.reg .b32 	%r<17>;
	.reg .b32 	%f<8>;
	.reg .b64 	%rd<13>;

	ld.param.u32 	%r4, [_Z15softMaxJacobianiiiPfS__param_0];
	ld.param.u32 	%r2, [_Z15softMaxJacobianiiiPfS__param_1];
	ld.param.u32 	%r3, [_Z15softMaxJacobianiiiPfS__param_2];
	ld.param.u64 	%rd3, [_Z15softMaxJacobianiiiPfS__param_3];
	ld.param.u64 	%rd4, [_Z15softMaxJacobianiiiPfS__param_4];
	cvta.to.global.u64 	%rd1, %rd4;
	mov.u32 	%r5, %ctaid.x;
	mov.u32 	%r6, %ntid.x;
	mov.u32 	%r7, %tid.x;
	mad.lo.s32 	%r1, %r5, %r6, %r7;
	setp.ge.s32 	%p1, %r1, %r4;
	@%p1 bra 	$L__BB16_4;
	cvta.to.global.u64 	%rd5, %rd3;
	mul.lo.s32 	%r8, %r3, %r3;
	div.s32 	%r9, %r1, %r8;
	mul.lo.s32 	%r10, %r9, %r8;
	sub.s32 	%r11, %r1, %r10;
	div.s32 	%r12, %r11, %r3;
	mul.lo.s32 	%r13, %r12, %r3;
	sub.s32 	%r14, %r11, %r13;
	mad.lo.s32 	%r15, %r12, %r2, %r9;
	mul.wide.s32 	%rd6, %r15, 4;
	add.s64 	%rd7, %rd5, %rd6;
	ld.global.f32 	%f1, [%rd7];
	mad.lo.s32 	%r16, %r14, %r2, %r9;
	mul.wide.s32 	%rd8, %r16, 4;
	add.s64 	%rd2, %rd5, %rd8;
	setp.ne.s32 	%p2, %r12, %r14;
	@%p2 bra 	$L__BB16_3;
	mov.f32 	%f5, 0f3F800000;
	sub.f32 	%f6, %f5, %f1;
	mul.f32 	%f7, %f1, %f6;
	mul.wide.s32 	%rd11, %r1, 4;
	add.s64 	%rd12, %rd1, %rd11;
	st.global.f32 	[%rd12], %f7;
	bra.uni 	$L__BB16_4;
$L__BB16_3:
	ld.global.f32 	%f2, [%rd2];
	neg.f32 	%f3, %f1;
	mul.f32 	%f4, %f2, %f3;
	mul.wide.s32 	%rd9, %r1, 4;
	add.s64 	%rd10, %rd1, %rd9;
	st.global.f32 	[%rd10], %f4;
$L__BB16_4:
	ret;

}
	// .globl	_Z19activationDerivSoftiiiPfS_S_
.visible .entry _Z19activationDerivSoftiiiPfS_S_(
	.param .u32 _Z19activationDerivSoftiiiPfS_S__param_0,
	.param .u32 _Z19activationDerivSoftiiiPfS_S__param_1,
	.param .u32 _Z19activationDerivSoftiiiPfS_S__param_2,
	.param .u64 .ptr .align 1 _Z19activationDerivSoftiiiPfS_S__param_3,
	.param .u64 .ptr .align 1 _Z19activationDerivSoftiiiPfS_S__param_4,
	.param .u64 .ptr .align 1 _Z19activationDerivSoftiiiPfS_S__param_5
)
{
	.reg .pred 	%p<11>;
	.reg .b32 	%r<42>;
	.reg .b32 	%f<68>;
	.reg .b64 	%rd<40>;

	ld.param.u32 	%r22, [_Z19activationDerivSoftiiiPfS_S__param_0];
	ld.param.u32 	%r20, [_Z19activationDerivSoftiiiPfS_S__param_1];
	ld.param.u32 	%r21, [_Z19activationDerivSoftiiiPfS_S__param_2];
	ld.param.u64 	%rd5, [_Z19activationDerivSoftiiiPfS_S__param_3];
	ld.param.u64 	%rd6, [_Z19activationDerivSoftiiiPfS_S__param_4];
	ld.param.u64 	%rd4, [_Z19activationDerivSoftiiiPfS_S__param_5];
	cvta.to.global.u64 	%rd1, %rd6;
	cvta.to.global.u64 	%rd2, %rd5;
	mov.u32 	%r23, %ctaid.x;
	mov.u32 	%r24, %ntid.x;
	mov.u32 	%r25, %tid.x;
	mad.lo.s32 	%r1, %r23, %r24, %r25;
	rem.s32 	%r2, %r1, %r20;
	setp.ge.s32 	%p1, %r1, %r22;
	@%p1 bra 	$L__BB17_14;
	setp.lt.s32 	%p2, %r21, 1;
	mov.f32 	%f67, 0f00000000;
	@%p2 bra 	$L__BB17_13;
	div.s32 	%r27, %r1, %r20;
	mad.lo.s32 	%r28, %r2, %r21, %r27;
	mul.lo.s32 	%r3, %r28, %r21;
	and.b32  	%r4, %r21, 7;
	setp.lt.u32 	%p3, %r21, 8;
	mov.f32 	%f67, 0f00000000;
	mov.b32 	%r40, 0;
	@%p3 bra 	$L__BB17_5;
	and.b32  	%r40, %r21, 2147483640;
	neg.s32 	%r38, %r40;
	shl.b32 	%r7, %r20, 3;
	add.s64 	%rd3, %rd1, 16;
	mov.f32 	%f67, 0f00000000;
	mul.wide.s32 	%rd11, %r20, 4;
	mov.u32 	%r36, %r3;
	mov.u32 	%r37, %r2;
$L__BB17_4:
	.pragma "nounroll";
	mul.wide.s32 	%rd7, %r36, 4;
	add.s64 	%rd8, %rd3, %rd7;
	mul.wide.s32 	%rd9, %r37, 4;
	add.s64 	%rd10, %rd2, %rd9;
	ld.global.f32 	%f17, [%rd10];
	ld.global.f32 	%f18, [%rd8+-16];
	fma.rn.f32 	%f19, %f17, %f18, %f67;
	add.s64 	%rd12, %rd10, %rd11;
	ld.global.f32 	%f20, [%rd12];
	ld.global.f32 	%f21, [%rd8+-12];
	fma.rn.f32 	%f22, %f20, %f21, %f19;
	add.s64 	%rd13, %rd12, %rd11;
	ld.global.f32 	%f23, [%rd13];
	ld.global.f32 	%f24, [%rd8+-8];
	fma.rn.f32 	%f25, %f23, %f24, %f22;
	add.s64 	%rd14, %rd13, %rd11;
	ld.global.f32 	%f26, [%rd14];
	ld.global.f32 	%f27, [%rd8+-4];
	fma.rn.f32 	%f28, %f26, %f27, %f25;
	add.s64 	%rd15, %rd14, %rd11;
	ld.global.f32 	%f29, [%rd15];
	ld.global.f32 	%f30, [%rd8];
	fma.rn.f32 	%f31, %f29, %f30, %f28;
	add.s64 	%rd16, %rd15, %rd11;
	ld.global.f32 	%f32, [%rd16];
	ld.global.f32 	%f33, [%rd8+4];
	fma.rn.f32 	%f34, %f32, %f33, %f31;
	add.s64 	%rd17, %rd16, %rd11;
	ld.global.f32 	%f35, [%rd17];
	ld.global.f32 	%f36, [%rd8+8];
	fma.rn.f32 	%f37, %f35, %f36, %f34;
	add.s64 	%rd18, %rd17, %rd11;
	ld.global.f32 	%f38, [%rd18];
	ld.global.f32 	%f39, [%rd8+12];
	fma.rn.f32 	%f67, %f38, %f39, %f37;
	add.s32 	%r38, %r38, 8;
	add.s32 	%r37, %r37, %r7;
	add.s32 	%r36, %r36, 8;
	setp.ne.s32 	%p4, %r38, 0;
	@%p4 bra 	$L__BB17_4;
$L__BB17_5:
	setp.eq.s32 	%p5, %r4, 0;
	@%p5 bra 	$L__BB17_13;
	and.b32  	%r15, %r21, 3;
	setp.lt.u32 	%p6, %r4, 4;
	@%p6 bra 	$L__BB17_8;
	mad.lo.s32 	%r29, %r40, %r20, %r2;
	mul.wide.s32 	%rd19, %r29, 4;
	add.s64 	%rd20, %rd2, %rd19;
	ld.global.f32 	%f41, [%rd20];
	add.s32 	%r30, %r40, %r3;
	mul.wide.s32 	%rd21, %r30, 4;
	add.s64 	%rd22, %rd1, %rd21;
	ld.global.f32 	%f42, [%rd22];
	fma.rn.f32 	%f43, %f41, %f42, %f67;
	mul.wide.s32 	%rd23, %r20, 4;
	add.s64 	%rd24, %rd20, %rd23;
	ld.global.f32 	%f44, [%rd24];
	ld.global.f32 	%f45, [%rd22+4];
	fma.rn.f32 	%f46, %f44, %f45, %f43;
	add.s64 	%rd25, %rd24, %rd23;
	ld.global.f32 	%f47, [%rd25];
	ld.global.f32 	%f48, [%rd22+8];
	fma.rn.f32 	%f49, %f47, %f48, %f46;
	add.s64 	%rd26, %rd25, %rd23;
	ld.global.f32 	%f50, [%rd26];
	ld.global.f32 	%f51, [%rd22+12];
	fma.rn.f32 	%f67, %f50, %f51, %f49;
	add.s32 	%r40, %r40, 4;
$L__BB17_8:
	setp.eq.s32 	%p7, %r15, 0;
	@%p7 bra 	$L__BB17_13;
	setp.eq.s32 	%p8, %r15, 1;
	@%p8 bra 	$L__BB17_11;
	mad.lo.s32 	%r31, %r40, %r20, %r2;
	mul.wide.s32 	%rd27, %r31, 4;
	add.s64 	%rd28, %rd2, %rd27;
	ld.global.f32 	%f53, [%rd28];
	add.s32 	%r32, %r40, %r3;
	mul.wide.s32 	%rd29, %r32, 4;
	add.s64 	%rd30, %rd1, %rd29;
	ld.global.f32 	%f54, [%rd30];
	fma.rn.f32 	%f55, %f53, %f54, %f67;
	mul.wide.s32 	%rd31, %r20, 4;
	add.s64 	%rd32, %rd28, %rd31;
	ld.global.f32 	%f56, [%rd32];
	ld.global.f32 	%f57, [%rd30+4];
	fma.rn.f32 	%f67, %f56, %f57, %f55;
	add.s32 	%r40, %r40, 2;
$L__BB17_11:
	and.b32  	%r33, %r21, 1;
	setp.eq.b32 	%p9, %r33, 1;
	not.pred 	%p10, %p9;
	@%p10 bra 	$L__BB17_13;
	mad.lo.s32 	%r34, %r40, %r20, %r2;
	mul.wide.s32 	%rd33, %r34, 4;
	add.s64 	%rd34, %rd2, %rd33;
	ld.global.f32 	%f58, [%rd34];
	add.s32 	%r35, %r40, %r3;
	mul.wide.s32 	%rd35, %r35, 4;
	add.s64 	%rd36, %rd1, %rd35;
	ld.global.f32 	%f59, [%rd36];
	fma.rn.f32 	%f67, %f58, %f59, %f67;
$L__BB17_13:
	cvta.to.global.u64 	%rd37, %rd4;
	mul.wide.s32 	%rd38, %r1, 4;
	add.s64 	%rd39, %rd37, %rd38;
	st.global.f32 	[%rd39], %f67;
$L__BB17_14:
	ret;

}
	// .globl	_Z25activationSecondDerivSoftiPfS_S_
.visible .entry _Z25activationSecondDerivSoftiPfS_S_(
	.param .u32 _Z25activationSecondDerivSoftiPfS_S__param_0,
	.param .u64 .ptr .align 1 _Z25activationSecondDerivSoftiPfS_S__param_1,
	.param .u64 .ptr .align 1 _Z25activationSecondDerivSoftiPfS_S__param_2,
	.param .u64 .ptr .align 1 _Z25activationSecondDerivSoftiPfS_S__param_3
)
{
	.reg .pred 	%p<2>;
	.reg .b32 	%r<6>;
	.reg .b32 	%f<7>;
	.reg .b64 	%rd<11>;

	ld.param.u32 	%r2, [_Z25activationSecondDerivSoftiPfS_S__param_0];
	ld.param.u64 	%rd1, [_Z25activationSecondDerivSoftiPfS_S__param_1];
	ld.param.u64 	%rd2, [_Z25activationSecondDerivSoftiPfS_S__param_2];
	ld.param.u64 	%rd3, [_Z25activationSecondDerivSoftiPfS_S__param_3];
	mov.u32 	%r3, %ctaid.x;
	mov.u32 	%r4, %ntid.x;
	mov.u32 	%r5, %tid.x;
	mad.lo.s32 	%r1, %r3, %r4, %r5;
	setp.ge.s32 	%p1, %r1, %r2;
	@%p1 bra 	$L__BB18_2;
	cvta.to.global.u64 	%rd4, %rd1;
	cvta.to.global.u64 	%rd5, %rd2;
	cvta.to.global.u64 	%rd6, %rd3;
	mul.wide.s32 	%rd7, %r1, 4;
	add.s64 	%rd8, %rd4, %rd7;
	ld.global.f32 	%f1, [%rd8];
	add.s64 	%rd9, %rd5, %rd7;
	ld.global.f32 	%f2, [%rd9];
	mul.f32 	%f3, %f1, %f2;
	mov.f32 	%f4, 0f3F800000;
	sub.f32 	%f5, %f4, %f2;
	mul.f32 	%f6, %f3, %f5;
	add.s64 	%rd10, %rd6, %rd7;
	st.global.f32 	[%rd10], %f6;
$L__BB18_2:
	ret;

}
	// .globl	_Z10biasDerivsiiPfS_
.visible .entry _Z10biasDerivsiiPfS_(
	.param .u32 _Z10biasDerivsiiPfS__param_0,
	.param .u32 _Z10biasDerivsiiPfS__param_1,
	.param .u64 .ptr .align 1 _Z10biasDerivsiiPfS__param_2,
	.param .u64 .ptr .align 1 _Z10biasDerivsiiPfS__param_3
)
{
	.reg .pred 	%p<11>;
	.reg .b32 	%r<38>;
	.reg .b32 	%f<83>;
	.reg .b64 	%rd<16>;

	ld.param.u32 	%r24, [_Z10biasDerivsiiPfS__param_0];
	ld.param.u32 	%r23, [_Z10biasDerivsiiPfS__param_1];
	ld.param.u64 	%rd4, [_Z10biasDerivsiiPfS__param_2];
	ld.param.u64 	%rd3, [_Z10biasDerivsiiPfS__param_3];
	cvta.to.global.u64 	%rd1, %rd4;
	mov.u32 	%r25, %ctaid.x;
	mov.u32 	%r26, %ntid.x;
	mov.u32 	%r27, %tid.x;
	mad.lo.s32 	%r1, %r25, %r26, %r27;
	setp.ge.s32 	%p1, %r1, %r24;
	@%p1 bra 	$L__BB19_15;
	setp.lt.s32 	%p2, %r23, 1;
	mov.f32 	%f82, 0f00000000;
	@%p2 bra 	$L__BB19_14;
	mul.lo.s32 	%r2, %r23, %r1;
	and.b32  	%r3, %r23, 15;
	setp.lt.u32 	%p3, %r23, 16;
	mov.f32 	%f82, 0f00000000;
	mov.b32 	%r34, 0;
	@%p3 bra 	$L__BB19_5;
	and.b32  	%r34, %r23, 2147483632;
	neg.s32 	%r32, %r34;
	add.s64 	%rd2, %rd1, 32;
	mov.f32 	%f82, 0f00000000;
	mov.u32 	%r31, %r2;
$L__BB19_4:
	.pragma "nounroll";
	mul.wide.s32 	%rd5, %r31, 4;
	add.s64 	%rd6, %rd2, %rd5;
	ld.global.f32 	%f18, [%rd6+-32];
	add.f32 	%f19, %f82, %f18;
	ld.global.f32 	%f20, [%rd6+-28];
	add.f32 	%f21, %f19, %f20;
	ld.global.f32 	%f22, [%rd6+-24];
	add.f32 	%f23, %f21, %f22;
	ld.global.f32 	%f24, [%rd6+-20];
	add.f32 	%f25, %f23, %f24;
	ld.global.f32 	%f26, [%rd6+-16];
	add.f32 	%f27, %f25, %f26;
	ld.global.f32 	%f28, [%rd6+-12];
	add.f32 	%f29, %f27, %f28;
	ld.global.f32 	%f30, [%rd6+-8];
	add.f32 	%f31, %f29, %f30;
	ld.global.f32 	%f32, [%rd6+-4];
	add.f32 	%f33, %f31, %f32;
	ld.global.f32 	%f34, [%rd6];
	add.f32 	%f35, %f33, %f34;
	ld.global.f32 	%f36, [%rd6+4];
	add.f32 	%f37, %f35, %f36;
	ld.global.f32 	%f38, [%rd6+8];
	add.f32 	%f39, %f37, %f38;
	ld.global.f32 	%f40, [%rd6+12];
	add.f32 	%f41, %f39, %f40;
	ld.global.f32 	%f42, [%rd6+16];
	add.f32 	%f43, %f41, %f42;
	ld.global.f32 	%f44, [%rd6+20];
	add.f32 	%f45, %f43, %f44;
	ld.global.f32 	%f46, [%rd6+24];
	add.f32 	%f47, %f45, %f46;
	ld.global.f32 	%f48, [%rd6+28];
	add.f32 	%f82, %f47, %f48;
	add.s32 	%r32, %r32, 16;
	add.s32 	%r31, %r31, 16;
	setp.ne.s32 	%p4, %r32, 0;
	@%p4 bra 	$L__BB19_4;
$L__BB19_5:
	setp.eq.s32 	%p5, %r3, 0;
	@%p5 bra 	$L__BB19_14;
	and.b32  	%r11, %r23, 7;
	setp.lt.u32 	%p6, %r3, 8;
	@%p6 bra 	$L__BB19_8;
	add.s32 	%r29, %r34, %r2;
	mul.wide.s32 	%rd7, %r29, 4;
	add.s64 	%rd8, %rd1, %rd7;
	ld.global.f32 	%f50, [%rd8];
	add.f32 	%f51, %f82, %f50;
	ld.global.f32 	%f52, [%rd8+4];
	add.f32 	%f53, %f51, %f52;
	ld.global.f32 	%f54, [%rd8+8];
	add.f32 	%f55, %f53, %f54;
	ld.global.f32 	%f56, [%rd8+12];
	add.f32 	%f57, %f55, %f56;
	ld.global.f32 	%f58, [%rd8+16];
	add.f32 	%f59, %f57, %f58;
	ld.global.f32 	%f60, [%rd8+20];
	add.f32 	%f61, %f59, %f60;
	ld.global.f32 	%f62, [%rd8+24];
	add.f32 	%f63, %f61, %f62;
	ld.global.f32 	%f64, [%rd8+28];
	add.f32 	%f82, %f63, %f64;
	add.s32 	%r34, %r34, 8;
$L__BB19_8:
	setp.eq.s32 	%p7, %r11, 0;
	@%p7 bra 	$L__BB19_14;
	and.b32  	%r14, %r23, 3;
	setp.lt.u32 	%p8, %r11, 4;
	@%p8 bra 	$L__BB19_11;
	add.s32 	%r30, %r34, %r2;
	mul.wide.s32 	%rd9, %r30, 4;
	add.s64 	%rd10, %rd1, %rd9;
	ld.global.f32 	%f66, [%rd10];
	add.f32 	%f67, %f82, %f66;
	ld.global.f32 	%f68, [%rd10+4];
	add.f32 	%f69, %f67, %f68;
	ld.global.f32 	%f70, [%rd10+8];
	add.f32 	%f71, %f69, %f70;
	ld.global.f32 	%f72, [%rd10+12];
	add.f32 	%f82, %f71, %f72;
	add.s32 	%r34, %r34, 4;
$L__BB19_11:
	setp.eq.s32 	%p9, %r14, 0;
	@%p9 bra 	$L__BB19_14;
	add.s32 	%r37, %r34, %r2;
	neg.s32 	%r36, %r14;
$L__BB19_13:
	.pragma "nounroll";
	mul.wide.s32 	%rd11, %r37, 4;
	add.s64 	%rd12, %rd1, %rd11;
	ld.global.f32 	%f73, [%rd12];
	add.f32 	%f82, %f82, %f73;
	add.s32 	%r37, %r37, 1;
	add.s32 	%r36, %r36, 1;
	setp.ne.s32 	%p10, %r36, 0;
	@%p10 bra 	$L__BB19_13;
$L__BB19_14:
	cvta.to.global.u64 	%rd13, %rd3;
	mul.wide.s32 	%rd14, %r1, 4;
	add.s64 	%rd15, %rd13, %rd14;
	st.global.f32 	[%rd15], %f82;
$L__BB19_15:
	ret;

}
	// .globl	_Z7softMaxiiPf
.visible .entry _Z7softMaxiiPf(
	.param .u32 _Z7softMaxiiPf_param_0,
	.param .u32 _Z7softMaxiiPf_param_1,
	.param .u64 .ptr .align 1 _Z7softMaxiiPf_param_2
)
{
	.local .align 8 .b8 	__local_depot20[8];
	.reg .b64 	%SP;
	.reg .b64 	%SPL;
	.reg .pred 	%p<31>;
	.reg .b32 	%r<62>;
	.reg .b32 	%f<110>;
	.reg .b64 	%rd<50>;
	.reg .b64 	%fd<6>;

	mov.u64 	%SPL, __local_depot20;
	cvta.local.u64 	%SP, %SPL;
	ld.param.u32 	%r31, [_Z7softMaxiiPf_param_0];
	ld.param.u32 	%r32, [_Z7softMaxiiPf_param_1];
	ld.param.u64 	%rd7, [_Z7softMaxiiPf_param_2];
	cvta.to.global.u64 	%rd1, %rd7;
	add.u64 	%rd8, %SP, 0;
	add.u64 	%rd2, %SPL, 0;
	mov.u32 	%r33, %ctaid.x;
	mov.u32 	%r34, %ntid.x;
	mov.u32 	%r35, %tid.x;
	mad.lo.s32 	%r1, %r33, %r34, %r35;
	setp.ge.s32 	%p1, %r1, %r31;
	@%p1 bra 	$L__BB20_30;
	setp.lt.s32 	%p2, %r32, 1;
	mov.f32 	%f108, 0f00000000;
	@%p2 bra 	$L__BB20_18;
	and.b32  	%r2, %r32, 3;
	setp.lt.u32 	%p3, %r32, 4;
	mov.f32 	%f108, 0f00000000;
	mov.b32 	%r52, 0;
	@%p3 bra 	$L__BB20_13;
	and.b32  	%r52, %r32, 2147483644;
	neg.s32 	%r56, %r52;
	shl.b32 	%r5, %r31, 2;
	mov.f32 	%f108, 0f00000000;
	mov.u64 	%rd10, $str;
	mul.wide.s32 	%rd4, %r31, 4;
	mov.u32 	%r55, %r1;
$L__BB20_4:
	mul.wide.s32 	%rd9, %r55, 4;
	add.s64 	%rd3, %rd1, %rd9;
	ld.global.f32 	%f8, [%rd3];
	mul.f32 	%f20, %f8, 0f3FB8AA3B;
	ex2.approx.f32 	%f21, %f20;
	add.f32 	%f9, %f108, %f21;
	abs.f32 	%f22, %f9;
	setp.num.f32 	%p4, %f22, %f22;
	abs.f32 	%f23, %f8;
	setp.nan.f32 	%p5, %f23, %f23;
	or.pred  	%p6, %p4, %p5;
	@%p6 bra 	$L__BB20_6;
	cvt.f64.f32 	%fd1, %f8;
	st.local.f64 	[%rd2], %fd1;
	cvta.global.u64 	%rd11, %rd10;
	{ // callseq 0, 0
	.param .b64 param0;
	st.param.b64 	[param0], %rd11;
	.param .b64 param1;
	st.param.b64 	[param1], %rd8;
	.param .b32 retval0;
	call.uni (retval0), 
	vprintf, 
	(
	param0, 
	param1
	);
	ld.param.b32 	%r37, [retval0];
	} // callseq 0
$L__BB20_6:
	add.s64 	%rd5, %rd3, %rd4;
	ld.global.f32 	%f10, [%rd5];
	mul.f32 	%f25, %f10, 0f3FB8AA3B;
	ex2.approx.f32 	%f26, %f25;
	add.f32 	%f11, %f9, %f26;
	abs.f32 	%f27, %f11;
	setp.num.f32 	%p7, %f27, %f27;
	abs.f32 	%f28, %f10;
	setp.nan.f32 	%p8, %f28, %f28;
	or.pred  	%p9, %p7, %p8;
	@%p9 bra 	$L__BB20_8;
	cvt.f64.f32 	%fd2, %f10;
	st.local.f64 	[%rd2], %fd2;
	cvta.global.u64 	%rd14, %rd10;
	{ // callseq 1, 0
	.param .b64 param0;
	st.param.b64 	[param0], %rd14;
	.param .b64 param1;
	st.param.b64 	[param1], %rd8;
	.param .b32 retval0;
	call.uni (retval0), 
	vprintf, 
	(
	param0, 
	param1
	);
	ld.param.b32 	%r39, [retval0];
	} // callseq 1
$L__BB20_8:
	add.s64 	%rd6, %rd5, %rd4;
	ld.global.f32 	%f12, [%rd6];
	mul.f32 	%f30, %f12, 0f3FB8AA3B;
	ex2.approx.f32 	%f31, %f30;
	add.f32 	%f13, %f11, %f31;
	abs.f32 	%f32, %f13;
	setp.num.f32 	%p10, %f32, %f32;
	abs.f32 	%f33, %f12;
	setp.nan.f32 	%p11, %f33, %f33;
	or.pred  	%p12, %p10, %p11;
	@%p12 bra 	$L__BB20_10;
	cvt.f64.f32 	%fd3, %f12;
	st.local.f64 	[%rd2], %fd3;
	cvta.global.u64 	%rd17, %rd10;
	{ // callseq 2, 0
	.param .b64 param0;
	st.param.b64 	[param0], %rd17;
	.param .b64 param1;
	st.param.b64 	[param1], %rd8;
	.param .b32 retval0;
	call.uni (retval0), 
	vprintf, 
	(
	param0, 
	param1
	);
	ld.param.b32 	%r41, [retval0];
	} // callseq 2
$L__BB20_10:
	add.s64 	%rd19, %rd6, %rd4;
	ld.global.f32 	%f14, [%rd19];
	mul.f32 	%f35, %f14, 0f3FB8AA3B;
	ex2.approx.f32 	%f36, %f35;
	add.f32 	%f108, %f13, %f36;
	abs.f32 	%f37, %f108;
	setp.num.f32 	%p13, %f37, %f37;
	abs.f32 	%f38, %f14;
	setp.nan.f32 	%p14, %f38, %f38;
	or.pred  	%p15, %p13, %p14;
	@%p15 bra 	$L__BB20_12;
	cvt.f64.f32 	%fd4, %f14;
	st.local.f64 	[%rd2], %fd4;
	cvta.global.u64 	%rd21, %rd10;
	{ // callseq 3, 0
	.param .b64 param0;
	st.param.b64 	[param0], %rd21;
	.param .b64 param1;
	st.param.b64 	[param1], %rd8;
	.param .b32 retval0;
	call.uni (retval0), 
	vprintf, 
	(
	param0, 
	param1
	);
	ld.param.b32 	%r43, [retval0];
	} // callseq 3
$L__BB20_12:
	add.s32 	%r56, %r56, 4;
	add.s32 	%r55, %r55, %r5;
	setp.eq.s32 	%p16, %r56, 0;
	@%p16 bra 	$L__BB20_13;
	bra.uni 	$L__BB20_4;
$L__BB20_13:
	setp.eq.s32 	%p17, %r2, 0;
	@%p17 bra 	$L__BB20_18;
	mad.lo.s32 	%r54, %r52, %r31, %r1;
	neg.s32 	%r53, %r2;
	mov.u64 	%rd25, $str;
$L__BB20_15:
	.pragma "nounroll";
	mul.wide.s32 	%rd23, %r54, 4;
	add.s64 	%rd24, %rd1, %rd23;
	ld.global.f32 	%f4, [%rd24];
	mul.f32 	%f40, %f4, 0f3FB8AA3B;
	ex2.approx.f32 	%f41, %f40;
	add.f32 	%f108, %f108, %f41;
	abs.f32 	%f42, %f108;
	setp.num.f32 	%p18, %f42, %f42;
	abs.f32 	%f43, %f4;
	setp.nan.f32 	%p19, %f43, %f43;
	or.pred  	%p20, %p18, %p19;
	@%p20 bra 	$L__BB20_17;
	cvt.f64.f32 	%fd5, %f4;
	st.local.f64 	[%rd2], %fd5;
	cvta.global.u64 	%rd26, %rd25;
	{ // callseq 4, 0
	.param .b64 param0;
	st.param.b64 	[param0], %rd26;
	.param .b64 param1;
	st.param.b64 	[param1], %rd8;
	.param .b32 retval0;
	call.uni (retval0), 
	vprintf, 
	(
	param0, 
	param1
	);
	ld.param.b32 	%r45, [retval0];
	} // callseq 4
$L__BB20_17:
	add.s32 	%r54, %r54, %r31;
	add.s32 	%r53, %r53, 1;
	setp.ne.s32 	%p21, %r53, 0;
	@%p21 bra 	$L__BB20_15;
$L__BB20_18:
	setp.lt.s32 	%p22, %r32, 1;
	@%p22 bra 	$L__BB20_30;
	and.b32  	%r13, %r32, 7;
	setp.lt.u32 	%p23, %r32, 8;
	mov.b32 	%r59, 0;
	@%p23 bra 	$L__BB20_22;
	and.b32  	%r59, %r32, 2147483640;
	neg.s32 	%r58, %r59;
	shl.b32 	%r16, %r31, 3;
	mul.wide.s32 	%rd30, %r31, 4;
	mov.u32 	%r57, %r1;
$L__BB20_21:
	.pragma "nounroll";
	mul.wide.s32 	%rd28, %r57, 4;
	add.s64 	%rd29, %rd1, %rd28;
	ld.global.f32 	%f45, [%rd29];
	mul.f32 	%f46, %f45, 0f3FB8AA3B;
	ex2.approx.f32 	%f47, %f46;
	div.rn.f32 	%f48, %f47, %f108;
	st.global.f32 	[%rd29], %f48;
	add.s64 	%rd31, %rd29, %rd30;
	ld.global.f32 	%f49, [%rd31];
	mul.f32 	%f50, %f49, 0f3FB8AA3B;
	ex2.approx.f32 	%f51, %f50;
	div.rn.f32 	%f52, %f51, %f108;
	st.global.f32 	[%rd31], %f52;
	add.s64 	%rd32, %rd31, %rd30;
	ld.global.f32 	%f53, [%rd32];
	mul.f32 	%f54, %f53, 0f3FB8AA3B;
	ex2.approx.f32 	%f55, %f54;
	div.rn.f32 	%f56, %f55, %f108;
	st.global.f32 	[%rd32], %f56;
	add.s64 	%rd33, %rd32, %rd30;
	ld.global.f32 	%f57, [%rd33];
	mul.f32 	%f58, %f57, 0f3FB8AA3B;
	ex2.approx.f32 	%f59, %f58;
	div.rn.f32 	%f60, %f59, %f108;
	st.global.f32 	[%rd33], %f60;
	add.s64 	%rd34, %rd33, %rd30;
	ld.global.f32 	%f61, [%rd34];
	mul.f32 	%f62, %f61, 0f3FB8AA3B;
	ex2.approx.f32 	%f63, %f62;
	div.rn.f32 	%f64, %f63, %f108;
	st.global.f32 	[%rd34], %f64;
	add.s64 	%rd35, %rd34, %rd30;
	ld.global.f32 	%f65, [%rd35];
	mul.f32 	%f66, %f65, 0f3FB8AA3B;
	ex2.approx.f32 	%f67, %f66;
	div.rn.f32 	%f68, %f67, %f108;
	st.global.f32 	[%rd35], %f68;
	add.s64 	%rd36, %rd35, %rd30;
	ld.global.f32 	%f69, [%rd36];
	mul.f32 	%f70, %f69, 0f3FB8AA3B;
	ex2.approx.f32 	%f71, %f70;
	div.rn.f32 	%f72, %f71, %f108;
	st.global.f32 	[%rd36], %f72;
	add.s64 	%rd37, %rd36, %rd30;
	ld.global.f32 	%f73, [%rd37];
	mul.f32 	%f74, %f73, 0f3FB8AA3B;
	ex2.approx.f32 	%f75, %f74;
	div.rn.f32 	%f76, %f75, %f108;
	st.global.f32 	[%rd37], %f76;
	add.s32 	%r58, %r58, 8;
	add.s32 	%r57, %r57, %r16;
	setp.ne.s32 	%p24, %r58, 0;
	@%p24 bra 	$L__BB20_21;
$L__BB20_22:
	setp.eq.s32 	%p25, %r13, 0;
	@%p25 bra 	$L__BB20_30;
	and.b32  	%r26, %r32, 3;
	setp.lt.u32 	%p26, %r13, 4;
	@%p26 bra 	$L__BB20_25;
	mad.lo.s32 	%r48, %r59, %r31, %r1;
	mul.wide.s32 	%rd38, %r48, 4;
	add.s64 	%rd39, %rd1, %rd38;
	ld.global.f32 	%f77, [%rd39];
	mul.f32 	%f78, %f77, 0f3FB8AA3B;
	ex2.approx.f32 	%f79, %f78;
	div.rn.f32 	%f80, %f79, %f108;
	st.global.f32 	[%rd39], %f80;
	mul.wide.s32 	%rd40, %r31, 4;
	add.s64 	%rd41, %rd39, %rd40;
	ld.global.f32 	%f81, [%rd41];
	mul.f32 	%f82, %f81, 0f3FB8AA3B;
	ex2.approx.f32 	%f83, %f82;
	div.rn.f32 	%f84, %f83, %f108;
	st.global.f32 	[%rd41], %f84;
	add.s64 	%rd42, %rd41, %rd40;
	ld.global.f32 	%f85, [%rd42];
	mul.f32 	%f86, %f85, 0f3FB8AA3B;
	ex2.approx.f32 	%f87, %f86;
	div.rn.f32 	%f88, %f87, %f108;
	st.global.f32 	[%rd42], %f88;
	add.s64 	%rd43, %rd42, %rd40;
	ld.global.f32 	%f89, [%rd43];
	mul.f32 	%f90, %f89, 0f3FB8AA3B;
	ex2.approx.f32 	%f91, %f90;
	div.rn.f32 	%f92, %f91, %f108;
	st.global.f32 	[%rd43], %f92;
	add.s32 	%r59, %r59, 4;
$L__BB20_25:
	setp.eq.s32 	%p27, %r26, 0;
	@%p27 bra 	$L__BB20_30;
	setp.eq.s32 	%p28, %r26, 1;
	@%p28 bra 	$L__BB20_28;
	mad.lo.s32 	%r49, %r59, %r31, %r1;
	mul.wide.s32 	%rd44, %r49, 4;
	add.s64 	%rd45, %rd1, %rd44;
	ld.global.f32 	%f93, [%rd45];
	mul.f32 	%f94, %f93, 0f3FB8AA3B;
	ex2.approx.f32 	%f95, %f94;
	div.rn.f32 	%f96, %f95, %f108;
	st.global.f32 	[%rd45], %f96;
	mul.wide.s32 	%rd46, %r31, 4;
	add.s64 	%rd47, %rd45, %rd46;
	ld.global.f32 	%f97, [%rd47];
	mul.f32 	%f98, %f97, 0f3FB8AA3B;
	ex2.approx.f32 	%f99, %f98;
	div.rn.f32 	%f100, %f99, %f108;
	st.global.f32 	[%rd47], %f100;
	add.s32 	%r59, %r59, 2;
$L__BB20_28:
	and.b32  	%r50, %r32, 1;
	setp.eq.b32 	%p29, %r50, 1;
	not.pred 	%p30, %p29;
	@%p30 bra 	$L__BB20_30;
	mad.lo.s32 	%r51, %r59, %r31, %r1;
	mul.wide.s32 	%rd48, %r51, 4;
	add.s64 	%rd49, %rd1, %rd48;
	ld.global.f32 	%f101, [%rd49];
	mul.f32 	%f102, %f101, 0f3FB8AA3B;
	ex2.approx.f32 	%f103, %f102;
	div.rn.f32 	%f104, %f103, %f108;
	st.global.f32 	[%rd49], %f104;
$L__BB20_30:
	ret;

}
	// .globl	_Z13transposeSimpiiPfS_
.visible .entry _Z13transposeSimpiiPfS_(
	.param .u32 _Z13transposeSimpiiPfS__param_0,
	.param .u32 _Z13transposeSimpiiPfS__param_1,
	.param .u64 .ptr .align 1 _Z13transposeSimpiiPfS__param_2,
	.param .u64 .ptr .align 1 _Z13transposeSimpiiPfS__param_3
)
{
	.reg .pred 	%p<2>;
	.reg .b32 	%r<12>;
	.reg .b32 	%f<2>;
	.reg .b64 	%rd<9>;

	ld.param.u32 	%r2, [_Z13transposeSimpiiPfS__param_0];
	ld.param.u32 	%r3, [_Z13transposeSimpiiPfS__param_1];
	ld.param.u64 	%rd1, [_Z13transposeSimpiiPfS__param_2];
	ld.param.u64 	%rd2, [_Z13transposeSimpiiPfS__param_3];
	mov.u32 	%r4, %ntid.x;
	mov.u32 	%r5, %ctaid.x;
	mov.u32 	%r6, %tid.x;
	mad.lo.s32 	%r1, %r4, %r5, %r6;
	setp.ge.s32 	%p1, %r1, %r2;
	@%p1 bra 	$L__BB21_2;
	div.s32 	%r7, %r1, %r3;
	mul.lo.s32 	%r8, %r7, %r3;
	sub.s32 	%r9, %r1, %r8;
	cvta.to.global.u64 	%rd3, %rd1;
	cvta.to.global.u64 	%rd4, %rd2;
	mul.wide.s32 	%rd5, %r1, 4;
	add.s64 	%rd6, %rd3, %rd5;
	ld.global.f32 	%f1, [%rd6];
	div.s32 	%r10, %r2, %r3;
	mad.lo.s32 	%r11, %r10, %r9, %r7;
	mul.wide.s32 	%rd7, %r11, 4;
	add.s64 	%rd8, %rd4, %rd7;
	st.global.f32 	[%rd8], %f1;
$L__BB21_2:
	ret;

}
	// .globl	_Z7addBiasiiPfS_
.visible .entry _Z7addBiasiiPfS_(
	.param .u32 _Z7addBiasiiPfS__param_0,
	.param .u32 _Z7addBiasiiPfS__param_1,
	.param .u64 .ptr .align 1 _Z7addBiasiiPfS__param_2,
	.param .u64 .ptr .align 1 _Z7addBiasiiPfS__param_3
)
{
	.reg .pred 	%p<2>;
	.reg .b32 	%r<8>;
	.reg .b32 	%f<4>;
	.reg .b64 	%rd<9>;

	ld.param.u32 	%r3, [_Z7addBiasiiPfS__param_0];
	ld.param.u32 	%r2, [_Z7addBiasiiPfS__param_1];
	ld.param.u64 	%rd1, [_Z7addBiasiiPfS__param_2];
	ld.param.u64 	%rd2, [_Z7addBiasiiPfS__param_3];
	mov.u32 	%r4, %ntid.x;
	mov.u32 	%r5, %ctaid.x;
	mov.u32 	%r6, %tid.x;
	mad.lo.s32 	%r1, %r4, %r5, %r6;
	setp.ge.s32 	%p1, %r1, %r3;
	@%p1 bra 	$L__BB22_2;
	div.s32 	%r7, %r1, %r2;
	cvta.to.global.u64 	%rd3, %rd1;
	cvta.to.global.u64 	%rd4, %rd2;
	mul.wide.s32 	%rd5, %r1, 4;
	add.s64 	%rd6, %rd3, %rd5;
	ld.global.f32 	%f1, [%rd6];
	mul.wide.s32 	%rd7, %r7, 4;
	add.s64 	%rd8, %rd4, %rd7;
	ld.global.f32 	%f2, [%rd8];
	add.f32 	%f3, %f1, %f2;
	st.global.f32 	[%rd6], %f3;
$L__BB22_2:
	ret;

}
	// .globl	_Z8activateiiPf
.visible .entry _Z8activateiiPf(
	.param .u32 _Z8activateiiPf_param_0,
	.param .u32 _Z8activateiiPf_param_1,
	.param .u64 .ptr .align 1 _Z8activateiiPf_param_2
)
{
	.reg .pred 	%p<4>;
	.reg .b32 	%r<6>;
	.reg .b32 	%f<19>;
	.reg .b64 	%rd<5>;

	ld.param.u32 	%r2, [_Z8activateiiPf_param_0];
	ld.param.u64 	%rd1, [_Z8activateiiPf_param_2];
	mov.u32 	%r3, %ntid.x;
	mov.u32 	%r4, %ctaid.x;
	mov.u32 	%r5, %tid.x;
	mad.lo.s32 	%r1, %r3, %r4, %r5;
	setp.ge.s32 	%p1, %r1, %r2;
	@%p1 bra 	$L__BB23_2;
	cvta.to.global.u64 	%rd2, %rd1;
	mul.wide.s32 	%rd3, %r1, 4;
	add.s64 	%rd4, %rd2, %rd3;
	ld.global.f32 	%f1, [%rd4];
	mul.f32 	%f2, %f1, 0f3F2AAAAB;
	abs.f32 	%f3, %f2;
	mul.f32 	%f4, %f3, 0f4038AA3B;
	ex2.approx.ftz.f32 	%f5, %f4;
	add.f32 	%f6, %f5, 0f3F800000;
	rcp.approx.ftz.f32 	%f7, %f6;
	fma.rn.f32 	%f8, %f7, 0fC0000000, 0f3F800000;
	setp.ge.f32 	%p2, %f3, 0f41102CB4;
	selp.f32 	%f9, 0f3F800000, %f8, %p2;
	copysign.f32 	%f10, %f2, %f9;
	mul.f32 	%f11, %f2, %f2;
	fma.rn.f32 	%f12, %f11, 0f3C80F082, 0fBD563CAE;
	fma.rn.f32 	%f13, %f12, %f11, 0f3E085941;
	fma.rn.f32 	%f14, %f13, %f11, 0fBEAAA9ED;
	fma.rn.f32 	%f15, %f14, %f11, 0f00000000;
	fma.rn.f32 	%f16, %f15, %f2, %f2;
	setp.ge.f32 	%p3, %f3, 0f3F19999A;
	selp.f32 	%f17, %f10, %f16, %p3;
	mul.f32 	%f18, %f17, 0f3FDBA29C;
	st.global.f32 	[%rd4], %f18;
$L__BB23_2:
	ret;

}
	// .globl	_Z11makePredictiiPfS_
.visible .entry _Z11makePredictiiPfS_(
	.param .u32 _Z11makePredictiiPfS__param_0,
	.param .u32 _Z11makePredictiiPfS__param_1,
	.param .u64 .ptr .align 1 _Z11makePredictiiPfS__param_2,
	.param .u64 .ptr .align 1 _Z11makePredictiiPfS__param_3
)
{
	.reg .pred 	%p<40>;
	.reg .b32 	%r<66>;
	.reg .b32 	%f<151>;
	.reg .b64 	%rd<43>;

	ld.param.u32 	%r24, [_Z11makePredictiiPfS__param_0];
	ld.param.u32 	%r25, [_Z11makePredictiiPfS__param_1];
	ld.param.u64 	%rd3, [_Z11makePredictiiPfS__param_2];
	ld.param.u64 	%rd2, [_Z11makePredictiiPfS__param_3];
	cvta.to.global.u64 	%rd1, %rd3;
	mov.u32 	%r26, %ctaid.x;
	mov.u32 	%r27, %ntid.x;
	mov.u32 	%r28, %tid.x;
	mad.lo.s32 	%r1, %r26, %r27, %r28;
	setp.ge.s32 	%p1, %r1, %r24;
	@%p1 bra 	$L__BB24_15;
	setp.lt.s32 	%p2, %r25, 1;
	mov.f32 	%f150, 0fBF800000;
	@%p2 bra 	$L__BB24_14;
	and.b32  	%r2, %r25, 15;
	setp.lt.u32 	%p3, %r25, 16;
	mov.f32 	%f150, 0fBF800000;
	mov.b32 	%r61, 0;
	mov.f32 	%f141, %f150;
	@%p3 bra 	$L__BB24_5;
	and.b32  	%r61, %r25, 2147483632;
	shl.b32 	%r4, %r24, 4;
	mov.f32 	%f150, 0fBF800000;
	mov.b32 	%r59, 0;
	mul.wide.s32 	%rd6, %r24, 4;
	mov.u32 	%r58, %r1;
$L__BB24_4:
	.pragma "nounroll";
	mul.wide.s32 	%rd4, %r58, 4;
	add.s64 	%rd5, %rd1, %rd4;
	ld.global.f32 	%f27, [%rd5];
	setp.gt.f32 	%p4, %f27, %f141;
	cvt.rn.f32.u32 	%f28, %r59;
	selp.f32 	%f29, %f27, %f141, %p4;
	selp.f32 	%f30, %f28, %f150, %p4;
	add.s64 	%rd7, %rd5, %rd6;
	ld.global.f32 	%f31, [%rd7];
	setp.gt.f32 	%p5, %f31, %f29;
	add.s32 	%r31, %r59, 1;
	cvt.rn.f32.u32 	%f32, %r31;
	selp.f32 	%f33, %f31, %f29, %p5;
	selp.f32 	%f34, %f32, %f30, %p5;
	add.s64 	%rd8, %rd7, %rd6;
	ld.global.f32 	%f35, [%rd8];
	setp.gt.f32 	%p6, %f35, %f33;
	add.s32 	%r32, %r59, 2;
	cvt.rn.f32.u32 	%f36, %r32;
	selp.f32 	%f37, %f35, %f33, %p6;
	selp.f32 	%f38, %f36, %f34, %p6;
	add.s64 	%rd9, %rd8, %rd6;
	ld.global.f32 	%f39, [%rd9];
	setp.gt.f32 	%p7, %f39, %f37;
	add.s32 	%r33, %r59, 3;
	cvt.rn.f32.u32 	%f40, %r33;
	selp.f32 	%f41, %f39, %f37, %p7;
	selp.f32 	%f42, %f40, %f38, %p7;
	add.s64 	%rd10, %rd9, %rd6;
	ld.global.f32 	%f43, [%rd10];
	setp.gt.f32 	%p8, %f43, %f41;
	add.s32 	%r34, %r59, 4;
	cvt.rn.f32.u32 	%f44, %r34;
	selp.f32 	%f45, %f43, %f41, %p8;
	selp.f32 	%f46, %f44, %f42, %p8;
	add.s64 	%rd11, %rd10, %rd6;
	ld.global.f32 	%f47, [%rd11];
	setp.gt.f32 	%p9, %f47, %f45;
	add.s32 	%r35, %r59, 5;
	cvt.rn.f32.u32 	%f48, %r35;
	selp.f32 	%f49, %f47, %f45, %p9;
	selp.f32 	%f50, %f48, %f46, %p9;
	add.s64 	%rd12, %rd11, %rd6;
	ld.global.f32 	%f51, [%rd12];
	setp.gt.f32 	%p10, %f51, %f49;
	add.s32 	%r36, %r59, 6;
	cvt.rn.f32.u32 	%f52, %r36;
	selp.f32 	%f53, %f51, %f49, %p10;
	selp.f32 	%f54, %f52, %f50, %p10;
	add.s64 	%rd13, %rd12, %rd6;
	ld.global.f32 	%f55, [%rd13];
	setp.gt.f32 	%p11, %f55, %f53;
	add.s32 	%r37, %r59, 7;
	cvt.rn.f32.u32 	%f56, %r37;
	selp.f32 	%f57, %f55, %f53, %p11;
	selp.f32 	%f58, %f56, %f54, %p11;
	add.s64 	%rd14, %rd13, %rd6;
	ld.global.f32 	%f59, [%rd14];
	setp.gt.f32 	%p12, %f59, %f57;
	add.s32 	%r38, %r59, 8;
	cvt.rn.f32.u32 	%f60, %r38;
	selp.f32 	%f61, %f59, %f57, %p12;
	selp.f32 	%f62, %f60, %f58, %p12;
	add.s64 	%rd15, %rd14, %rd6;
	ld.global.f32 	%f63, [%rd15];
	setp.gt.f32 	%p13, %f63, %f61;
	add.s32 	%r39, %r59, 9;
	cvt.rn.f32.u32 	%f64, %r39;
	selp.f32 	%f65, %f63, %f61, %p13;
	selp.f32 	%f66, %f64, %f62, %p13;
	add.s64 	%rd16, %rd15, %rd6;
	ld.global.f32 	%f67, [%rd16];
	setp.gt.f32 	%p14, %f67, %f65;
	add.s32 	%r40, %r59, 10;
	cvt.rn.f32.u32 	%f68, %r40;
	selp.f32 	%f69, %f67, %f65, %p14;
	selp.f32 	%f70, %f68, %f66, %p14;
	add.s64 	%rd17, %rd16, %rd6;
	ld.global.f32 	%f71, [%rd17];
	setp.gt.f32 	%p15, %f71, %f69;
	add.s32 	%r41, %r59, 11;
	cvt.rn.f32.u32 	%f72, %r41;
	selp.f32 	%f73, %f71, %f69, %p15;
	selp.f32 	%f74, %f72, %f70, %p15;
	add.s64 	%rd18, %rd17, %rd6;
	ld.global.f32 	%f75, [%rd18];
	setp.gt.f32 	%p16, %f75, %f73;
	add.s32 	%r42, %r59, 12;
	cvt.rn.f32.u32 	%f76, %r42;
	selp.f32 	%f77, %f75, %f73, %p16;
	selp.f32 	%f78, %f76, %f74, %p16;
	add.s64 	%rd19, %rd18, %rd6;
	ld.global.f32 	%f79, [%rd19];
	setp.gt.f32 	%p17, %f79, %f77;
	add.s32 	%r43, %r59, 13;
	cvt.rn.f32.u32 	%f80, %r43;
	selp.f32 	%f81, %f79, %f77, %p17;
	selp.f32 	%f82, %f80, %f78, %p17;
	add.s64 	%rd20, %rd19, %rd6;
	ld.global.f32 	%f83, [%rd20];
	setp.gt.f32 	%p18, %f83, %f81;
	add.s32 	%r44, %r59, 14;
	cvt.rn.f32.u32 	%f84, %r44;
	selp.f32 	%f85, %f83, %f81, %p18;
	selp.f32 	%f86, %f84, %f82, %p18;
	add.s64 	%rd21, %rd20, %rd6;
	ld.global.f32 	%f87, [%rd21];
	setp.gt.f32 	%p19, %f87, %f85;
	add.s32 	%r45, %r59, 15;
	cvt.rn.f32.u32 	%f88, %r45;
	selp.f32 	%f141, %f87, %f85, %p19;
	selp.f32 	%f150, %f88, %f86, %p19;
	add.s32 	%r58, %r58, %r4;
	add.s32 	%r59, %r59, 16;
	setp.ne.s32 	%p20, %r59, %r61;
	@%p20 bra 	$L__BB24_4;
$L__BB24_5:
	setp.eq.s32 	%p21, %r2, 0;
	@%p21 bra 	$L__BB24_14;
	and.b32  	%r10, %r25, 7;
	setp.lt.u32 	%p22, %r2, 8;
	@%p22 bra 	$L__BB24_8;
	mad.lo.s32 	%r46, %r61, %r24, %r1;
	mul.wide.s32 	%rd22, %r46, 4;
	add.s64 	%rd23, %rd1, %rd22;
	ld.global.f32 	%f90, [%rd23];
	setp.gt.f32 	%p23, %f90, %f141;
	cvt.rn.f32.u32 	%f91, %r61;
	selp.f32 	%f92, %f90, %f141, %p23;
	selp.f32 	%f93, %f91, %f150, %p23;
	add.s32 	%r47, %r61, 1;
	mul.wide.s32 	%rd24, %r24, 4;
	add.s64 	%rd25, %rd23, %rd24;
	ld.global.f32 	%f94, [%rd25];
	setp.gt.f32 	%p24, %f94, %f92;
	cvt.rn.f32.u32 	%f95, %r47;
	selp.f32 	%f96, %f94, %f92, %p24;
	selp.f32 	%f97, %f95, %f93, %p24;
	add.s32 	%r48, %r61, 2;
	add.s64 	%rd26, %rd25, %rd24;
	ld.global.f32 	%f98, [%rd26];
	setp.gt.f32 	%p25, %f98, %f96;
	cvt.rn.f32.u32 	%f99, %r48;
	selp.f32 	%f100, %f98, %f96, %p25;
	selp.f32 	%f101, %f99, %f97, %p25;
	add.s32 	%r49, %r61, 3;
	add.s64 	%rd27, %rd26, %rd24;
	ld.global.f32 	%f102, [%rd27];
	setp.gt.f32 	%p26, %f102, %f100;
	cvt.rn.f32.u32 	%f103, %r49;
	selp.f32 	%f104, %f102, %f100, %p26;
	selp.f32 	%f105, %f103, %f101, %p26;
	add.s32 	%r50, %r61, 4;
	add.s64 	%rd28, %rd27, %rd24;
	ld.global.f32 	%f106, [%rd28];
	setp.gt.f32 	%p27, %f106, %f104;
	cvt.rn.f32.u32 	%f107, %r50;
	selp.f32 	%f108, %f106, %f104, %p27;
	selp.f32 	%f109, %f107, %f105, %p27;
	add.s32 	%r51, %r61, 5;
	add.s64 	%rd29, %rd28, %rd24;
	ld.global.f32 	%f110, [%rd29];
	setp.gt.f32 	%p28, %f110, %f108;
	cvt.rn.f32.u32 	%f111, %r51;
	selp.f32 	%f112, %f110, %f108, %p28;
	selp.f32 	%f113, %f111, %f109, %p28;
	add.s32 	%r52, %r61, 6;
	add.s64 	%rd30, %rd29, %rd24;
	ld.global.f32 	%f114, [%rd30];
	setp.gt.f32 	%p29, %f114, %f112;
	cvt.rn.f32.u32 	%f115, %r52;
	selp.f32 	%f116, %f114, %f112, %p29;
	selp.f32 	%f117, %f115, %f113, %p29;
	add.s32 	%r53, %r61, 7;
	add.s64 	%rd31, %rd30, %rd24;
	ld.global.f32 	%f118, [%rd31];
	setp.gt.f32 	%p30, %f118, %f116;
	cvt.rn.f32.u32 	%f119, %r53;
	selp.f32 	%f141, %f118, %f116, %p30;
	selp.f32 	%f150, %f119, %f117, %p30;
	add.s32 	%r61, %r61, 8;
$L__BB24_8:
	setp.eq.s32 	%p31, %r10, 0;
	@%p31 bra 	$L__BB24_14;
	and.b32  	%r13, %r25, 3;
	setp.lt.u32 	%p32, %r10, 4;
	@%p32 bra 	$L__BB24_11;
	mad.lo.s32 	%r54, %r61, %r24, %r1;
	mul.wide.s32 	%rd32, %r54, 4;
	add.s64 	%rd33, %rd1, %rd32;
	ld.global.f32 	%f121, [%rd33];
	setp.gt.f32 	%p33, %f121, %f141;
	cvt.rn.f32.u32 	%f122, %r61;
	selp.f32 	%f123, %f121, %f141, %p33;
	selp.f32 	%f124, %f122, %f150, %p33;
	add.s32 	%r55, %r61, 1;
	mul.wide.s32 	%rd34, %r24, 4;
	add.s64 	%rd35, %rd33, %rd34;
	ld.global.f32 	%f125, [%rd35];
	setp.gt.f32 	%p34, %f125, %f123;
	cvt.rn.f32.u32 	%f126, %r55;
	selp.f32 	%f127, %f125, %f123, %p34;
	selp.f32 	%f128, %f126, %f124, %p34;
	add.s32 	%r56, %r61, 2;
	add.s64 	%rd36, %rd35, %rd34;
	ld.global.f32 	%f129, [%rd36];
	setp.gt.f32 	%p35, %f129, %f127;
	cvt.rn.f32.u32 	%f130, %r56;
	selp.f32 	%f131, %f129, %f127, %p35;
	selp.f32 	%f132, %f130, %f128, %p35;
	add.s32 	%r57, %r61, 3;
	add.s64 	%rd37, %rd36, %rd34;
	ld.global.f32 	%f133, [%rd37];
	setp.gt.f32 	%p36, %f133, %f131;
	cvt.rn.f32.u32 	%f134, %r57;
	selp.f32 	%f141, %f133, %f131, %p36;
	selp.f32 	%f150, %f134, %f132, %p36;
	add.s32 	%r61, %r61, 4;
$L__BB24_11:
	setp.eq.s32 	%p37, %r13, 0;
	@%p37 bra 	$L__BB24_14;
	mad.lo.s32 	%r64, %r61, %r24, %r1;
	neg.s32 	%r63, %r13;
$L__BB24_13:
	.pragma "nounroll";
	mul.wide.s32 	%rd38, %r64, 4;
	add.s64 	%rd39, %rd1, %rd38;
	ld.global.f32 	%f135, [%rd39];
	setp.gt.f32 	%p38, %f135, %f141;
	cvt.rn.f32.u32 	%f136, %r61;
	selp.f32 	%f141, %f135, %f141, %p38;
	selp.f32 	%f150, %f136, %f150, %p38;
	add.s32 	%r61, %r61, 1;
	add.s32 	%r64, %r64, %r24;
	add.s32 	%r63, %r63, 1;
	setp.ne.s32 	%p39, %r63, 0;
	@%p39 bra 	$L__BB24_13;
$L__BB24_14:
	cvta.to.global.u64 	%rd40, %rd2;
	mul.wide.s32 	%rd41, %r1, 4;
	add.s64 	%rd42, %rd40, %rd41;
	st.global.f32 	[%rd42], %f150;
$L__BB24_15:
	ret;

}
	// .globl	_Z10matMulSimpiiiPfS_S_
.visible .entry _Z10matMulSimpiiiPfS_S_(
	.param .u32 _Z10matMulSimpiiiPfS_S__param_0,
	.param .u32 _Z10matMulSimpiiiPfS_S__param_1,
	.param .u32 _Z10matMulSimpiiiPfS_S__param_2,
	.param .u64 .ptr .align 1 _Z10matMulSimpiiiPfS_S__param_3,
	.param .u64 .ptr .align 1 _Z10matMulSimpiiiPfS_S__param_4,
	.param .u64 .ptr .align 1 _Z10matMulSimpiiiPfS_S__param_5
)
{
	.reg .pred 	%p<11>;
	.reg .b32 	%r<45>;
	.reg .b32 	%f<56>;
	.reg .b64 	%rd<40>;

	ld.param.u32 	%r22, [_Z10matMulSimpiiiPfS_S__param_0];
	ld.param.u32 	%r20, [_Z10matMulSimpiiiPfS_S__param_1];
	ld.param.u32 	%r21, [_Z10matMulSimpiiiPfS_S__param_2];
	ld.param.u64 	%rd6, [_Z10matMulSimpiiiPfS_S__param_3];
	ld.param.u64 	%rd7, [_Z10matMulSimpiiiPfS_S__param_4];
	ld.param.u64 	%rd5, [_Z10matMulSimpiiiPfS_S__param_5];
	cvta.to.global.u64 	%rd1, %rd7;
	cvta.to.global.u64 	%rd2, %rd6;
	mov.u32 	%r23, %ntid.x;
	mov.u32 	%r24, %ctaid.x;
	mov.u32 	%r25, %tid.x;
	mad.lo.s32 	%r26, %r23, %r24, %r25;
	div.s32 	%r1, %r26, %r21;
	mul.lo.s32 	%r27, %r1, %r21;
	sub.s32 	%r2, %r26, %r27;
	mul.lo.s32 	%r28, %r21, %r22;
	setp.ge.s32 	%p1, %r26, %r28;
	@%p1 bra 	$L__BB25_13;
	cvta.to.global.u64 	%rd8, %rd5;
	mad.lo.s32 	%r29, %r1, %r21, %r2;
	mul.wide.s32 	%rd9, %r29, 4;
	add.s64 	%rd3, %rd8, %rd9;
	mov.b32 	%r30, 0;
	st.global.u32 	[%rd3], %r30;
	setp.lt.s32 	%p2, %r20, 1;
	@%p2 bra 	$L__BB25_13;
	mul.lo.s32 	%r3, %r1, %r20;
	and.b32  	%r4, %r20, 7;
	setp.lt.u32 	%p3, %r20, 8;
	mov.b32 	%r43, 0;
	mov.f32 	%f53, 0f00000000;
	@%p3 bra 	$L__BB25_5;
	and.b32  	%r43, %r20, 2147483640;
	neg.s32 	%r41, %r43;
	shl.b32 	%r7, %r21, 3;
	add.s64 	%rd4, %rd2, 16;
	mov.f32 	%f53, 0f00000000;
	mul.wide.s32 	%rd14, %r21, 4;
	mov.u32 	%r39, %r3;
	mov.u32 	%r40, %r2;
$L__BB25_4:
	.pragma "nounroll";
	mul.wide.s32 	%rd10, %r39, 4;
	add.s64 	%rd11, %rd4, %rd10;
	ld.global.f32 	%f10, [%rd11+-16];
	mul.wide.s32 	%rd12, %r40, 4;
	add.s64 	%rd13, %rd1, %rd12;
	ld.global.f32 	%f11, [%rd13];
	fma.rn.f32 	%f12, %f10, %f11, %f53;
	st.global.f32 	[%rd3], %f12;
	ld.global.f32 	%f13, [%rd11+-12];
	add.s64 	%rd15, %rd13, %rd14;
	ld.global.f32 	%f14, [%rd15];
	fma.rn.f32 	%f15, %f13, %f14, %f12;
	st.global.f32 	[%rd3], %f15;
	ld.global.f32 	%f16, [%rd11+-8];
	add.s64 	%rd16, %rd15, %rd14;
	ld.global.f32 	%f17, [%rd16];
	fma.rn.f32 	%f18, %f16, %f17, %f15;
	st.global.f32 	[%rd3], %f18;
	ld.global.f32 	%f19, [%rd11+-4];
	add.s64 	%rd17, %rd16, %rd14;
	ld.global.f32 	%f20, [%rd17];
	fma.rn.f32 	%f21, %f19, %f20, %f18;
	st.global.f32 	[%rd3], %f21;
	ld.global.f32 	%f22, [%rd11];
	add.s64 	%rd18, %rd17, %rd14;
	ld.global.f32 	%f23, [%rd18];
	fma.rn.f32 	%f24, %f22, %f23, %f21;
	st.global.f32 	[%rd3], %f24;
	ld.global.f32 	%f25, [%rd11+4];
	add.s64 	%rd19, %rd18, %rd14;
	ld.global.f32 	%f26, [%rd19];
	fma.rn.f32 	%f27, %f25, %f26, %f24;
	st.global.f32 	[%rd3], %f27;
	ld.global.f32 	%f28, [%rd11+8];
	add.s64 	%rd20, %rd19, %rd14;
	ld.global.f32 	%f29, [%rd20];
	fma.rn.f32 	%f30, %f28, %f29, %f27;
	st.global.f32 	[%rd3], %f30;
	ld.global.f32 	%f31, [%rd11+12];
	add.s64 	%rd21, %rd20, %rd14;
	ld.global.f32 	%f32, [%rd21];
	fma.rn.f32 	%f53, %f31, %f32, %f30;
	st.global.f32 	[%rd3], %f53;
	add.s32 	%r41, %r41, 8;
	add.s32 	%r40, %r40, %r7;
	add.s32 	%r39, %r39, 8;
	setp.ne.s32 	%p4, %r41, 0;
	@%p4 bra 	$L__BB25_4;
$L__BB25_5:
	setp.eq.s32 	%p5, %r4, 0;
	@%p5 bra 	$L__BB25_13;
	and.b32  	%r15, %r20, 3;
	setp.lt.u32 	%p6, %r4, 4;
	@%p6 bra 	$L__BB25_8;
	add.s32 	%r32, %r43, %r3;
	mul.wide.s32 	%rd22, %r32, 4;
	add.s64 	%rd23, %rd2, %rd22;
	ld.global.f32 	%f33, [%rd23];
	mad.lo.s32 	%r33, %r43, %r21, %r2;
	mul.wide.s32 	%rd24, %r33, 4;
	add.s64 	%rd25, %rd1, %rd24;
	ld.global.f32 	%f34, [%rd25];
	fma.rn.f32 	%f35, %f33, %f34, %f53;
	st.global.f32 	[%rd3], %f35;
	ld.global.f32 	%f36, [%rd23+4];
	mul.wide.s32 	%rd26, %r21, 4;
	add.s64 	%rd27, %rd25, %rd26;
	ld.global.f32 	%f37, [%rd27];
	fma.rn.f32 	%f38, %f36, %f37, %f35;
	st.global.f32 	[%rd3], %f38;
	ld.global.f32 	%f39, [%rd23+8];
	add.s64 	%rd28, %rd27, %rd26;
	ld.global.f32 	%f40, [%rd28];
	fma.rn.f32 	%f41, %f39, %f40, %f38;
	st.global.f32 	[%rd3], %f41;
	ld.global.f32 	%f42, [%rd23+12];
	add.s64 	%rd29, %rd28, %rd26;
	ld.global.f32 	%f43, [%rd29];
	fma.rn.f32 	%f53, %f42, %f43, %f41;
	st.global.f32 	[%rd3], %f53;
	add.s32 	%r43, %r43, 4;
$L__BB25_8:
	setp.eq.s32 	%p7, %r15, 0;
	@%p7 bra 	$L__BB25_13;
	setp.eq.s32 	%p8, %r15, 1;
	@%p8 bra 	$L__BB25_11;
	add.s32 	%r34, %r43, %r3;
	mul.wide.s32 	%rd30, %r34, 4;
	add.s64 	%rd31, %rd2, %rd30;
	ld.global.f32 	%f44, [%rd31];
	mad.lo.s32 	%r35, %r43, %r21, %r2;
	mul.wide.s32 	%rd32, %r35, 4;
	add.s64 	%rd33, %rd1, %rd32;
	ld.global.f32 	%f45, [%rd33];
	fma.rn.f32 	%f46, %f44, %f45, %f53;
	st.global.f32 	[%rd3], %f46;
	ld.global.f32 	%f47, [%rd31+4];
	mul.wide.s32 	%rd34, %r21, 4;
	add.s64 	%rd35, %rd33, %rd34;
	ld.global.f32 	%f48, [%rd35];
	fma.rn.f32 	%f53, %f47, %f48, %f46;
	st.global.f32 	[%rd3], %f53;
	add.s32 	%r43, %r43, 2;
$L__BB25_11:
	and.b32  	%r36, %r20, 1;
	setp.eq.b32 	%p9, %r36, 1;
	not.pred 	%p10, %p9;
	@%p10 bra 	$L__BB25_13;
	add.s32 	%r37, %r43, %r3;
	mul.wide.s32 	%rd36, %r37, 4;
	add.s64 	%rd37, %rd2, %rd36;
	ld.global.f32 	%f49, [%rd37];
	mad.lo.s32 	%r38, %r43, %r21, %r2;
	mul.wide.s32 	%rd38, %r38, 4;
	add.s64 	%rd39, %rd1, %rd38;
	ld.global.f32 	%f50, [%rd39];
	fma.rn.f32 	%f51, %f49, %f50, %f53;
	st.global.f32 	[%rd3], %f51;
$L__BB25_13:
	ret;

}
	// .globl	_Z30fullWeightDerivToUniqueNonNulliPiPfS0_
.visible .entry _Z30fullWeightDerivToUniqueNonNulliPiPfS0_(
	.param .u32 _Z30fullWeightDerivToUniqueNonNulliPiPfS0__param_0,
	.param .u64 .ptr .align 1 _Z30fullWeightDerivToUniqueNonNulliPiPfS0__param_1,
	.param .u64 .ptr .align 1 _Z30fullWeightDerivToUniqueNonNulliPiPfS0__param_2,
	.param .u64 .ptr .align 1 _Z30fullWeightDerivToUniqueNonNulliPiPfS0__param_3
)
{
	.reg .pred 	%p<3>;
	.reg .b32 	%r<7>;
	.reg .b32 	%f<3>;
	.reg .b64 	%rd<13>;

	ld.param.u32 	%r3, [_Z30fullWeightDerivToUniqueNonNulliPiPfS0__param_0];
	ld.param.u64 	%rd1, [_Z30fullWeightDerivToUniqueNonNulliPiPfS0__param_1];
	ld.param.u64 	%rd2, [_Z30fullWeightDerivToUniqueNonNulliPiPfS0__param_2];
	ld.param.u64 	%rd3, [_Z30fullWeightDerivToUniqueNonNulliPiPfS0__param_3];
	mov.u32 	%r4, %ntid.x;
	mov.u32 	%r5, %ctaid.x;
	mov.u32 	%r6, %tid.x;
	mad.lo.s32 	%r1, %r4, %r5, %r6;
	setp.ge.s32 	%p1, %r1, %r3;
	@%p1 bra 	$L__BB26_3;
	cvta.to.global.u64 	%rd4, %rd1;
	mul.wide.s32 	%rd5, %r1, 4;
	add.s64 	%rd6, %rd4, %rd5;
	ld.global.u32 	%r2, [%rd6];
	setp.eq.s32 	%p2, %r2, -1;
	@%p2 bra 	$L__BB26_3;
	cvta.to.global.u64 	%rd7, %rd3;
	mul.wide.s32 	%rd8, %r2, 4;
	add.s64 	%rd9, %rd7, %rd8;
	cvta.to.global.u64 	%rd10, %rd2;
	add.s64 	%rd12, %rd10, %rd5;
	ld.global.f32 	%f1, [%rd12];
	atom.global.add.f32 	%f2, [%rd9], %f1;
$L__BB26_3:
	ret;

}
	// .globl	_Z27fullWeightDerivToUniqueNulliiPfS_PiiS0_i
.visible .entry _Z27fullWeightDerivToUniqueNulliiPfS_PiiS0_i(
	.param .u32 _Z27fullWeightDerivToUniqueNulliiPfS_PiiS0_i_param_0,
	.param .u32 _Z27fullWeightDerivToUniqueNulliiPfS_PiiS0_i_param_1,
	.param .u64 .ptr .align 1 _Z27fullWeightDerivToUniqueNulliiPfS_PiiS0_i_param_2,
	.param .u64 .ptr .align 1 _Z27fullWeightDerivToUniqueNulliiPfS_PiiS0_i_param_3,
	.param .u64 .ptr .align 1 _Z27fullWeightDerivToUniqueNulliiPfS_PiiS0_i_param_4,
	.param .u32 _Z27fullWeightDerivToUniqueNulliiPfS_PiiS0_i_param_5,
	.param .u64 .ptr .align 1 _Z27fullWeightDerivToUniqueNulliiPfS_PiiS0_i_param_6,
	.param .u32 _Z27fullWeightDerivToUniqueNulliiPfS_PiiS0_i_param_7
)
{
	.reg .pred 	%p<4>;
	.reg .b32 	%r<18>;
	.reg .b32 	%f<5>;
	.reg .b64 	%rd<17>;

	ld.param.u32 	%r9, [_Z27fullWeightDerivToUniqueNulliiPfS_PiiS0_i_param_0];
	ld.param.u32 	%r6, [_Z27fullWeightDerivToUniqueNulliiPfS_PiiS0_i_param_1];
	ld.param.u64 	%rd3, [_Z27fullWeightDerivToUniqueNulliiPfS_PiiS0_i_param_2];
	ld.param.u64 	%rd4, [_Z27fullWeightDerivToUniqueNulliiPfS_PiiS0_i_param_3];
	ld.param.u64 	%rd5, [_Z27fullWeightDerivToUniqueNulliiPfS_PiiS0_i_param_4];
	ld.param.u32 	%r7, [_Z27fullWeightDerivToUniqueNulliiPfS_PiiS0_i_param_5];
	ld.param.u64 	%rd6, [_Z27fullWeightDerivToUniqueNulliiPfS_PiiS0_i_param_6];
	ld.param.u32 	%r8, [_Z27fullWeightDerivToUniqueNulliiPfS_PiiS0_i_param_7];
	mov.u32 	%r10, %ntid.x;
	mov.u32 	%r11, %ctaid.x;
	mov.u32 	%r12, %tid.x;
	mad.lo.s32 	%r1, %r10, %r11, %r12;
	setp.ge.s32 	%p1, %r1, %r9;
	@%p1 bra 	$L__BB27_4;
	cvta.to.global.u64 	%rd7, %rd3;
	cvta.to.global.u64 	%rd8, %rd6;
	mad.lo.s32 	%r13, %r6, %r1, %r8;
	mul.wide.s32 	%rd9, %r13, 4;
	add.s64 	%rd10, %rd7, %rd9;
	ld.global.f32 	%f1, [%rd10];
	mul.wide.s32 	%rd11, %r1, 4;
	add.s64 	%rd12, %rd8, %rd11;
	ld.global.u32 	%r2, [%rd12];
	setp.lt.s32 	%p2, %r2, 1;
	@%p2 bra 	$L__BB27_4;
	mul.lo.s32 	%r3, %r7, %r1;
	cvta.to.global.u64 	%rd1, %rd5;
	cvta.to.global.u64 	%rd2, %rd4;
	cvt.rn.f32.s32 	%f2, %r2;
	mov.b32 	%r17, 0;
$L__BB27_3:
	add.s32 	%r15, %r17, %r3;
	mul.wide.s32 	%rd13, %r15, 4;
	add.s64 	%rd14, %rd1, %rd13;
	ld.global.u32 	%r16, [%rd14];
	mul.wide.s32 	%rd15, %r16, 4;
	add.s64 	%rd16, %rd2, %rd15;
	atom.global.add.f32 	%f3, [%rd16], %f1;
	add.s32 	%r17, %r17, 1;
	cvt.rn.f32.u32 	%f4, %r17;
	setp.lt.f32 	%p3, %f4, %f2;
	@%p3 bra 	$L__BB27_3;
$L__BB27_4:
	ret;

}
	// .globl	_Z35repopulate_with_unique_non_null_gpuiPfS_iPii
.visible .entry _Z35repopulate_with_unique_non_null_gpuiPfS_iPii(
	.param .u32 _Z35repopulate_with_unique_non_null_gpuiPfS_iPii_param_0,
	.param .u64 .ptr .align 1 _Z35repopulate_with_unique_non_null_gpuiPfS_iPii_param_1,
	.param .u64 .ptr .align 1 _Z35repopulate_with_unique_non_null_gpuiPfS_iPii_param_2,
	.param .u32 _Z35repopulate_with_unique_non_null_gpuiPfS_iPii_param_3,
	.param .u64 .ptr .align 1 _Z35repopulate_with_unique_non_null_gpuiPfS_iPii_param_4,
	.param .u32 _Z35repopulate_with_unique_non_null_gpuiPfS_iPii_param_5
)
{
	.reg .pred 	%p<3>;
	.reg .b32 	%r<9>;
	.reg .b32 	%f<2>;
	.reg .b64 	%rd<13>;

	ld.param.u32 	%r5, [_Z35repopulate_with_unique_non_null_gpuiPfS_iPii_param_0];
	ld.param.u64 	%rd1, [_Z35repopulate_with_unique_non_null_gpuiPfS_iPii_param_1];
	ld.param.u64 	%rd2, [_Z35repopulate_with_unique_non_null_gpuiPfS_iPii_param_2];
	ld.param.u64 	%rd3, [_Z35repopulate_with_unique_non_null_gpuiPfS_iPii_param_4];
	ld.param.u32 	%r4, [_Z35repopulate_with_unique_non_null_gpuiPfS_iPii_param_5];
	mov.u32 	%r6, %ntid.x;
	mov.u32 	%r7, %ctaid.x;
	mov.u32 	%r8, %tid.x;
	mad.lo.s32 	%r1, %r6, %r7, %r8;
	setp.ge.s32 	%p1, %r1, %r5;
	@%p1 bra 	$L__BB28_3;
	cvta.to.global.u64 	%rd4, %rd3;
	div.s32 	%r2, %r1, %r4;
	mul.wide.s32 	%rd5, %r1, 4;
	add.s64 	%rd6, %rd4, %rd5;
	ld.global.u32 	%r3, [%rd6];
	setp.eq.s32 	%p2, %r3, -1;
	@%p2 bra 	$L__BB28_3;
	cvta.to.global.u64 	%rd7, %rd2;
	mul.wide.s32 	%rd8, %r2, 4;
	add.s64 	%rd9, %rd7, %rd8;
	ld.global.f32 	%f1, [%rd9];
	cvta.to.global.u64 	%rd10, %rd1;
	mul.wide.s32 	%rd11, %r3, 4;
	add.s64 	%rd12, %rd10, %rd11;
	st.global.f32 	[%rd12], %f1;
$L__BB28_3:
	ret;

}
	// .globl	_Z31repopulate_with_unique_null_gpuiPfS_iPiiii
.visible .entry _Z31repopulate_with_unique_null_gpuiPfS_iPiiii(
	.param .u32 _Z31repopulate_with_unique_null_gpuiPfS_iPiiii_param_0,
	.param .u64 .ptr .align 1 _Z31repopulate_with_unique_null_gpuiPfS_iPiiii_param_1,
	.param .u64 .ptr .align 1 _Z31repopulate_with_unique_null_gpuiPfS_iPiiii_param_2,
	.param .u32 _Z31repopulate_with_unique_null_gpuiPfS_iPiiii_param_3,
	.param .u64 .ptr .align 1 _Z31repopulate_with_unique_null_gpuiPfS_iPiiii_param_4,
	.param .u32 _Z31repopulate_with_unique_null_gpuiPfS_iPiiii_param_5,
	.param .u32 _Z31repopulate_with_unique_null_gpuiPfS_iPiiii_param_6,
	.param .u32 _Z31repopulate_with_unique_null_gpuiPfS_iPiiii_param_7
)
{
	.reg .pred 	%p<5>;
	.reg .b32 	%r<18>;
	.reg .b32 	%f<9>;
	.reg .b64 	%rd<13>;

	ld.param.u32 	%r9, [_Z31repopulate_with_unique_null_gpuiPfS_iPiiii_param_0];
	ld.param.u64 	%rd4, [_Z31repopulate_with_unique_null_gpuiPfS_iPiiii_param_1];
	ld.param.u64 	%rd5, [_Z31repopulate_with_unique_null_gpuiPfS_iPiiii_param_2];
	ld.param.u64 	%rd6, [_Z31repopulate_with_unique_null_gpuiPfS_iPiiii_param_4];
	ld.param.u32 	%r6, [_Z31repopulate_with_unique_null_gpuiPfS_iPiiii_param_5];
	ld.param.u32 	%r7, [_Z31repopulate_with_unique_null_gpuiPfS_iPiiii_param_6];
	ld.param.u32 	%r8, [_Z31repopulate_with_unique_null_gpuiPfS_iPiiii_param_7];
	mov.u32 	%r10, %ntid.x;
	mov.u32 	%r11, %ctaid.x;
	mov.u32 	%r12, %tid.x;
	mad.lo.s32 	%r1, %r10, %r11, %r12;
	setp.ge.s32 	%p1, %r1, %r9;
	@%p1 bra 	$L__BB29_6;
	cvta.to.global.u64 	%rd7, %rd4;
	mad.lo.s32 	%r13, %r8, %r1, %r7;
	mul.wide.s32 	%rd8, %r13, 4;
	add.s64 	%rd1, %rd7, %rd8;
	mov.b32 	%r14, 0;
	st.global.u32 	[%rd1], %r14;
	setp.lt.s32 	%p2, %r6, 1;
	mov.f32 	%f8, 0f00000000;
	@%p2 bra 	$L__BB29_5;
	cvta.to.global.u64 	%rd2, %rd6;
	cvta.to.global.u64 	%rd3, %rd5;
	mul.lo.s32 	%r2, %r6, %r1;
	mov.f32 	%f8, 0f00000000;
	mov.b32 	%r17, 0;
$L__BB29_3:
	add.s32 	%r16, %r17, %r2;
	mul.wide.s32 	%rd9, %r16, 4;
	add.s64 	%rd10, %rd2, %rd9;
	ld.global.u32 	%r4, [%rd10];
	setp.eq.s32 	%p3, %r4, -1;
	@%p3 bra 	$L__BB29_5;
	mul.wide.s32 	%rd11, %r4, 4;
	add.s64 	%rd12, %rd3, %rd11;
	ld.global.f32 	%f6, [%rd12];
	add.f32 	%f8, %f8, %f6;
	add.s32 	%r17, %r17, 1;
	setp.ne.s32 	%p4, %r17, %r6;
	@%p4 bra 	$L__BB29_3;
$L__BB29_5:
	st.global.f32 	[%rd1], %f8;
$L__BB29_6:
	ret;

}


// ===== COMPILED SASS (sm_100) =====

	.target	sm_100

	.elftype	@"ET_EXEC"


//--------------------- .note.nv.tkinfo           --------------------------
	.section	.note.nv.tkinfo,"",@"SHT_NOTE"
	.sectionflags	@"SHF_NOTE_NV_TKINFO"
	.tkinfo
        /*0018*/ 	.word	0x00000002
        /*0030*/ 	.string	""
        /*0030*/ 	.string	"ptxas"
        /*0030*/ 	.string	"Cuda compilation tools, release 13.0, V13.0.88"
        /*0030*/ 	.string	"Build cuda_13.0.r13.0/compiler.36424714_0"
        /*0030*/ 	.string	"-arch sm_100 -m 64 "



//--------------------- .note.nv.cuinfo           --------------------------
	.section	.note.nv.cuinfo,"",@"SHT_NOTE"
	.sectionflags	@"SHF_NOTE_NV_CUINFO"
        /*0018*/ 	.short	0x0002
        /*001a*/ 	.short	0x0064
        /*001c*/ 	.short	0x0082
	.zero		2


//--------------------- .nv.info                  --------------------------
	.section	.nv.info,"",@"SHT_CUDA_INFO"
	.align	4


	//----- nvinfo : EIATTR_REGCOUNT
	.align		4
        /*0000*/ 	.byte	0x04, 0x2f
        /*0002*/ 	.short	(.L_2 - .L_1)
	.align		4
.L_1:
        /*0004*/ 	.word	index@(_Z7setZeroiPf)
        /*0008*/ 	.word	0x00000008


	//----- nvinfo : EIATTR_FRAME_SIZE
	.align		4
.L_2:
        /*000c*/ 	.byte	0x04, 0x11
        /*000e*/ 	.short	(.L_4 - .L_3)
	.align		4
.L_3:
        /*0010*/ 	.word	index@(_Z7setZeroiPf)
        /*0014*/ 	.word	0x00000000


	//----- nvinfo : EIATTR_REGCOUNT
	.align		4
.L_4:
        /*0018*/ 	.byte	0x04, 0x2f
        /*001a*/ 	.short	(.L_6 - .L_5)
	.align		4
.L_5:
        /*001c*/ 	.word	index@(_Z6setValiPff)
        /*0020*/ 	.word	0x0000000a


	//----- nvinfo : EIATTR_FRAME_SIZE
	.align		4
.L_6:
        /*0024*/ 	.byte	0x04, 0x11
        /*0026*/ 	.short	(.L_8 - .L_7)
	.align		4
.L_7:
        /*0028*/ 	.word	index@(_Z6setValiPff)
        /*002c*/ 	.word	0x00000000


	//----- nvinfo : EIATTR_REGCOUNT
	.align		4
.L_8:
        /*0030*/ 	.byte	0x04, 0x2f
        /*0032*/ 	.short	(.L_10 - .L_9)
	.align		4
.L_9:
        /*0034*/ 	.word	index@(_Z9setRowValiiPff)
        /*0038*/ 	.word	0x0000000a


	//----- nvinfo : EIATTR_FRAME_SIZE
	.align		4
.L_10:
        /*003c*/ 	.byte	0x04, 0x11
        /*003e*/ 	.short	(.L_12 - .L_11)
	.align		4
.L_11:
        /*0040*/ 	.word	index@(_Z9setRowValiiPff)
        /*0044*/ 	.word	0x00000000


	//----- nvinfo : EIATTR_REGCOUNT
	.align		4
.L_12:
        /*0048*/ 	.byte	0x04, 0x2f
        /*004a*/ 	.short	(.L_14 - .L_13)
	.align		4
.L_13:
        /*004c*/ 	.word	index@(_Z13elementSquareiPfS_)
        /*0050*/ 	.word	0x0000000a


	//----- nvinfo : EIATTR_FRAME_SIZE
	.align		4
.L_14:
        /*0054*/ 	.byte	0x04, 0x11
        /*0056*/ 	.short	(.L_16 - .L_15)
	.align		4
.L_15:
        /*0058*/ 	.word	index@(_Z13elementSquareiPfS_)
        /*005c*/ 	.word	0x00000000


	//----- nvinfo : EIATTR_REGCOUNT
	.align		4
.L_16:
        /*0060*/ 	.byte	0x04, 0x2f
        /*0062*/ 	.short	(.L_18 - .L_17)
	.align		4
.L_17:
        /*0064*/ 	.word	index@(_Z11elementMultiPfS_S_)
        /*0068*/ 	.word	0x0000000c


	//----- nvinfo : EIATTR_FRAME_SIZE
	.align		4
.L_18:
        /*006c*/ 	.byte	0x04, 0x11
        /*006e*/ 	.short	(.L_20 - .L_19)
	.align		4
.L_19:
        /*0070*/ 	.word	index@(_Z11elementMultiPfS_S_)
        /*0074*/ 	.word	0x00000000


	//----- nvinfo : EIATTR_REGCOUNT
	.align		4
.L_20:
        /*0078*/ 	.byte	0x04, 0x2f
        /*007a*/ 	.short	(.L_22 - .L_21)
	.align		4
.L_21:
        /*007c*/ 	.word	index@(_Z6matAddiPfS_S_)
        /*0080*/ 	.word	0x0000000c


	//----- nvinfo : EIATTR_FRAME_SIZE
	.align		4
.L_22:
        /*0084*/ 	.byte	0x04, 0x11
        /*0086*/ 	.short	(.L_24 - .L_23)
	.align		4
.L_23:
        /*0088*/ 	.word	index@(_Z6matAddiPfS_S_)
        /*008c*/ 	.word	0x00000000


	//----- nvinfo : EIATTR_REGCOUNT
	.align		4
.L_24:
        /*0090*/ 	.byte	0x04, 0x2f
        /*0092*/ 	.short	(.L_26 - .L_25)
	.align		4
.L_25:
        /*0094*/ 	.word	index@(_Z6matSubiPfS_S_)
        /*0098*/ 	.word	0x0000000c


	//----- nvinfo : EIATTR_FRAME_SIZE
	.align		4
.L_26:
        /*009c*/ 	.byte	0x04, 0x11
        /*009e*/ 	.short	(.L_28 - .L_27)
	.align		4
.L_27:
        /*00a0*/ 	.word	index@(_Z6matSubiPfS_S_)
        /*00a4*/ 	.word	0x00000000


	//----- nvinfo : EIATTR_REGCOUNT
	.align		4
.L_28:
        /*00a8*/ 	.byte	0x04, 0x2f
        /*00aa*/ 	.short	(.L_30 - .L_29)
	.align		4
.L_29:
        /*00ac*/ 	.word	index@(_Z8matScaleiPff)
        /*00b0*/ 	.word	0x00000008


	//----- nvinfo : EIATTR_FRAME_SIZE
	.align		4
.L_30:
        /*00b4*/ 	.byte	0x04, 0x11
        /*00b6*/ 	.short	(.L_32 - .L_31)
	.align		4
.L_31:
        /*00b8*/ 	.word	index@(_Z8matScaleiPff)
        /*00bc*/ 	.word	0x00000000


	//----- nvinfo : EIATTR_REGCOUNT
	.align		4
.L_32:
        /*00c0*/ 	.byte	0x04, 0x2f
        /*00c2*/ 	.short	(.L_34 - .L_33)
	.align		4
.L_33:
        /*00c4*/ 	.word	index@(_Z11matScaleElsiPfS_)
        /*00c8*/ 	.word	0x0000000a


	//----- nvinfo : EIATTR_FRAME_SIZE
	.align		4
.L_34:
        /*00cc*/ 	.byte	0x04, 0x11
        /*00ce*/ 	.short	(.L_36 - .L_35)
	.align		4
.L_35:
        /*00d0*/ 	.word	index@(_Z11matScaleElsiPfS_)
        /*00d4*/ 	.word	0x00000000


	//----- nvinfo : EIATTR_REGCOUNT
	.align		4
.L_36:
        /*00d8*/ 	.byte	0x04, 0x2f
        /*00da*/ 	.short	(.L_38 - .L_37)
	.align		4
.L_37:
        /*00dc*/ 	.word	index@(_Z21computeNewSecondDeriviPfS_f)
        /*00e0*/ 	.word	0x0000000a


	//----- nvinfo : EIATTR_FRAME_SIZE
	.align		4
.L_38:
        /*00e4*/ 	.byte	0x04, 0x11
        /*00e6*/ 	.short	(.L_40 - .L_39)
	.align		4
.L_39:
        /*00e8*/ 	.word	index@(_Z21computeNewSecondDeriviPfS_f)
        /*00ec*/ 	.word	0x00000000


	//----- nvinfo : EIATTR_REGCOUNT
	.align		4
.L_40:
        /*00f0*/ 	.byte	0x04, 0x2f
        /*00f2*/ 	.short	(.L_42 - .L_41)
	.align		4
.L_41:
        /*00f4*/ 	.word	index@(_Z15computeStepSizeiPfffS_)
        /*00f8*/ 	.word	0x00000010


	//----- nvinfo : EIATTR_FRAME_SIZE
	.align		4
.L_42:
        /*00fc*/ 	.byte	0x04, 0x11
        /*00fe*/ 	.short	(.L_44 - .L_43)
	.align		4
.L_43:
        /*0100*/ 	.word	index@($__internal_4_$__cuda_sm3x_div_rn_noftz_f32_slowpath)
        /*0104*/ 	.word	0x00000000


	//----- nvinfo : EIATTR_FRAME_SIZE
	.align		4
.L_44:
        /*0108*/ 	.byte	0x04, 0x11
        /*010a*/ 	.short	(.L_46 - .L_45)
	.align		4
.L_45:
        /*010c*/ 	.word	index@(_Z15computeStepSizeiPfffS_)
        /*0110*/ 	.word	0x00000000


	//----- nvinfo : EIATTR_REGCOUNT
	.align		4
.L_46:
        /*0114*/ 	.byte	0x04, 0x2f
        /*0116*/ 	.short	(.L_48 - .L_47)
	.align		4
.L_47:
        /*0118*/ 	.word	index@(_Z11computeLossiiPfS_S_)
        /*011c*/ 	.word	0x00000020


	//----- nvinfo : EIATTR_FRAME_SIZE
	.align		4
.L_48:
        /*0120*/ 	.byte	0x04, 0x11
        /*0122*/ 	.short	(.L_50 - .L_49)
	.align		4
.L_49:
        /*0124*/ 	.word	index@($__internal_3_$__cuda_sm3x_div_rn_noftz_f32_slowpath)
        /*0128*/ 	.word	0x00000000


	//----- nvinfo : EIATTR_FRAME_SIZE
	.align		4
.L_50:
        /*012c*/ 	.byte	0x04, 0x11
        /*012e*/ 	.short	(.L_52 - .L_51)
	.align		4
.L_51:
        /*0130*/ 	.word	index@(_Z11computeLossiiPfS_S_)
        /*0134*/ 	.word	0x00000000


	//----- nvinfo : EIATTR_REGCOUNT
	.align		4
.L_52:
        /*0138*/ 	.byte	0x04, 0x2f
        /*013a*/ 	.short	(.L_54 - .L_53)
	.align		4
.L_53:
        /*013c*/ 	.word	index@(_Z11computeNormiPfS_)
        /*0140*/ 	.word	0x0000001b


	//----- nvinfo : EIATTR_FRAME_SIZE
	.align		4
.L_54:
        /*0144*/ 	.byte	0x04, 0x11
        /*0146*/ 	.short	(.L_56 - .L_55)
	.align		4
.L_55:
        /*0148*/ 	.word	index@($__internal_2_$__cuda_sm20_sqrt_rn_f32_slowpath)
        /*014c*/ 	.word	0x00000000


	//----- nvinfo : EIATTR_FRAME_SIZE
	.align		4
.L_56:
        /*0150*/ 	.byte	0x04, 0x11
        /*0152*/ 	.short	(.L_58 - .L_57)
	.align		4
.L_57:
        /*0154*/ 	.word	index@(_Z11computeNormiPfS_)
        /*0158*/ 	.word	0x00000000


	//----- nvinfo : EIATTR_REGCOUNT
	.align		4
.L_58:
        /*015c*/ 	.byte	0x04, 0x2f
        /*015e*/ 	.short	(.L_60 - .L_59)
	.align		4
.L_59:
        /*0160*/ 	.word	index@(_Z12gradientClipiPffS_)
        /*0164*/ 	.word	0x00000010


	//----- nvinfo : EIATTR_FRAME_SIZE
	.align		4
.L_60:
        /*0168*/ 	.byte	0x04, 0x11
        /*016a*/ 	.short	(.L_62 - .L_61)
	.align		4
.L_61:
        /*016c*/ 	.word	index@($__internal_1_$__cuda_sm3x_div_rn_noftz_f32_slowpath)
        /*0170*/ 	.word	0x00000000


	//----- nvinfo : EIATTR_FRAME_SIZE
	.align		4
.L_62:
        /*0174*/ 	.byte	0x04, 0x11
        /*0176*/ 	.short	(.L_64 - .L_63)
	.align		4
.L_63:
        /*0178*/ 	.word	index@(_Z12gradientClipiPffS_)
        /*017c*/ 	.word	0x00000000


	//----- nvinfo : EIATTR_REGCOUNT
	.align		4
.L_64:
        /*0180*/ 	.byte	0x04, 0x2f
        /*0182*/ 	.short	(.L_66 - .L_65)
	.align		4
.L_65:
        /*0184*/ 	.word	index@(_Z15activationDeriviPfS_S_)
        /*0188*/ 	.word	0x0000000e


	//----- nvinfo : EIATTR_FRAME_SIZE
	.align		4
.L_66:
        /*018c*/ 	.byte	0x04, 0x11
        /*018e*/ 	.short	(.L_68 - .L_67)
	.align		4
.L_67:
        /*0190*/ 	.word	index@(_Z15activationDeriviPfS_S_)
        /*0194*/ 	.word	0x00000000


	//----- nvinfo : EIATTR_REGCOUNT
	.align		4
.L_68:
        /*0198*/ 	.byte	0x04, 0x2f
        /*019a*/ 	.short	(.L_70 - .L_69)
	.align		4
.L_69:
        /*019c*/ 	.word	index@(_Z21activationSecondDeriviPfS_S_)
        /*01a0*/ 	.word	0x0000000e


	//----- nvinfo : EIATTR_FRAME_SIZE
	.align		4
.L_70:
        /*01a4*/ 	.byte	0x04, 0x11
        /*01a6*/ 	.short	(.L_72 - .L_71)
	.align		4
.L_71:
        /*01a8*/ 	.word	index@(_Z21activationSecondDeriviPfS_S_)
        /*01ac*/ 	.word	0x00000000


	//----- nvinfo : EIATTR_REGCOUNT
	.align		4
.L_72:
        /*01b0*/ 	.byte	0x04, 0x2f
        /*01b2*/ 	.short	(.L_74 - .L_73)
	.align		4
.L_73:
        /*01b4*/ 	.word	index@(_Z15softMaxJacobianiiiPfS_)
        /*01b8*/ 	.word	0x00000010


	//----- nvinfo : EIATTR_FRAME_SIZE
	.align		4
.L_74:
        /*01bc*/ 	.byte	0x04, 0x11
        /*01be*/ 	.short	(.L_76 - .L_75)
	.align		4
.L_75:
        /*01c0*/ 	.word	index@(_Z15softMaxJacobianiiiPfS_)
        /*01c4*/ 	.word	0x00000000


	//----- nvinfo : EIATTR_REGCOUNT
	.align		4
.L_76:
        /*01c8*/ 	.byte	0x04, 0x2f
        /*01ca*/ 	.short	(.L_78 - .L_77)
	.align		4
.L_77:
        /*01cc*/ 	.word	index@(_Z19activationDerivSoftiiiPfS_S_)
        /*01d0*/ 	.word	0x00000020


	//----- nvinfo : EIATTR_FRAME_SIZE
	.align		4
.L_78:
        /*01d4*/ 	.byte	0x04, 0x11
        /*01d6*/ 	.short	(.L_80 - .L_79)
	.align		4
.L_79:
        /*01d8*/ 	.word	index@(_Z19activationDerivSoftiiiPfS_S_)
        /*01dc*/ 	.word	0x00000000


	//----- nvinfo : EIATTR_REGCOUNT
	.align		4
.L_80:
        /*01e0*/ 	.byte	0x04, 0x2f
        /*01e2*/ 	.short	(.L_82 - .L_81)
	.align		4
.L_81:
        /*01e4*/ 	.word	index@(_Z25activationSecondDerivSoftiPfS_S_)
        /*01e8*/ 	.word	0x0000000e


	//----- nvinfo : EIATTR_FRAME_SIZE
	.align		4
.L_82:
        /*01ec*/ 	.byte	0x04, 0x11
        /*01ee*/ 	.short	(.L_84 - .L_83)
	.align		4
.L_83:
        /*01f0*/ 	.word	index@(_Z25activationSecondDerivSoftiPfS_S_)
        /*01f4*/ 	.word	0x00000000


	//----- nvinfo : EIATTR_REGCOUNT
	.align		4
.L_84:
        /*01f8*/ 	.byte	0x04, 0x2f
        /*01fa*/ 	.short	(.L_86 - .L_85)
	.align		4
.L_85:
        /*01fc*/ 	.word	index@(_Z10biasDerivsiiPfS_)
        /*0200*/ 	.word	0x0000001f


	//----- nvinfo : EIATTR_FRAME_SIZE
	.align		4
.L_86:
        /*0204*/ 	.byte	0x04, 0x11
        /*0206*/ 	.short	(.L_88 - .L_87)
	.align		4
.L_87:
        /*0208*/ 	.word	index@(_Z10biasDerivsiiPfS_)
        /*020c*/ 	.word	0x00000000


	//----- nvinfo : EIATTR_REGCOUNT
	.align		4
.L_88:
        /*0210*/ 	.byte	0x04, 0x2f
        /*0212*/ 	.short	(.L_90 - .L_89)
	.align		4
.L_89:
        /*0214*/ 	.word	index@(_Z7softMaxiiPf)
        /*0218*/ 	.word	0x0000001c


	//----- nvinfo : EIATTR_FRAME_SIZE
	.align		4
.L_90:
        /*021c*/ 	.byte	0x04, 0x11
        /*021e*/ 	.short	(.L_92 - .L_91)
	.align		4
.L_91:
        /*0220*/ 	.word	index@($__internal_0_$__cuda_sm3x_div_rn_noftz_f32_slowpath)
        /*0224*/ 	.word	0x00000008


	//----- nvinfo : EIATTR_FRAME_SIZE
	.align		4
.L_92:
        /*0228*/ 	.byte	0x04, 0x11
        /*022a*/ 	.short	(.L_94 - .L_93)
	.align		4
.L_93:
        /*022c*/ 	.word	index@(_Z7softMaxiiPf)
        /*0230*/ 	.word	0x00000008


	//----- nvinfo : EIATTR_REGCOUNT
	.align		4
.L_94:
        /*0234*/ 	.byte	0x04, 0x2f
        /*0236*/ 	.short	(.L_96 - .L_95)
	.align		4
.L_95:
        /*0238*/ 	.word	index@(_Z13transposeSimpiiPfS_)
        /*023c*/ 	.word	0x0000000e


	//----- nvinfo : EIATTR_FRAME_SIZE
	.align		4
.L_96:
        /*0240*/ 	.byte	0x04, 0x11
        /*0242*/ 	.short	(.L_98 - .L_97)
	.align		4
.L_97:
        /*0244*/ 	.word	index@(_Z13transposeSimpiiPfS_)
        /*0248*/ 	.word	0x00000000


	//----- nvinfo : EIATTR_REGCOUNT
	.align		4
.L_98:
        /*024c*/ 	.byte	0x04, 0x2f
        /*024e*/ 	.short	(.L_100 - .L_99)
	.align		4
.L_99:
        /*0250*/ 	.word	index@(_Z7addBiasiiPfS_)
        /*0254*/ 	.word	0x0000000c


	//----- nvinfo : EIATTR_FRAME_SIZE
	.align		4
.L_100:
        /*0258*/ 	.byte	0x04, 0x11
        /*025a*/ 	.short	(.L_102 - .L_101)
	.align		4
.L_101:
        /*025c*/ 	.word	index@(_Z7addBiasiiPfS_)
        /*0260*/ 	.word	0x00000000


	//----- nvinfo : EIATTR_REGCOUNT
	.align		4
.L_102:
        /*0264*/ 	.byte	0x04, 0x2f
        /*0266*/ 	.short	(.L_104 - .L_103)
	.align		4
.L_103:
        /*0268*/ 	.word	index@(_Z8activateiiPf)
        /*026c*/ 	.word	0x0000000c


	//----- nvinfo : EIATTR_FRAME_SIZE
	.align		4
.L_104:
        /*0270*/ 	.byte	0x04, 0x11
        /*0272*/ 	.short	(.L_106 - .L_105)
	.align		4
.L_105:
        /*0274*/ 	.word	index@(_Z8activateiiPf)
        /*0278*/ 	.word	0x00000000


	//----- nvinfo : EIATTR_REGCOUNT
	.align		4
.L_106:
        /*027c*/ 	.byte	0x04, 0x2f
        /*027e*/ 	.short	(.L_108 - .L_107)
	.align		4
.L_107:
        /*0280*/ 	.word	index@(_Z11makePredictiiPfS_)
        /*0284*/ 	.word	0x00000020


	//----- nvinfo : EIATTR_FRAME_SIZE
	.align		4
.L_108:
        /*0288*/ 	.byte	0x04, 0x11
        /*028a*/ 	.short	(.L_110 - .L_109)
	.align		4
.L_109:
        /*028c*/ 	.word	index@(_Z11makePredictiiPfS_)
        /*0290*/ 	.word	0x00000000


	//----- nvinfo : EIATTR_REGCOUNT
	.align		4
.L_110:
        /*0294*/ 	.byte	0x04, 0x2f
        /*0296*/ 	.short	(.L_112 - .L_111)
	.align		4
.L_111:
        /*0298*/ 	.word	index@(_Z10matMulSimpiiiPfS_S_)
        /*029c*/ 	.word	0x0000001c


	//----- nvinfo : EIATTR_FRAME_SIZE
	.align		4
.L_112:
        /*02a0*/ 	.byte	0x04, 0x11
        /*02a2*/ 	.short	(.L_114 - .L_113)
	.align		4
.L_113:
        /*02a4*/ 	.word	index@(_Z10matMulSimpiiiPfS_S_)
        /*02a8*/ 	.word	0x00000000


	//----- nvinfo : EIATTR_REGCOUNT
	.align		4
.L_114:
        /*02ac*/ 	.byte	0x04, 0x2f
        /*02ae*/ 	.short	(.L_116 - .L_115)
	.align		4
.L_115:
        /*02b0*/ 	.word	index@(_Z30fullWeightDerivToUniqueNonNulliPiPfS0_)
        /*02b4*/ 	.word	0x0000000c


	//----- nvinfo : EIATTR_FRAME_SIZE
	.align		4
.L_116:
        /*02b8*/ 	.byte	0x04, 0x11
        /*02ba*/ 	.short	(.L_118 - .L_117)
	.align		4
.L_117:
        /*02bc*/ 	.word	index@(_Z30fullWeightDerivToUniqueNonNulliPiPfS0_)
        /*02c0*/ 	.word	0x00000000


	//----- nvinfo : EIATTR_REGCOUNT
	.align		4
.L_118:
        /*02c4*/ 	.byte	0x04, 0x2f
        /*02c6*/ 	.short	(.L_120 - .L_119)
	.align		4
.L_119:
        /*02c8*/ 	.word	index@(_Z27fullWeightDerivToUniqueNulliiPfS_PiiS0_i)
        /*02cc*/ 	.word	0x00000012


	//----- nvinfo : EIATTR_FRAME_SIZE
	.align		4
.L_120:
        /*02d0*/ 	.byte	0x04, 0x11
        /*02d2*/ 	.short	(.L_122 - .L_121)
	.align		4
.L_121:
        /*02d4*/ 	.word	index@(_Z27fullWeightDerivToUniqueNulliiPfS_PiiS0_i)
        /*02d8*/ 	.word	0x00000000


	//----- nvinfo : EIATTR_REGCOUNT
	.align		4
.L_122:
        /*02dc*/ 	.byte	0x04, 0x2f
        /*02de*/ 	.short	(.L_124 - .L_123)
	.align		4
.L_123:
        /*02e0*/ 	.word	index@(_Z35repopulate_with_unique_non_null_gpuiPfS_iPii)
        /*02e4*/ 	.word	0x00000010


	//----- nvinfo : EIATTR_FRAME_SIZE
	.align		4
.L_124:
        /*02e8*/ 	.byte	0x04, 0x11
        /*02ea*/ 	.short	(.L_126 - .L_125)
	.align		4
.L_125:
        /*02ec*/ 	.word	index@(_Z35repopulate_with_unique_non_null_gpuiPfS_iPii)
        /*02f0*/ 	.word	0x00000000


	//----- nvinfo : EIATTR_REGCOUNT
	.align		4
.L_126:
        /*02f4*/ 	.byte	0x04, 0x2f
        /*02f6*/ 	.short	(.L_128 - .L_127)
	.align		4
.L_127:
        /*02f8*/ 	.word	index@(_Z31repopulate_with_unique_null_gpuiPfS_iPiiii)
        /*02fc*/ 	.word	0x00000010


	//----- nvinfo : EIATTR_FRAME_SIZE
	.align		4
.L_128:
        /*0300*/ 	.byte	0x04, 0x11
        /*0302*/ 	.short	(.L_130 - .L_129)
	.align		4
.L_129:
        /*0304*/ 	.word	index@(_Z31repopulate_with_unique_null_gpuiPfS_iPiiii)
        /*0308*/ 	.word	0x00000000


	//----- nvinfo : EIATTR_MIN_STACK_SIZE
	.align		4
.L_130:
        /*030c*/ 	.byte	0x04, 0x12
        /*030e*/ 	.short	(.L_132 - .L_131)
	.align		4
.L_131:
        /*0310*/ 	.word	index@(_Z31repopulate_with_unique_null_gpuiPfS_iPiiii)
        /*0314*/ 	.word	0x00000000


	//----- nvinfo : EIATTR_MIN_STACK_SIZE
	.align		4
.L_132:
        /*0318*/ 	.byte	0x04, 0x12
        /*031a*/ 	.short	(.L_134 - .L_133)
	.align		4
.L_133:
        /*031c*/ 	.word	index@(_Z35repopulate_with_unique_non_null_gpuiPfS_iPii)
        /*0320*/ 	.word	0x00000000


	//----- nvinfo : EIATTR_MIN_STACK_SIZE
	.align		4
.L_134:
        /*0324*/ 	.byte	0x04, 0x12
        /*0326*/ 	.short	(.L_136 - .L_135)
	.align		4
.L_135:
        /*0328*/ 	.word	index@(_Z27fullWeightDerivToUniqueNulliiPfS_PiiS0_i)
        /*032c*/ 	.word	0x00000000


	//----- nvinfo : EIATTR_MIN_STACK_SIZE
	.align		4
.L_136:
        /*0330*/ 	.byte	0x04, 0x12
        /*0332*/ 	.short	(.L_138 - .L_137)
	.align		4
.L_137:
        /*0334*/ 	.word	index@(_Z30fullWeightDerivToUniqueNonNulliPiPfS0_)
        /*0338*/ 	.word	0x00000000


	//----- nvinfo : EIATTR_MIN_STACK_SIZE
	.align		4
.L_138:
        /*033c*/ 	.byte	0x04, 0x12
        /*033e*/ 	.short	(.L_140 - .L_139)
	.align		4
.L_139:
        /*0340*/ 	.word	index@(_Z10matMulSimpiiiPfS_S_)
        /*0344*/ 	.word	0x00000000


	//----- nvinfo : EIATTR_MIN_STACK_SIZE
	.align		4
.L_140:
        /*0348*/ 	.byte	0x04, 0x12
        /*034a*/ 	.short	(.L_142 - .L_141)
	.align		4
.L_141:
        /*034c*/ 	.word	index@(_Z11makePredictiiPfS_)
        /*0350*/ 	.word	0x00000000


	//----- nvinfo : EIATTR_MIN_STACK_SIZE
	.align		4
.L_142:
        /*0354*/ 	.byte	0x04, 0x12
        /*0356*/ 	.short	(.L_144 - .L_143)
	.align		4
.L_143:
        /*0358*/ 	.word	index@(_Z8activateiiPf)
        /*035c*/ 	.word	0x00000000


	//----- nvinfo : EIATTR_MIN_STACK_SIZE
	.align		4
.L_144:
        /*0360*/ 	.byte	0x04, 0x12
        /*0362*/ 	.short	(.L_146 - .L_145)
	.align		4
.L_145:
        /*0364*/ 	.word	index@(_Z7addBiasiiPfS_)
        /*0368*/ 	.word	0x00000000


	//----- nvinfo : EIATTR_MIN_STACK_SIZE
	.align		4
.L_146:
        /*036c*/ 	.byte	0x04, 0x12
        /*036e*/ 	.short	(.L_148 - .L_147)
	.align		4
.L_147:
        /*0370*/ 	.word	index@(_Z13transposeSimpiiPfS_)
        /*0374*/ 	.word	0x00000000


	//----- nvinfo : EIATTR_MIN_STACK_SIZE
	.align		4
.L_148:
        /*0378*/ 	.byte	0x04, 0x12
        /*037a*/ 	.short	(.L_150 - .L_149)
	.align		4
.L_149:
        /*037c*/ 	.word	index@(_Z7softMaxiiPf)
        /*0380*/ 	.word	0x00000008


	//----- nvinfo : EIATTR_MIN_STACK_SIZE
	.align		4
.L_150:
        /*0384*/ 	.byte	0x04, 0x12
        /*0386*/ 	.short	(.L_152 - .L_151)
	.align		4
.L_151:
        /*0388*/ 	.word	index@(_Z10biasDerivsiiPfS_)
        /*038c*/ 	.word	0x00000000


	//----- nvinfo : EIATTR_MIN_STACK_SIZE
	.align		4
.L_152:
        /*0390*/ 	.byte	0x04, 0x12
        /*0392*/ 	.short	(.L_154 - .L_153)
	.align		4
.L_153:
        /*0394*/ 	.word	index@(_Z25activationSecondDerivSoftiPfS_S_)
        /*0398*/ 	.word	0x00000000


	//----- nvinfo : EIATTR_MIN_STACK_SIZE
	.align		4
.L_154:
        /*039c*/ 	.byte	0x04, 0x12
        /*039e*/ 	.short	(.L_156 - .L_155)
	.align		4
.L_155:
        /*03a0*/ 	.word	index@(_Z19activationDerivSoftiiiPfS_S_)
        /*03a4*/ 	.word	0x00000000


	//----- nvinfo : EIATTR_MIN_STACK_SIZE
	.align		4
.L_156:
        /*03a8*/ 	.byte	0x04, 0x12
        /*03aa*/ 	.short	(.L_158 - .L_157)
	.align		4
.L_157:
        /*03ac*/ 	.word	index@(_Z15softMaxJacobianiiiPfS_)
        /*03b0*/ 	.word	0x00000000


	//----- nvinfo : EIATTR_MIN_STACK_SIZE
	.align		4
.L_158:
        /*03b4*/ 	.byte	0x04, 0x12
        /*03b6*/ 	.short	(.L_160 - .L_159)
	.align		4
.L_159:
        /*03b8*/ 	.word	index@(_Z21activationSecondDeriviPfS_S_)
        /*03bc*/ 	.word	0x00000000


	//----- nvinfo : EIATTR_MIN_STACK_SIZE
	.align		4
.L_160:
        /*03c0*/ 	.byte	0x04, 0x12
        /*03c2*/ 	.short	(.L_162 - .L_161)
	.align		4
.L_161:
        /*03c4*/ 	.word	index@(_Z15activationDeriviPfS_S_)
        /*03c8*/ 	.word	0x00000000


	//----- nvinfo : EIATTR_MIN_STACK_SIZE
	.align		4
.L_162:
        /*03cc*/ 	.byte	0x04, 0x12
        /*03ce*/ 	.short	(.L_164 - .L_163)
	.align		4
.L_163:
        /*03d0*/ 	.word	index@(_Z12gradientClipiPffS_)
        /*03d4*/ 	.word	0x00000000


	//----- nvinfo : EIATTR_MIN_STACK_SIZE
	.align		4
.L_164:
        /*03d8*/ 	.byte	0x04, 0x12
        /*03da*/ 	.short	(.L_166 - .L_165)
	.align		4
.L_165:
        /*03dc*/ 	.word	index@(_Z11computeNormiPfS_)
        /*03e0*/ 	.word	0x00000000


	//----- nvinfo : EIATTR_MIN_STACK_SIZE
	.align		4
.L_166:
        /*03e4*/ 	.byte	0x04, 0x12
        /*03e6*/ 	.short	(.L_168 - .L_167)
	.align		4
.L_167:
        /*03e8*/ 	.word	index@(_Z11computeLossiiPfS_S_)
        /*03ec*/ 	.word	0x00000000


	//----- nvinfo : EIATTR_MIN_STACK_SIZE
	.align		4
.L_168:
        /*03f0*/ 	.byte	0x04, 0x12
        /*03f2*/ 	.short	(.L_170 - .L_169)
	.align		4
.L_169:
        /*03f4*/ 	.word	index@(_Z15computeStepSizeiPfffS_)
        /*03f8*/ 	.word	0x00000000


	//----- nvinfo : EIATTR_MIN_STACK_SIZE
	.align		4
.L_170:
        /*03fc*/ 	.byte	0x04, 0x12
        /*03fe*/ 	.short	(.L_172 - .L_171)
	.align		4
.L_171:
        /*0400*/ 	.word	index@(_Z21computeNewSecondDeriviPfS_f)
        /*0404*/ 	.word	0x00000000


	//----- nvinfo : EIATTR_MIN_STACK_SIZE
	.align		4
.L_172:
        /*0408*/ 	.byte	0x04, 0x12
        /*040a*/ 	.short	(.L_174 - .L_173)
	.align		4
.L_173:
        /*040c*/ 	.word	index@(_Z11matScaleElsiPfS_)
        /*0410*/ 	.word	0x00000000


	//----- nvinfo : EIATTR_MIN_STACK_SIZE
	.align		4
.L_174:
        /*0414*/ 	.byte	0x04, 0x12
        /*0416*/ 	.short	(.L_176 - .L_175)
	.align		4
.L_175:
        /*0418*/ 	.word	index@(_Z8matScaleiPff)
        /*041c*/ 	.word	0x00000000


	//----- nvinfo : EIATTR_MIN_STACK_SIZE
	.align		4
.L_176:
        /*0420*/ 	.byte	0x04, 0x12
        /*0422*/ 	.short	(.L_178 - .L_177)
	.align		4
.L_177:
        /*0424*/ 	.word	index@(_Z6matSubiPfS_S_)
        /*0428*/ 	.word	0x00000000


	//----- nvinfo : EIATTR_MIN_STACK_SIZE
	.align		4
.L_178:
        /*042c*/ 	.byte	0x04, 0x12
        /*042e*/ 	.short	(.L_180 - .L_179)
	.align		4
.L_179:
        /*0430*/ 	.word	index@(_Z6matAddiPfS_S_)
        /*0434*/ 	.word	0x00000000


	//----- nvinfo : EIATTR_MIN_STACK_SIZE
	.align		4
.L_180:
        /*0438*/ 	.byte	0x04, 0x12
        /*043a*/ 	.short	(.L_182 - .L_181)
	.align		4
.L_181:
        /*043c*/ 	.word	index@(_Z11elementMultiPfS_S_)
        /*0440*/ 	.word	0x00000000


	//----- nvinfo : EIATTR_MIN_STACK_SIZE
	.align		4
.L_182:
        /*0444*/ 	.byte	0x04, 0x12
        /*0446*/ 	.short	(.L_184 - .L_183)
	.align		4
.L_183:
        /*0448*/ 	.word	index@(_Z13elementSquareiPfS_)
        /*044c*/ 	.word	0x00000000


	//----- nvinfo : EIATTR_MIN_STACK_SIZE
	.align		4
.L_184:
        /*0450*/ 	.byte	0x04, 0x12
        /*0452*/ 	.short	(.L_186 - .L_185)
	.align		4
.L_185:
        /*0454*/ 	.word	index@(_Z9setRowValiiPff)
        /*0458*/ 	.word	0x00000000


	//----- nvinfo : EIATTR_MIN_STACK_SIZE
	.align		4
.L_186:
        /*045c*/ 	.byte	0x04, 0x12
        /*045e*/ 	.short	(.L_188 - .L_187)
	.align		4
.L_187:
        /*0460*/ 	.word	index@(_Z6setValiPff)
        /*0464*/ 	.word	0x00000000


	//----- nvinfo : EIATTR_MIN_STACK_SIZE
	.align		4
.L_188:
        /*0468*/ 	.byte	0x04, 0x12
        /*046a*/ 	.short	(.L_190 - .L_189)
	.align		4
.L_189:
        /*046c*/ 	.word	index@(_Z7setZeroiPf)
        /*0470*/ 	.word	0x00000000
.L_190:


//--------------------- .nv.compat                --------------------------
	.section	.nv.compat,"",@"SHT_CUDA_COMPAT_INFO"
	.align	4
        /*0000*/ 	.byte	0x02, 0x09, 0x00, 0x00, 0x02, 0x02, 0x01, 0x00, 0x02, 0x05, 0x05, 0x00, 0x03, 0x07, 0x01, 0x01
        /*0010*/ 	.byte	0x02, 0x03, 0x00, 0x00, 0x02, 0x06, 0x01, 0x00, 0x04, 0x0b, 0x08, 0x00, 0x01, 0x00, 0x00, 0x00
        /*0020*/ 	.byte	0x00, 0x00, 0x00, 0x00


//--------------------- .nv.info._Z31repopulate_with_unique_null_gpuiPfS_iPiiii --------------------------
	.section	.nv.info._Z31repopulate_with_unique_null_gpuiPfS_iPiiii,"",@"SHT_CUDA_INFO"
	.sectionflags	@""
	.align	4


	//----- nvinfo : EIATTR_CUDA_API_VERSION
	.align		4
        /*0000*/ 	.byte	0x04, 0x37
        /*0002*/ 	.short	(.L_192 - .L_191)
.L_191:
        /*0004*/ 	.word	0x00000082


	//----- nvinfo : EIATTR_KPARAM_INFO
	.align		4
.L_192:
        /*0008*/ 	.byte	0x04, 0x17
        /*000a*/ 	.short	(.L_194 - .L_193)
.L_193:
        /*000c*/ 	.word	0x00000000
        /*0010*/ 	.short	0x0007
        /*0012*/ 	.short	0x0030
        /*0014*/ 	.byte	0x00, 0xf0, 0x11, 0x00


	//----- nvinfo : EIATTR_KPARAM_INFO
	.align		4
.L_194:
        /*0018*/ 	.byte	0x04, 0x17
        /*001a*/ 	.short	(.L_196 - .L_195)
.L_195:
        /*001c*/ 	.word	0x00000000
        /*0020*/ 	.short	0x0006
        /*0022*/ 	.short	0x002c
        /*0024*/ 	.byte	0x00, 0xf0, 0x11, 0x00


	//----- nvinfo : EIATTR_KPARAM_INFO
	.align		4
.L_196:
        /*0028*/ 	.byte	0x04, 0x17
        /*002a*/ 	.short	(.L_198 - .L_197)
.L_197:
        /*002c*/ 	.word	0x00000000
        /*0030*/ 	.short	0x0005
        /*0032*/ 	.short	0x0028
        /*0034*/ 	.byte	0x00, 0xf0, 0x11, 0x00


	//----- nvinfo : EIATTR_KPARAM_INFO
	.align		4
.L_198:
        /*0038*/ 	.byte	0x04, 0x17
        /*003a*/ 	.short	(.L_200 - .L_199)
.L_199:
        /*003c*/ 	.word	0x00000000
        /*0040*/ 	.short	0x0004
        /*0042*/ 	.short	0x0020
        /*0044*/ 	.byte	0x00, 0xf5, 0x21, 0x00


	//----- nvinfo : EIATTR_KPARAM_INFO
	.align		4
.L_200:
        /*0048*/ 	.byte	0x04, 0x17
        /*004a*/ 	.short	(.L_202 - .L_201)
.L_201:
        /*004c*/ 	.word	0x00000000
        /*0050*/ 	.short	0x0003
        /*0052*/ 	.short	0x0018
        /*0054*/ 	.byte	0x00, 0xf0, 0x11, 0x00


	//----- nvinfo : EIATTR_KPARAM_INFO
	.align		4
.L_202:
        /*0058*/ 	.byte	0x04, 0x17
        /*005a*/ 	.short	(.L_204 - .L_203)
.L_203:
        /*005c*/ 	.word	0x00000000
        /*0060*/ 	.short	0x0002
        /*0062*/ 	.short	0x0010
        /*0064*/ 	.byte	0x00, 0xf5, 0x21, 0x00


	//----- nvinfo : EIATTR_KPARAM_INFO
	.align		4
.L_204:
        /*0068*/ 	.byte	0x04, 0x17
        /*006a*/ 	.short	(.L_206 - .L_205)
.L_205:
        /*006c*/ 	.word	0x00000000
        /*0070*/ 	.short	0x0001
        /*0072*/ 	.short	0x0008
        /*0074*/ 	.byte	0x00, 0xf5, 0x21, 0x00


	//----- nvinfo : EIATTR_KPARAM_INFO
	.align		4
.L_206:
        /*0078*/ 	.byte	0x04, 0x17
        /*007a*/ 	.short	(.L_208 - .L_207)
.L_207:
        /*007c*/ 	.word	0x00000000
        /*0080*/ 	.short	0x0000
        /*0082*/ 	.short	0x0000
        /*0084*/ 	.byte	0x00, 0xf0, 0x11, 0x00


	//----- nvinfo : EIATTR_SPARSE_MMA_MASK
	.align		4
.L_208:
        /*0088*/ 	.byte	0x03, 0x50
        /*008a*/ 	.short	0x0000


	//----- nvinfo : EIATTR_MAXREG_COUNT
	.align		4
        /*008c*/ 	.byte	0x03, 0x1b
        /*008e*/ 	.short	0x00ff


	//----- nvinfo : EIATTR_MERCURY_ISA_VERSION
	.align		4
        /*0090*/ 	.byte	0x03, 0x5f
        /*0092*/ 	.short	0x0101


	//----- nvinfo : EIATTR_VRC_CTA_INIT_COUNT
	.align		4
        /*0094*/ 	.byte	0x02, 0x4a
	.zero		1
	.zero		1


	//----- nvinfo : EIATTR_EXIT_INSTR_OFFSETS
	.align		4
        /*0098*/ 	.byte	0x04, 0x1c
        /*009a*/ 	.short	(.L_210 - .L_209)


	//   ....[0]....
.L_209:
        /*009c*/ 	.word	0x00000070


	//   ....[1]....
        /*00a0*/ 	.word	0x00000250


	//----- nvinfo : EIATTR_CRS_STACK_SIZE
	.align		4
.L_210:
        /*00a4*/ 	.byte	0x04, 0x1e
        /*00a6*/ 	.short	(.L_212 - .L_211)
.L_211:
        /*00a8*/ 	.word	0x00000000


	//----- nvinfo : EIATTR_CBANK_PARAM_SIZE
	.align		4
.L_212:
        /*00ac*/ 	.byte	0x03, 0x19
        /*00ae*/ 	.short	0x0034


	//----- nvinfo : EIATTR_PARAM_CBANK
	.align		4
        /*00b0*/ 	.byte	0x04, 0x0a
        /*00b2*/ 	.short	(.L_214 - .L_213)
	.align		4
.L_213:
        /*00b4*/ 	.word	index@(.nv.constant0._Z31repopulate_with_unique_null_gpuiPfS_iPiiii)
        /*00b8*/ 	.short	0x0380
        /*00ba*/ 	.short	0x0034


	//----- nvinfo : EIATTR_SW_WAR
	.align		4
.L_214:
        /*00bc*/ 	.byte	0x04, 0x36
        /*00be*/ 	.short	(.L_216 - .L_215)
.L_215:
        /*00c0*/ 	.word	0x00000008
.L_216:


//--------------------- .nv.info._Z35repopulate_with_unique_non_null_gpuiPfS_iPii --------------------------
	.section	.nv.info._Z35repopulate_with_unique_non_null_gpuiPfS_iPii,"",@"SHT_CUDA_INFO"
	.sectionflags	@""
	.align	4


	//----- nvinfo : EIATTR_CUDA_API_VERSION
	.align		4
        /*0000*/ 	.byte	0x04, 0x37
        /*0002*/ 	.short	(.L_218 - .L_217)
.L_217:
        /*0004*/ 	.word	0x00000082


	//----- nvinfo : EIATTR_KPARAM_INFO
	.align		4
.L_218:
        /*0008*/ 	.byte	0x04, 0x17
        /*000a*/ 	.short	(.L_220 - .L_219)
.L_219:
        /*000c*/ 	.word	0x00000000
        /*0010*/ 	.short	0x0005
        /*0012*/ 	.short	0x0028
        /*0014*/ 	.byte	0x00, 0xf0, 0x11, 0x00


	//----- nvinfo : EIATTR_KPARAM_INFO
	.align		4
.L_220:
        /*0018*/ 	.byte	0x04, 0x17
        /*001a*/ 	.short	(.L_222 - .L_221)
.L_221:
        /*001c*/ 	.word	0x00000000
        /*0020*/ 	.short	0x0004
        /*0022*/ 	.short	0x0020
        /*0024*/ 	.byte	0x00, 0xf5, 0x21, 0x00


	//----- nvinfo : EIATTR_KPARAM_INFO
	.align		4
.L_222:
        /*0028*/ 	.byte	0x04, 0x17
        /*002a*/ 	.short	(.L_224 - .L_223)
.L_223:
        /*002c*/ 	.word	0x00000000
        /*0030*/ 	.short	0x0003
        /*0032*/ 	.short	0x0018
        /*0034*/ 	.byte	0x00, 0xf0, 0x11, 0x00


	//----- nvinfo : EIATTR_KPARAM_INFO
	.align		4
.L_224:
        /*0038*/ 	.byte	0x04, 0x17
        /*003a*/ 	.short	(.L_226 - .L_225)
.L_225:
        /*003c*/ 	.word	0x00000000
        /*0040*/ 	.short	0x0002
        /*0042*/ 	.short	0x0010
        /*0044*/ 	.byte	0x00, 0xf5, 0x21, 0x00


	//----- nvinfo : EIATTR_KPARAM_INFO
	.align		4
.L_226:
        /*0048*/ 	.byte	0x04, 0x17
        /*004a*/ 	.short	(.L_228 - .L_227)
.L_227:
        /*004c*/ 	.word	0x00000000
        /*0050*/ 	.short	0x0001
        /*0052*/ 	.short	0x0008
        /*0054*/ 	.byte	0x00, 0xf5, 0x21, 0x00


	//----- nvinfo : EIATTR_KPARAM_INFO
	.align		4
.L_228:
        /*0058*/ 	.byte	0x04, 0x17
        /*005a*/ 	.short	(.L_230 - .L_229)
.L_229:
        /*005c*/ 	.word	0x00000000
        /*0060*/ 	.short	0x0000
        /*0062*/ 	.short	0x0000
        /*0064*/ 	.byte	0x00, 0xf0, 0x11, 0x00


	//----- nvinfo : EIATTR_SPARSE_MMA_MASK
	.align		4
.L_230:
        /*0068*/ 	.byte	0x03, 0x50
        /*006a*/ 	.short	0x0000


	//----- nvinfo : EIATTR_MAXREG_COUNT
	.align		4
        /*006c*/ 	.byte	0x03, 0x1b
        /*006e*/ 	.short	0x00ff


	//----- nvinfo : EIATTR_MERCURY_ISA_VERSION
	.align		4
        /*0070*/ 	.byte	0x03, 0x5f
        /*0072*/ 	.short	0x0101


	//----- nvinfo : EIATTR_VRC_CTA_INIT_COUNT
	.align		4
        /*0074*/ 	.byte	0x02, 0x4a
	.zero		1
	.zero		1


	//----- nvinfo : EIATTR_EXIT_INSTR_OFFSETS
	.align		4
        /*0078*/ 	.byte	0x04, 0x1c
        /*007a*/ 	.short	(.L_232 - .L_231)


	//   ....[0]....
.L_231:
        /*007c*/ 	.word	0x00000070


	//   ....[1]....
        /*0080*/ 	.word	0x000001f0


	//   ....[2]....
        /*0084*/ 	.word	0x000002c0


	//----- nvinfo : EIATTR_CBANK_PARAM_SIZE
	.align		4
.L_232:
        /*0088*/ 	.byte	0x03, 0x19
        /*008a*/ 	.short	0x002c


	//----- nvinfo : EIATTR_PARAM_CBANK
	.align		4
        /*008c*/ 	.byte	0x04, 0x0a
        /*008e*/ 	.short	(.L_234 - .L_233)
	.align		4
.L_233:
        /*0090*/ 	.word	index@(.nv.constant0._Z35repopulate_with_unique_non_null_gpuiPfS_iPii)
        /*0094*/ 	.short	0x0380
        /*0096*/ 	.short	0x002c


	//----- nvinfo : EIATTR_SW_WAR
	.align		4
.L_234:
        /*0098*/ 	.byte	0x04, 0x36
        /*009a*/ 	.short	(.L_236 - .L_235)
.L_235:
        /*009c*/ 	.word	0x00000008
.L_236:


//--------------------- .nv.info._Z27fullWeightDerivToUniqueNulliiPfS_PiiS0_i --------------------------
	.section	.nv.info._Z27fullWeightDerivToUniqueNulliiPfS_PiiS0_i,"",@"SHT_CUDA_INFO"
	.sectionflags	@""
	.align	4


	//----- nvinfo : EIATTR_CUDA_API_VERSION
	.align		4
        /*0000*/ 	.byte	0x04, 0x37
        /*0002*/ 	.short	(.L_238 - .L_237)
.L_237:
        /*0004*/ 	.word	0x00000082


	//----- nvinfo : EIATTR_KPARAM_INFO
	.align		4
.L_238:
        /*0008*/ 	.byte	0x04, 0x17
        /*000a*/ 	.short	(.L_240 - .L_239)
.L_239:
        /*000c*/ 	.word	0x00000000
        /*0010*/ 	.short	0x0007
        /*0012*/ 	.short	0x0030
        /*0014*/ 	.byte	0x00, 0xf0, 0x11, 0x00


	//----- nvinfo : EIATTR_KPARAM_INFO
	.align		4
.L_240:
        /*0018*/ 	.byte	0x04, 0x17
        /*001a*/ 	.short	(.L_242 - .L_241)
.L_241:
        /*001c*/ 	.word	0x00000000
        /*0020*/ 	.short	0x0006
        /*0022*/ 	.short	0x0028
        /*0024*/ 	.byte	0x00, 0xf5, 0x21, 0x00


	//----- nvinfo : EIATTR_KPARAM_INFO
	.align		4
.L_242:
        /*0028*/ 	.byte	0x04, 0x17
        /*002a*/ 	.short	(.L_244 - .L_243)
.L_243:
        /*002c*/ 	.word	0x00000000
        /*0030*/ 	.short	0x0005
        /*0032*/ 	.short	0x0020
        /*0034*/ 	.byte	0x00, 0xf0, 0x11, 0x00


	//----- nvinfo : EIATTR_KPARAM_INFO
	.align		4
.L_244:
        /*0038*/ 	.byte	0x04, 0x17
        /*003a*/ 	.short	(.L_246 - .L_245)
.L_245:
        /*003c*/ 	.word	0x00000000
        /*0040*/ 	.short	0x0004
        /*0042*/ 	.short	0x0018
        /*0044*/ 	.byte	0x00, 0xf5, 0x21, 0x00


	//----- nvinfo : EIATTR_KPARAM_INFO
	.align		4
.L_246:
        /*0048*/ 	.byte	0x04, 0x17
        /*004a*/ 	.short	(.L_248 - .L_247)
.L_247:
        /*004c*/ 	.word	0x00000000
        /*0050*/ 	.short	0x0003
        /*0052*/ 	.short	0x0010
        /*0054*/ 	.byte	0x00, 0xf5, 0x21, 0x00


	//----- nvinfo : EIATTR_KPARAM_INFO
	.align		4
.L_248:
        /*0058*/ 	.byte	0x04, 0x17
        /*005a*/ 	.short	(.L_250 - .L_249)
.L_249:
        /*005c*/ 	.word	0x00000000
        /*0060*/ 	.short	0x0002
        /*0062*/ 	.short	0x0008
        /*0064*/ 	.byte	0x00, 0xf5, 0x21, 0x00


	//----- nvinfo : EIATTR_KPARAM_INFO
	.align		4
.L_250:
        /*0068*/ 	.byte	0x04, 0x17
        /*006a*/ 	.short	(.L_252 - .L_251)
.L_251:
        /*006c*/ 	.word	0x00000000
        /*0070*/ 	.short	0x0001
        /*0072*/ 	.short	0x0004
        /*0074*/ 	.byte	0x00, 0xf0, 0x11, 0x00


	//----- nvinfo : EIATTR_KPARAM_INFO
	.align		4
.L_252:
        /*0078*/ 	.byte	0x04, 0x17
        /*007a*/ 	.short	(.L_254 - .L_253)
.L_253:
        /*007c*/ 	.word	0x00000000
        /*0080*/ 	.short	0x0000
        /*0082*/ 	.short	0x0000
        /*0084*/ 	.byte	0x00, 0xf0, 0x11, 0x00


	//----- nvinfo : EIATTR_SPARSE_MMA_MASK
	.align		4
.L_254:
        /*0088*/ 	.byte	0x03, 0x50
        /*008a*/ 	.short	0x0000


	//----- nvinfo : EIATTR_MAXREG_COUNT
	.align		4
        /*008c*/ 	.byte	0x03, 0x1b
        /*008e*/ 	.short	0x00ff


	//----- nvinfo : EIATTR_MERCURY_ISA_VERSION
	.align		4
        /*0090*/ 	.byte	0x03, 0x5f
        /*0092*/ 	.short	0x0101


	//----- nvinfo : EIATTR_VRC_CTA_INIT_COUNT
	.align		4
        /*0094*/ 	.byte	0x02, 0x4a
	.zero		1
	.zero		1


	//----- nvinfo : EIATTR_EXIT_INSTR_OFFSETS
	.align		4
        /*0098*/ 	.byte	0x04, 0x1c
        /*009a*/ 	.short	(.L_256 - .L_255)


	//   ....[0]....
.L_255:
        /*009c*/ 	.word	0x00000070


	//   ....[1]....
        /*00a0*/ 	.word	0x00000120


	//   ....[2]....
        /*00a4*/ 	.word	0x00000220


	//----- nvinfo : EIATTR_CRS_STACK_SIZE
	.align		4
.L_256:
        /*00a8*/ 	.byte	0x04, 0x1e
        /*00aa*/ 	.short	(.L_258 - .L_257)
.L_257:
        /*00ac*/ 	.word	0x00000000


	//----- nvinfo : EIATTR_CBANK_PARAM_SIZE
	.align		4
.L_258:
        /*00b0*/ 	.byte	0x03, 0x19
        /*00b2*/ 	.short	0x0034


	//----- nvinfo : EIATTR_PARAM_CBANK
	.align		4
        /*00b4*/ 	.byte	0x04, 0x0a
        /*00b6*/ 	.short	(.L_260 - .L_259)
	.align		4
.L_259:
        /*00b8*/ 	.word	index@(.nv.constant0._Z27fullWeightDerivToUniqueNulliiPfS_PiiS0_i)
        /*00bc*/ 	.short	0x0380
        /*00be*/ 	.short	0x0034


	//----- nvinfo : EIATTR_SW_WAR
	.align		4
.L_260:
        /*00c0*/ 	.byte	0x04, 0x36
        /*00c2*/ 	.short	(.L_262 - .L_261)
.L_261:
        /*00c4*/ 	.word	0x00000008
.L_262:


//--------------------- .nv.info._Z30fullWeightDerivToUniqueNonNulliPiPfS0_ --------------------------
	.section	.nv.info._Z30fullWeightDerivToUniqueNonNulliPiPfS0_,"",@"SHT_CUDA_INFO"
	.sectionflags	@""
	.align	4


	//----- nvinfo : EIATTR_CUDA_API_VERSION
	.align		4
        /*0000*/ 	.byte	0x04, 0x37
        /*0002*/ 	.short	(.L_264 - .L_263)
.L_263:
        /*0004*/ 	.word	0x00000082


	//----- nvinfo : EIATTR_KPARAM_INFO
	.align		4
.L_264:
        /*0008*/ 	.byte	0x04, 0x17
        /*000a*/ 	.short	(.L_266 - .L_265)
.L_265:
        /*000c*/ 	.word	0x00000000
        /*0010*/ 	.short	0x0003
        /*0012*/ 	.short	0x0018
        /*0014*/ 	.byte	0x00, 0xf5, 0x21, 0x00


	//----- nvinfo : EIATTR_KPARAM_INFO
	.align		4
.L_266:
        /*0018*/ 	.byte	0x04, 0x17
        /*001a*/ 	.short	(.L_268 - .L_267)
.L_267:
        /*001c*/ 	.word	0x00000000
        /*0020*/ 	.short	0x0002
        /*0022*/ 	.short	0x0010
        /*0024*/ 	.byte	0x00, 0xf5, 0x21, 0x00


	//----- nvinfo : EIATTR_KPARAM_INFO
	.align		4
.L_268:
        /*0028*/ 	.byte	0x04, 0x17
        /*002a*/ 	.short	(.L_270 - .L_269)
.L_269:
        /*002c*/ 	.word	0x00000000
        /*0030*/ 	.short	0x0001
        /*0032*/ 	.short	0x0008
        /*0034*/ 	.byte	0x00, 0xf5, 0x21, 0x00


	//----- nvinfo : EIATTR_KPARAM_INFO
	.align		4
.L_270:
        /*0038*/ 	.byte	0x04, 0x17
        /*003a*/ 	.short	(.L_272 - .L_271)
.L_271:
        /*003c*/ 	.word	0x00000000
        /*0040*/ 	.short	0x0000
        /*0042*/ 	.short	0x0000
        /*0044*/ 	.byte	0x00, 0xf0, 0x11, 0x00


	//----- nvinfo : EIATTR_SPARSE_MMA_MASK
	.align		4
.L_272:
        /*0048*/ 	.byte	0x03, 0x50
        /*004a*/ 	.short	0x0000


	//----- nvinfo : EIATTR_MAXREG_COUNT
	.align		4
        /*004c*/ 	.byte	0x03, 0x1b
        /*004e*/ 	.short	0x00ff


	//----- nvinfo : EIATTR_MERCURY_ISA_VERSION
	.align		4
        /*0050*/ 	.byte	0x03, 0x5f
        /*0052*/ 	.short	0x0101


	//----- nvinfo : EIATTR_VRC_CTA_INIT_COUNT
	.align		4
        /*0054*/ 	.byte	0x02, 0x4a
	.zero		1
	.zero		1


	//----- nvinfo : EIATTR_EXIT_INSTR_OFFSETS
	.align		4
        /*0058*/ 	.byte	0x04, 0x1c
        /*005a*/ 	.short	(.L_274 - .L_273)


	//   ....[0]....
.L_273:
        /*005c*/ 	.word	0x00000070


	//   ....[1]....
        /*0060*/ 	.word	0x000000d0


	//   ....[2]....
        /*0064*/ 	.word	0x00000140


	//----- nvinfo : EIATTR_CBANK_PARAM_SIZE
	.align		4
.L_274:
        /*0068*/ 	.byte	0x03, 0x19
        /*006a*/ 	.short	0x0020


	//----- nvinfo : EIATTR_PARAM_CBANK
	.align		4
        /*006c*/ 	.byte	0x04, 0x0a
        /*006e*/ 	.short	(.L_276 - .L_275)
	.align		4
.L_275:
        /*0070*/ 	.word	index@(.nv.constant0._Z30fullWeightDerivToUniqueNonNulliPiPfS0_)
        /*0074*/ 	.short	0x0380
        /*0076*/ 	.short	0x0020


	//----- nvinfo : EIATTR_SW_WAR
	.align		4
.L_276:
        /*0078*/ 	.byte	0x04, 0x36
        /*007a*/ 	.short	(.L_278 - .L_277)
.L_277:
        /*007c*/ 	.word	0x00000008
.L_278:


//--------------------- .nv.info._Z10matMulSimpiiiPfS_S_ --------------------------
	.section	.nv.info._Z10matMulSimpiiiPfS_S_,"",@"SHT_CUDA_INFO"
	.sectionflags	@""
	.align	4


	//----- nvinfo : EIATTR_CUDA_API_VERSION
	.align		4
        /*0000*/ 	.byte	0x04, 0x37
        /*0002*/ 	.short	(.L_280 - .L_279)
.L_279:
        /*0004*/ 	.word	0x00000082


	//----- nvinfo : EIATTR_KPARAM_INFO
	.align		4
.L_280:
        /*0008*/ 	.byte	0x04, 0x17
        /*000a*/ 	.short	(.L_282 - .L_281)
.L_281:
        /*000c*/ 	.word	0x00000000
        /*0010*/ 	.short	0x0005
        /*0012*/ 	.short	0x0020
        /*0014*/ 	.byte	0x00, 0xf5, 0x21, 0x00


	//----- nvinfo : EIATTR_KPARAM_INFO
	.align		4
.L_282:
        /*0018*/ 	.byte	0x04, 0x17
        /*001a*/ 	.short	(.L_284 - .L_283)
.L_283:
        /*001c*/ 	.word	0x00000000
        /*0020*/ 	.short	0x0004
        /*0022*/ 	.short	0x0018
        /*0024*/ 	.byte	0x00, 0xf5, 0x21, 0x00


	//----- nvinfo : EIATTR_KPARAM_INFO
	.align		4
.L_284:
        /*0028*/ 	.byte	0x04, 0x17
        /*002a*/ 	.short	(.L_286 - .L_285)
.L_285:
        /*002c*/ 	.word	0x00000000
        /*0030*/ 	.short	0x0003
        /*0032*/ 	.short	0x0010
        /*0034*/ 	.byte	0x00, 0xf5, 0x21, 0x00


	//----- nvinfo : EIATTR_KPARAM_INFO
	.align		4
.L_286:
        /*0038*/ 	.byte	0x04, 0x17
        /*003a*/ 	.short	(.L_288 - .L_287)
.L_287:
        /*003c*/ 	.word	0x00000000
        /*0040*/ 	.short	0x0002
        /*0042*/ 	.short	0x0008
        /*0044*/ 	.byte	0x00, 0xf0, 0x11, 0x00


	//----- nvinfo : EIATTR_KPARAM_INFO
	.align		4
.L_288:
        /*0048*/ 	.byte	0x04, 0x17
        /*004a*/ 	.short	(.L_290 - .L_289)
.L_289:
        /*004c*/ 	.word	0x00000000
        /*0050*/ 	.short	0x0001
        /*0052*/ 	.short	0x0004
        /*0054*/ 	.byte	0x00, 0xf0, 0x11, 0x00


	//----- nvinfo : EIATTR_KPARAM_INFO
	.align		4
.L_290:
        /*0058*/ 	.byte	0x04, 0x17
        /*005a*/ 	.short	(.L_292 - .L_291)
.L_291:
        /*005c*/ 	.word	0x00000000
        /*0060*/ 	.short	0x0000
        /*0062*/ 	.short	0x0000
        /*0064*/ 	.byte	0x00, 0xf0, 0x11, 0x00


	//----- nvinfo : EIATTR_SPARSE_MMA_MASK
	.align		4
.L_292:
        /*0068*/ 	.byte	0x03, 0x50
        /*006a*/ 	.short	0x0000


	//----- nvinfo : EIATTR_MAXREG_COUNT
	.align		4
        /*006c*/ 	.byte	0x03, 0x1b
        /*006e*/ 	.short	0x00ff


	//----- nvinfo : EIATTR_MERCURY_ISA_VERSION
	.align		4
        /*0070*/ 	.byte	0x03, 0x5f
        /*0072*/ 	.short	0x0101


	//----- nvinfo : EIATTR_VRC_CTA_INIT_COUNT
	.align		4
        /*0074*/ 	.byte	0x02, 0x4a
	.zero		1
	.zero		1


	//----- nvinfo : EIATTR_EXIT_INSTR_OFFSETS
	.align		4
        /*0078*/ 	.byte	0x04, 0x1c
        /*007a*/ 	.short	(.L_294 - .L_293)


	//   ....[0]....
.L_293:
        /*007c*/ 	.word	0x000001e0


	//   ....[1]....
        /*0080*/ 	.word	0x000002b0


	//   ....[2]....
        /*0084*/ 	.word	0x000006c0


	//   ....[3]....
        /*0088*/ 	.word	0x000008b0


	//   ....[4]....
        /*008c*/ 	.word	0x00000a00


	//   ....[5]....
        /*0090*/ 	.word	0x00000ab0


	//----- nvinfo : EIATTR_CBANK_PARAM_SIZE
	.align		4
.L_294:
        /*0094*/ 	.byte	0x03, 0x19
        /*0096*/ 	.short	0x0028


	//----- nvinfo : EIATTR_PARAM_CBANK
	.align		4
        /*0098*/ 	.byte	0x04, 0x0a
        /*009a*/ 	.short	(.L_296 - .L_295)
	.align		4
.L_295:
        /*009c*/ 	.word	index@(.nv.constant0._Z10matMulSimpiiiPfS_S_)
        /*00a0*/ 	.short	0x0380
        /*00a2*/ 	.short	0x0028


	//----- nvinfo : EIATTR_SW_WAR
	.align		4
.L_296:
        /*00a4*/ 	.byte	0x04, 0x36
        /*00a6*/ 	.short	(.L_298 - .L_297)
.L_297:
        /*00a8*/ 	.word	0x00000008
.L_298:


//--------------------- .nv.info._Z11makePredictiiPfS_ --------------------------
	.section	.nv.info._Z11makePredictiiPfS_,"",@"SHT_CUDA_INFO"
	.sectionflags	@""
	.align	4


	//----- nvinfo : EIATTR_CUDA_API_VERSION
	.align		4
        /*0000*/ 	.byte	0x04, 0x37
        /*0002*/ 	.short	(.L_300 - .L_299)
.L_299:
        /*0004*/ 	.word	0x00000082


	//----- nvinfo : EIATTR_KPARAM_INFO
	.align		4
.L_300:
        /*0008*/ 	.byte	0x04, 0x17
        /*000a*/ 	.short	(.L_302 - .L_301)
.L_301:
        /*000c*/ 	.word	0x00000000
        /*0010*/ 	.short	0x0003
        /*0012*/ 	.short	0x0010
        /*0014*/ 	.byte	0x00, 0xf5, 0x21, 0x00


	//----- nvinfo : EIATTR_KPARAM_INFO
	.align		4
.L_302:
        /*0018*/ 	.byte	0x04, 0x17
        /*001a*/ 	.short	(.L_304 - .L_303)
.L_303:
        /*001c*/ 	.word	0x00000000
        /*0020*/ 	.short	0x0002
        /*0022*/ 	.short	0x0008
        /*0024*/ 	.byte	0x00, 0xf5, 0x21, 0x00


	//----- nvinfo : EIATTR_KPARAM_INFO
	.align		4
.L_304:
        /*0028*/ 	.byte	0x04, 0x17
        /*002a*/ 	.short	(.L_306 - .L_305)
.L_305:
        /*002c*/ 	.word	0x00000000
        /*0030*/ 	.short	0x0001
        /*0032*/ 	.short	0x0004
        /*0034*/ 	.byte	0x00, 0xf0, 0x11, 0x00


	//----- nvinfo : EIATTR_KPARAM_INFO
	.align		4
.L_306:
        /*0038*/ 	.byte	0x04, 0x17
        /*003a*/ 	.short	(.L_308 - .L_307)
.L_307:
        /*003c*/ 	.word	0x00000000
        /*0040*/ 	.short	0x0000
        /*0042*/ 	.short	0x0000
        /*0044*/ 	.byte	0x00, 0xf0, 0x11, 0x00


	//----- nvinfo : EIATTR_SPARSE_MMA_MASK
	.align		4
.L_308:
        /*0048*/ 	.byte	0x03, 0x50
        /*004a*/ 	.short	0x0000


	//----- nvinfo : EIATTR_MAXREG_COUNT
	.align		4
        /*004c*/ 	.byte	0x03, 0x1b
        /*004e*/ 	.short	0x00ff


	//----- nvinfo : EIATTR_MERCURY_ISA_VERSION
	.align		4
        /*0050*/ 	.byte	0x03, 0x5f
        /*0052*/ 	.short	0x0101


	//----- nvinfo : EIATTR_VRC_CTA_INIT_COUNT
	.align		4
        /*0054*/ 	.byte	0x02, 0x4a
	.zero		1
	.zero		1


	//----- nvinfo : EIATTR_EXIT_INSTR_OFFSETS
	.align		4
        /*0058*/ 	.byte	0x04, 0x1c
        /*005a*/ 	.short	(.L_310 - .L_309)


	//   ....[0]....
.L_309:
        /*005c*/ 	.word	0x00000070


	//   ....[1]....
        /*0060*/ 	.word	0x00000e30


	//----- nvinfo : EIATTR_CBANK_PARAM_SIZE
	.align		4
.L_310:
        /*0064*/ 	.byte	0x03, 0x19
        /*0066*/ 	.short	0x0018


	//----- nvinfo : EIATTR_PARAM_CBANK
	.align		4
        /*0068*/ 	.byte	0x04, 0x0a
        /*006a*/ 	.short	(.L_312 - .L_311)
	.align		4
.L_311:
        /*006c*/ 	.word	index@(.nv.constant0._Z11makePredictiiPfS_)
        /*0070*/ 	.short	0x0380
        /*0072*/ 	.short	0x0018


	//----- nvinfo : EIATTR_SW_WAR
	.align		4
.L_312:
        /*0074*/ 	.byte	0x04, 0x36
        /*0076*/ 	.short	(.L_314 - .L_313)
.L_313:
        /*0078*/ 	.word	0x00000008
.L_314:


//--------------------- .nv.info._Z8activateiiPf  --------------------------
	.section	.nv.info._Z8activateiiPf,"",@"SHT_CUDA_INFO"
	.sectionflags	@""
	.align	4


	//----- nvinfo : EIATTR_CUDA_API_VERSION
	.align		4
        /*0000*/ 	.byte	0x04, 0x37
        /*0002*/ 	.short	(.L_316 - .L_315)
.L_315:
        /*0004*/ 	.word	0x00000082


	//----- nvinfo : EIATTR_KPARAM_INFO
	.align		4
.L_316:
        /*0008*/ 	.byte	0x04, 0x17
        /*000a*/ 	.short	(.L_318 - .L_317)
.L_317:
        /*000c*/ 	.word	0x00000000
        /*0010*/ 	.short	0x0002
        /*0012*/ 	.short	0x0008
        /*0014*/ 	.byte	0x00, 0xf5, 0x21, 0x00


	//----- nvinfo : EIATTR_KPARAM_INFO
	.align		4
.L_318:
        /*0018*/ 	.byte	0x04, 0x17
        /*001a*/ 	.short	(.L_320 - .L_319)
.L_319:
        /*001c*/ 	.word	0x00000000
        /*0020*/ 	.short	0x0001
        /*0022*/ 	.short	0x0004
        /*0024*/ 	.byte	0x00, 0xf0, 0x11, 0x00


	//----- nvinfo : EIATTR_KPARAM_INFO
	.align		4
.L_320:
        /*0028*/ 	.byte	0x04, 0x17
        /*002a*/ 	.short	(.L_322 - .L_321)
.L_321:
        /*002c*/ 	.word	0x00000000
        /*0030*/ 	.short	0x0000
        /*0032*/ 	.short	0x0000
        /*0034*/ 	.byte	0x00, 0xf0, 0x11, 0x00


	//----- nvinfo : EIATTR_SPARSE_MMA_MASK
	.align		4
.L_322:
        /*0038*/ 	.byte	0x03, 0x50
        /*003a*/ 	.short	0x0000


	//----- nvinfo : EIATTR_MAXREG_COUNT
	.align		4
        /*003c*/ 	.byte	0x03, 0x1b
        /*003e*/ 	.short	0x00ff


	//----- nvinfo : EIATTR_MERCURY_ISA_VERSION
	.align		4
        /*0040*/ 	.byte	0x03, 0x5f
        /*0042*/ 	.short	0x0101


	//----- nvinfo : EIATTR_VRC_CTA_INIT_COUNT
	.align		4
        /*0044*/ 	.byte	0x02, 0x4a
	.zero		1
	.zero		1


	//----- nvinfo : EIATTR_EXIT_INSTR_OFFSETS
	.align		4
        /*0048*/ 	.byte	0x04, 0x1c
        /*004a*/ 	.short	(.L_324 - .L_323)


	//   ....[0]....
.L_323:
        /*004c*/ 	.word	0x00000070


	//   ....[1]....
        /*0050*/ 	.word	0x00000200


	//----- nvinfo : EIATTR_CBANK_PARAM_SIZE
	.align		4
.L_324:
        /*0054*/ 	.byte	0x03, 0x19
        /*0056*/ 	.short	0x0010


	//----- nvinfo : EIATTR_PARAM_CBANK
	.align		4
        /*0058*/ 	.byte	0x04, 0x0a
        /*005a*/ 	.short	(.L_326 - .L_325)
	.align		4
.L_325:
        /*005c*/ 	.word	index@(.nv.constant0._Z8activateiiPf)
        /*0060*/ 	.short	0x0380
        /*0062*/ 	.short	0x0010


	//----- nvinfo : EIATTR_SW_WAR
	.align		4
.L_326:
        /*0064*/ 	.byte	0x04, 0x36
        /*0066*/ 	.short	(.L_328 - .L_327)
.L_327:
        /*0068*/ 	.word	0x00000008
.L_328:


//--------------------- .nv.info._Z7addBiasiiPfS_ --------------------------
	.section	.nv.info._Z7addBiasiiPfS_,"",@"SHT_CUDA_INFO"
	.sectionflags	@""
	.align	4


	//----- nvinfo : EIATTR_CUDA_API_VERSION
	.align		4
        /*0000*/ 	.byte	0x04, 0x37
        /*0002*/ 	.short	(.L_330 - .L_329)
.L_329:
        /*0004*/ 	.word	0x00000082


	//----- nvinfo : EIATTR_KPARAM_INFO
	.align		4
.L_330:
        /*0008*/ 	.byte	0x04, 0x17
        /*000a*/ 	.short	(.L_332 - .L_331)
.L_331:
        /*000c*/ 	.word	0x00000000
        /*0010*/ 	.short	0x0003
        /*0012*/ 	.short	0x0010
        /*0014*/ 	.byte	0x00, 0xf5, 0x21, 0x00


	//----- nvinfo : EIATTR_KPARAM_INFO
	.align		4
.L_332:
        /*0018*/ 	.byte	0x04, 0x17
        /*001a*/ 	.short	(.L_334 - .L_333)
.L_333:
        /*001c*/ 	.word	0x00000000
        /*0020*/ 	.short	0x0002
        /*0022*/ 	.short	0x0008
        /*0024*/ 	.byte	0x00, 0xf5, 0x21, 0x00


	//----- nvinfo : EIATTR_KPARAM_INFO
	.align		4
.L_334:
        /*0028*/ 	.byte	0x04, 0x17
        /*002a*/ 	.short	(.L_336 - .L_335)
.L_335:
        /*002c*/ 	.word	0x00000000
        /*0030*/ 	.short	0x0001
        /*0032*/ 	.short	0x0004
        /*0034*/ 	.byte	0x00, 0xf0, 0x11, 0x00


	//----- nvinfo : EIATTR_KPARAM_INFO
	.align		4
.L_336:
        /*0038*/ 	.byte	0x04, 0x17
        /*003a*/ 	.short	(.L_338 - .L_337)
.L_337:
        /*003c*/ 	.word	0x00000000
        /*0040*/ 	.short	0x0000
        /*0042*/ 	.short	0x0000
        /*0044*/ 	.byte	0x00, 0xf0, 0x11, 0x00


	//----- nvinfo : EIATTR_SPARSE_MMA_MASK
	.align		4
.L_338:
        /*0048*/ 	.byte	0x03, 0x50
        /*004a*/ 	.short	0x0000


	//----- nvinfo : EIATTR_MAXREG_COUNT
	.align		4
        /*004c*/ 	.byte	0x03, 0x1b
        /*004e*/ 	.short	0x00ff


	//----- nvinfo : EIATTR_MERCURY_ISA_VERSION
	.align		4
        /*0050*/ 	.byte	0x03, 0x5f
        /*0052*/ 	.short	0x0101


	//----- nvinfo : EIATTR_VRC_CTA_INIT_COUNT
	.align		4
        /*0054*/ 	.byte	0x02, 0x4a
	.zero		1
	.zero		1


	//----- nvinfo : EIATTR_EXIT_INSTR_OFFSETS
	.align		4
        /*0058*/ 	.byte	0x04, 0x1c
        /*005a*/ 	.short	(.L_340 - .L_339)


	//   ....[0]....
.L_339:
        /*005c*/ 	.word	0x00000070


	//   ....[1]....
        /*0060*/ 	.word	0x00000290


	//----- nvinfo : EIATTR_CBANK_PARAM_SIZE
	.align		4
.L_340:
        /*0064*/ 	.byte	0x03, 0x19
        /*0066*/ 	.short	0x0018


	//----- nvinfo : EIATTR_PARAM_CBANK
	.align		4
        /*0068*/ 	.byte	0x04, 0x0a
        /*006a*/ 	.short	(.L_342 - .L_341)
	.align		4
.L_341:
        /*006c*/ 	.word	index@(.nv.constant0._Z7addBiasiiPfS_)
        /*0070*/ 	.short	0x0380
        /*0072*/ 	.short	0x0018


	//----- nvinfo : EIATTR_SW_WAR
	.align		4
.L_342:
        /*0074*/ 	.byte	0x04, 0x36
        /*0076*/ 	.short	(.L_344 - .L_343)
.L_343:
        /*0078*/ 	.word	0x00000008
.L_344:


//--------------------- .nv.info._Z13transposeSimpiiPfS_ --------------------------
	.section	.nv.info._Z13transposeSimpiiPfS_,"",@"SHT_CUDA_INFO"
	.sectionflags	@""
	.align	4


	//----- nvinfo : EIATTR_CUDA_API_VERSION
	.align		4
        /*0000*/ 	.byte	0x04, 0x37
        /*0002*/ 	.short	(.L_346 - .L_345)
.L_345:
        /*0004*/ 	.word	0x00000082


	//----- nvinfo : EIATTR_KPARAM_INFO
	.align		4
.L_346:
        /*0008*/ 	.byte	0x04, 0x17
        /*000a*/ 	.short	(.L_348 - .L_347)
.L_347:
        /*000c*/ 	.word	0x00000000
        /*0010*/ 	.short	0x0003
        /*0012*/ 	.short	0x0010
        /*0014*/ 	.byte	0x00, 0xf5, 0x21, 0x00


	//----- nvinfo : EIATTR_KPARAM_INFO
	.align		4
.L_348:
        /*0018*/ 	.byte	0x04, 0x17
        /*001a*/ 	.short	(.L_350 - .L_349)
.L_349:
        /*001c*/ 	.word	0x00000000
        /*0020*/ 	.short	0x0002
        /*0022*/ 	.short	0x0008
        /*0024*/ 	.byte	0x00, 0xf5, 0x21, 0x00


	//----- nvinfo : EIATTR_KPARAM_INFO
	.align		4
.L_350:
        /*0028*/ 	.byte	0x04, 0x17
        /*002a*/ 	.short	(.L_352 - .L_351)
.L_351:
        /*002c*/ 	.word	0x00000000
        /*0030*/ 	.short	0x0001
        /*0032*/ 	.short	0x0004
        /*0034*/ 	.byte	0x00, 0xf0, 0x11, 0x00


	//----- nvinfo : EIATTR_KPARAM_INFO
	.align		4
.L_352:
        /*0038*/ 	.byte	0x04, 0x17
        /*003a*/ 	.short	(.L_354 - .L_353)
.L_353:
        /*003c*/ 	.word	0x00000000
        /*0040*/ 	.short	0x0000
        /*0042*/ 	.short	0x0000
        /*0044*/ 	.byte	0x00, 0xf0, 0x11, 0x00


	//----- nvinfo : EIATTR_SPARSE_MMA_MASK
	.align		4
.L_354:
        /*0048*/ 	.byte	0x03, 0x50
        /*004a*/ 	.short	0x0000


	//----- nvinfo : EIATTR_MAXREG_COUNT
	.align		4
        /*004c*/ 	.byte	0x03, 0x1b
        /*004e*/ 	.short	0x00ff


	//----- nvinfo : EIATTR_MERCURY_ISA_VERSION
	.align		4
        /*0050*/ 	.byte	0x03, 0x5f
        /*0052*/ 	.short	0x0101


	//----- nvinfo : EIATTR_VRC_CTA_INIT_COUNT
	.align		4
        /*0054*/ 	.byte	0x02, 0x4a
	.zero		1
	.zero		1


	//----- nvinfo : EIATTR_EXIT_INSTR_OFFSETS
	.align		4
        /*0058*/ 	.byte	0x04, 0x1c
        /*005a*/ 	.short	(.L_356 - .L_355)


	//   ....[0]....
.L_355:
        /*005c*/ 	.word	0x00000070


	//   ....[1]....
        /*0060*/ 	.word	0x00000380


	//----- nvinfo : EIATTR_CBANK_PARAM_SIZE
	.align		4
.L_356:
        /*0064*/ 	.byte	0x03, 0x19
        /*0066*/ 	.short	0x0018


	//----- nvinfo : EIATTR_PARAM_CBANK
	.align		4
        /*0068*/ 	.byte	0x04, 0x0a
        /*006a*/ 	.short	(.L_358 - .L_357)
	.align		4
.L_357:
        /*006c*/ 	.word	index@(.nv.constant0._Z13transposeSimpiiPfS_)
        /*0070*/ 	.short	0x0380
        /*0072*/ 	.short	0x0018


	//----- nvinfo : EIATTR_SW_WAR
	.align		4
.L_358:
        /*0074*/ 	.byte	0x04, 0x36
        /*0076*/ 	.short	(.L_360 - .L_359)
.L_359:
        /*0078*/ 	.word	0x00000008
.L_360:


//--------------------- .nv.info._Z7softMaxiiPf   --------------------------
	.section	.nv.info._Z7softMaxiiPf,"",@"SHT_CUDA_INFO"
	.sectionflags	@""
	.align	4


	//----- nvinfo : EIATTR_CUDA_API_VERSION
	.align		4
        /*0000*/ 	.byte	0x04, 0x37
        /*0002*/ 	.short	(.L_362 - .L_361)
.L_361:
        /*0004*/ 	.word	0x00000082


	//----- nvinfo : EIATTR_KPARAM_INFO
	.align		4
.L_362:
        /*0008*/ 	.byte	0x04, 0x17
        /*000a*/ 	.short	(.L_364 - .L_363)
.L_363:
        /*000c*/ 	.word	0x00000000
        /*0010*/ 	.short	0x0002
        /*0012*/ 	.short	0x0008
        /*0014*/ 	.byte	0x00, 0xf5, 0x21, 0x00


	//----- nvinfo : EIATTR_KPARAM_INFO
	.align		4
.L_364:
        /*0018*/ 	.byte	0x04, 0x17
        /*001a*/ 	.short	(.L_366 - .L_365)
.L_365:
        /*001c*/ 	.word	0x00000000
        /*0020*/ 	.short	0x0001
        /*0022*/ 	.short	0x0004
        /*0024*/ 	.byte	0x00, 0xf0, 0x11, 0x00


	//----- nvinfo : EIATTR_KPARAM_INFO
	.align		4
.L_366:
        /*0028*/ 	.byte	0x04, 0x17
        /*002a*/ 	.short	(.L_368 - .L_367)
.L_367:
        /*002c*/ 	.word	0x00000000
        /*0030*/ 	.short	0x0000
        /*0032*/ 	.short	0x0000
        /*0034*/ 	.byte	0x00, 0xf0, 0x11, 0x00


	//----- nvinfo : EIATTR_SPARSE_MMA_MASK
	.align		4
.L_368:
        /*0038*/ 	.byte	0x03, 0x50
        /*003a*/ 	.short	0x0000


	//----- nvinfo : EIATTR_MAXREG_COUNT
	.align		4
        /*003c*/ 	.byte	0x03, 0x1b
        /*003e*/ 	.short	0x00ff


	//----- nvinfo : EIATTR_EXTERNS
	.align		4
        /*0040*/ 	.byte	0x04, 0x0f
        /*0042*/ 	.short	(.L_370 - .L_369)


	//   ....[0]....
	.align		4
.L_369:
        /*0044*/ 	.word	index@(vprintf)


	//----- nvinfo : EIATTR_MERCURY_ISA_VERSION
	.align		4
.L_370:
        /*0048*/ 	.byte	0x03, 0x5f
        /*004a*/ 	.short	0x0101


	//----- nvinfo : EIATTR_VRC_CTA_INIT_COUNT
	.align		4
        /*004c*/ 	.byte	0x02, 0x4a
	.zero		1
	.zero		1


	//----- nvinfo : EIATTR_SYSCALL_OFFSETS
	.align		4
        /*0050*/ 	.byte	0x04, 0x46
        /*0052*/ 	.short	(.L_372 - .L_371)


	//   ....[0]....
.L_371:
        /*0054*/ 	.word	0x00000380


	//   ....[1]....
        /*0058*/ 	.word	0x00000510


	//   ....[2]....
        /*005c*/ 	.word	0x000006a0


	//   ....[3]....
        /*0060*/ 	.word	0x00000830


	//   ....[4]....
        /*0064*/ 	.word	0x00000ab0


	//----- nvinfo : EIATTR_EXIT_INSTR_OFFSETS
	.align		4
.L_372:
        /*0068*/ 	.byte	0x04, 0x1c
        /*006a*/ 	.short	(.L_374 - .L_373)


	//   ....[0]....
.L_373:
        /*006c*/ 	.word	0x000000d0


	//   ....[1]....
        /*0070*/ 	.word	0x00000b40


	//   ....[2]....
        /*0074*/ 	.word	0x000017d0


	//   ....[3]....
        /*0078*/ 	.word	0x00001e50


	//   ....[4]....
        /*007c*/ 	.word	0x000021e0


	//   ....[5]....
        /*0080*/ 	.word	0x00002390


	//----- nvinfo : EIATTR_CRS_STACK_SIZE
	.align		4
.L_374:
        /*0084*/ 	.byte	0x04, 0x1e
        /*0086*/ 	.short	(.L_376 - .L_375)
.L_375:
        /*0088*/ 	.word	0x00000000


	//----- nvinfo : EIATTR_CBANK_PARAM_SIZE
	.align		4
.L_376:
        /*008c*/ 	.byte	0x03, 0x19
        /*008e*/ 	.short	0x0010


	//----- nvinfo : EIATTR_PARAM_CBANK
	.align		4
        /*0090*/ 	.byte	0x04, 0x0a
        /*0092*/ 	.short	(.L_378 - .L_377)
	.align		4
.L_377:
        /*0094*/ 	.word	index@(.nv.constant0._Z7softMaxiiPf)
        /*0098*/ 	.short	0x0380
        /*009a*/ 	.short	0x0010


	//----- nvinfo : EIATTR_SW_WAR
	.align		4
.L_378:
        /*009c*/ 	.byte	0x04, 0x36
        /*009e*/ 	.short	(.L_380 - .L_379)
.L_379:
        /*00a0*/ 	.word	0x00000008
.L_380:


//--------------------- .nv.info._Z10biasDerivsiiPfS_ --------------------------
	.section	.nv.info._Z10biasDerivsiiPfS_,"",@"SHT_CUDA_INFO"
	.sectionflags	@""
	.align	4


	//----- nvinfo : EIATTR_CUDA_API_VERSION
	.align		4
        /*0000*/ 	.byte	0x04, 0x37
        /*0002*/ 	.short	(.L_382 - .L_381)
.L_381:
        /*0004*/ 	.word	0x00000082


	//----- nvinfo : EIATTR_KPARAM_INFO
	.align		4
.L_382:
        /*0008*/ 	.byte	0x04, 0x17
        /*000a*/ 	.short	(.L_384 - .L_383)
.L_383:
        /*000c*/ 	.word	0x00000000
        /*0010*/ 	.short	0x0003
        /*0012*/ 	.short	0x0010
        /*0014*/ 	.byte	0x00, 0xf5, 0x21, 0x00


	//----- nvinfo : EIATTR_KPARAM_INFO
	.align		4
.L_384:
        /*0018*/ 	.byte	0x04, 0x17
        /*001a*/ 	.short	(.L_386 - .L_385)
.L_385:
        /*001c*/ 	.word	0x00000000
        /*0020*/ 	.short	0x0002
        /*0022*/ 	.short	0x0008
        /*0024*/ 	.byte	0x00, 0xf5, 0x21, 0x00


	//----- nvinfo : EIATTR_KPARAM_INFO
	.align		4
.L_386:
        /*0028*/ 	.byte	0x04, 0x17
        /*002a*/ 	.short	(.L_388 - .L_387)
.L_387:
        /*002c*/ 	.word	0x00000000
        /*0030*/ 	.short	0x0001
        /*0032*/ 	.short	0x0004
        /*0034*/ 	.byte	0x00, 0xf0, 0x11, 0x00


	//----- nvinfo : EIATTR_KPARAM_INFO
	.align		4
.L_388:
        /*0038*/ 	.byte	0x04, 0x17
        /*003a*/ 	.short	(.L_390 - .L_389)
.L_389:
        /*003c*/ 	.word	0x00000000
        /*0040*/ 	.short	0x0000
        /*0042*/ 	.short	0x0000
        /*0044*/ 	.byte	0x00, 0xf0, 0x11, 0x00


	//----- nvinfo : EIATTR_SPARSE_MMA_MASK
	.align		4
.L_390:
        /*0048*/ 	.byte	0x03, 0x50
        /*004a*/ 	.short	0x0000


	//----- nvinfo : EIATTR_MAXREG_COUNT
	.align		4
        /*004c*/ 	.byte	0x03, 0x1b
        /*004e*/ 	.short	0x00ff


	//----- nvinfo : EIATTR_MERCURY_ISA_VERSION
	.align		4
        /*0050*/ 	.byte	0x03, 0x5f
        /*0052*/ 	.short	0x0101


	//----- nvinfo : EIATTR_VRC_CTA_INIT_COUNT
	.align		4
        /*0054*/ 	.byte	0x02, 0x4a
	.zero		1
	.zero		1


	//----- nvinfo : EIATTR_EXIT_INSTR_OFFSETS
	.align		4
        /*0058*/ 	.byte	0x04, 0x1c
        /*005a*/ 	.short	(.L_392 - .L_391)


	//   ....[0]....
.L_391:
        /*005c*/ 	.word	0x00000070


	//   ....[1]....
        /*0060*/ 	.word	0x000007a0


	//----- nvinfo : EIATTR_CBANK_PARAM_SIZE
	.align		4
.L_392:
        /*0064*/ 	.byte	0x03, 0x19
        /*0066*/ 	.short	0x0018


	//----- nvinfo : EIATTR_PARAM_CBANK
	.align		4
        /*0068*/ 	.byte	0x04, 0x0a
        /*006a*/ 	.short	(.L_394 - .L_393)
	.align		4
.L_393:
        /*006c*/ 	.word	index@(.nv.constant0._Z10biasDerivsiiPfS_)
        /*0070*/ 	.short	0x0380
        /*0072*/ 	.short	0x0018


	//----- nvinfo : EIATTR_SW_WAR
	.align		4
.L_394:
        /*0074*/ 	.byte	0x04, 0x36
        /*0076*/ 	.short	(.L_396 - .L_395)
.L_395:
        /*0078*/ 	.word	0x00000008
.L_396:


//--------------------- .nv.info._Z25activationSecondDerivSoftiPfS_S_ --------------------------
	.section	.nv.info._Z25activationSecondDerivSoftiPfS_S_,"",@"SHT_CUDA_INFO"
	.sectionflags	@""
	.align	4


	//----- nvinfo : EIATTR_CUDA_API_VERSION
	.align		4
        /*0000*/ 	.byte	0x04, 0x37
        /*0002*/ 	.short	(.L_398 - .L_397)
.L_397:
        /*0004*/ 	.word	0x00000082


	//----- nvinfo : EIATTR_KPARAM_INFO
	.align		4
.L_398:
        /*0008*/ 	.byte	0x04, 0x17
        /*000a*/ 	.short	(.L_400 - .L_399)
.L_399:
        /*000c*/ 	.word	0x00000000
        /*0010*/ 	.short	0x0003
        /*0012*/ 	.short	0x0018
        /*0014*/ 	.byte	0x00, 0xf5, 0x21, 0x00


	//----- nvinfo : EIATTR_KPARAM_INFO
	.align		4
.L_400:
        /*0018*/ 	.byte	0x04, 0x17
        /*001a*/ 	.short	(.L_402 - .L_401)
.L_401:
        /*001c*/ 	.word	0x00000000
        /*0020*/ 	.short	0x0002
        /*0022*/ 	.short	0x0010
        /*0024*/ 	.byte	0x00, 0xf5, 0x21, 0x00


	//----- nvinfo : EIATTR_KPARAM_INFO
	.align		4
.L_402:
        /*0028*/ 	.byte	0x04, 0x17
        /*002a*/ 	.short	(.L_404 - .L_403)
.L_403:
        /*002c*/ 	.word	0x00000000
        /*0030*/ 	.short	0x0001
        /*0032*/ 	.short	0x0008
        /*0034*/ 	.byte	0x00, 0xf5, 0x21, 0x00


	//----- nvinfo : EIATTR_KPARAM_INFO
	.align		4
.L_404:
        /*0038*/ 	.byte	0x04, 0x17
        /*003a*/ 	.short	(.L_406 - .L_405)
.L_405:
        /*003c*/ 	.word	0x00000000
        /*0040*/ 	.short	0x0000
        /*0042*/ 	.short	0x0000
        /*0044*/ 	.byte	0x00, 0xf0, 0x11, 0x00


	//----- nvinfo : EIATTR_SPARSE_MMA_MASK
	.align		4
.L_406:
        /*0048*/ 	.byte	0x03, 0x50
        /*004a*/ 	.short	0x0000


	//----- nvinfo : EIATTR_MAXREG_COUNT
	.align		4
        /*004c*/ 	.byte	0x03, 0x1b
        /*004e*/ 	.short	0x00ff


	//----- nvinfo : EIATTR_MERCURY_ISA_VERSION
	.align		4
        /*0050*/ 	.byte	0x03, 0x5f
        /*0052*/ 	.short	0x0101


	//----- nvinfo : EIATTR_VRC_CTA_INIT_COUNT
	.align		4
        /*0054*/ 	.byte	0x02, 0x4a
	.zero		1
	.zero		1


	//----- nvinfo : EIATTR_EXIT_INSTR_OFFSETS
	.align		4
        /*0058*/ 	.byte	0x04, 0x1c
        /*005a*/ 	.short	(.L_408 - .L_407)


	//   ....[0]....
.L_407:
        /*005c*/ 	.word	0x00000070


	//   ....[1]....
        /*0060*/ 	.word	0x00000150


	//----- nvinfo : EIATTR_CBANK_PARAM_SIZE
	.align		4
.L_408:
        /*0064*/ 	.byte	0x03, 0x19
        /*0066*/ 	.short	0x0020


	//----- nvinfo : EIATTR_PARAM_CBANK
	.align		4
        /*0068*/ 	.byte	0x04, 0x0a
        /*006a*/ 	.short	(.L_410 - .L_409)
	.align		4
.L_409:
        /*006c*/ 	.word	index@(.nv.constant0._Z25activationSecondDerivSoftiPfS_S_)
        /*0070*/ 	.short	0x0380
        /*0072*/ 	.short	0x0020


	//----- nvinfo : EIATTR_SW_WAR
	.align		4
.L_410:
        /*0074*/ 	.byte	0x04, 0x36
        /*0076*/ 	.short	(.L_412 - .L_411)
.L_411:
        /*0078*/ 	.word	0x00000008
.L_412:


//--------------------- .nv.info._Z19activationDerivSoftiiiPfS_S_ --------------------------
	.section	.nv.info._Z19activationDerivSoftiiiPfS_S_,"",@"SHT_CUDA_INFO"
	.sectionflags	@""
	.align	4


	//----- nvinfo : EIATTR_CUDA_API_VERSION
	.align		4
        /*0000*/ 	.byte	0x04, 0x37
        /*0002*/ 	.short	(.L_414 - .L_413)
.L_413:
        /*0004*/ 	.word	0x00000082


	//----- nvinfo : EIATTR_KPARAM_INFO
	.align		4
.L_414:
        /*0008*/ 	.byte	0x04, 0x17
        /*000a*/ 	.short	(.L_416 - .L_415)
.L_415:
        /*000c*/ 	.word	0x00000000
        /*0010*/ 	.short	0x0005
        /*0012*/ 	.short	0x0020
        /*0014*/ 	.byte	0x00, 0xf5, 0x21, 0x00


	//----- nvinfo : EIATTR_KPARAM_INFO
	.align		4
.L_416:
        /*0018*/ 	.byte	0x04, 0x17
        /*001a*/ 	.short	(.L_418 - .L_417)
.L_417:
        /*001c*/ 	.word	0x00000000
        /*0020*/ 	.short	0x0004
        /*0022*/ 	.short	0x0018
        /*0024*/ 	.byte	0x00, 0xf5, 0x21, 0x00


	//----- nvinfo : EIATTR_KPARAM_INFO
	.align		4
.L_418:
        /*0028*/ 	.byte	0x04, 0x17
        /*002a*/ 	.short	(.L_420 - .L_419)
.L_419:
        /*002c*/ 	.word	0x00000000
        /*0030*/ 	.short	0x0003
        /*0032*/ 	.short	0x0010
        /*0034*/ 	.byte	0x00, 0xf5, 0x21, 0x00


	//----- nvinfo : EIATTR_KPARAM_INFO
	.align		4
.L_420:
        /*0038*/ 	.byte	0x04, 0x17
        /*003a*/ 	.short	(.L_422 - .L_421)
.L_421:
        /*003c*/ 	.word	0x00000000
        /*0040*/ 	.short	0x0002
        /*0042*/ 	.short	0x0008
        /*0044*/ 	.byte	0x00, 0xf0, 0x11, 0x00


	//----- nvinfo : EIATTR_KPARAM_INFO
	.align		4
.L_422:
        /*0048*/ 	.byte	0x04, 0x17
        /*004a*/ 	.short	(.L_424 - .L_423)
.L_423:
        /*004c*/ 	.word	0x00000000
        /*0050*/ 	.short	0x0001
        /*0052*/ 	.short	0x0004
        /*0054*/ 	.byte	0x00, 0xf0, 0x11, 0x00


	//----- nvinfo : EIATTR_KPARAM_INFO
	.align		4
.L_424:
        /*0058*/ 	.byte	0x04, 0x17
        /*005a*/ 	.short	(.L_426 - .L_425)
.L_425:
        /*005c*/ 	.word	0x00000000
        /*0060*/ 	.short	0x0000
        /*0062*/ 	.short	0x0000
        /*0064*/ 	.byte	0x00, 0xf0, 0x11, 0x00


	//----- nvinfo : EIATTR_SPARSE_MMA_MASK
	.align		4
.L_426:
        /*0068*/ 	.byte	0x03, 0x50
        /*006a*/ 	.short	0x0000


	//----- nvinfo : EIATTR_MAXREG_COUNT
	.align		4
        /*006c*/ 	.byte	0x03, 0x1b
        /*006e*/ 	.short	0x00ff


	//----- nvinfo : EIATTR_MERCURY_ISA_VERSION
	.align		4
        /*0070*/ 	.byte	0x03, 0x5f
        /*0072*/ 	.short	0x0101


	//----- nvinfo : EIATTR_VRC_CTA_INIT_COUNT
	.align		4
        /*0074*/ 	.byte	0x02, 0x4a
	.zero		1
	.zero		1


	//----- nvinfo : EIATTR_EXIT_INSTR_OFFSETS
	.align		4
        /*0078*/ 	.byte	0x04, 0x1c
        /*007a*/ 	.short	(.L_428 - .L_427)


	//   ....[0]....
.L_427:
        /*007c*/ 	.word	0x00000140


	//   ....[1]....
        /*0080*/ 	.word	0x000009e0


	//----- nvinfo : EIATTR_CBANK_PARAM_SIZE
	.align		4
.L_428:
        /*0084*/ 	.byte	0x03, 0x19
        /*0086*/ 	.short	0x0028


	//----- nvinfo : EIATTR_PARAM_CBANK
	.align		4
        /*0088*/ 	.byte	0x04, 0x0a
        /*008a*/ 	.short	(.L_430 - .L_429)
	.align		4
.L_429:
        /*008c*/ 	.word	index@(.nv.constant0._Z19activationDerivSoftiiiPfS_S_)
        /*0090*/ 	.short	0x0380
        /*0092*/ 	.short	0x0028


	//----- nvinfo : EIATTR_SW_WAR
	.align		4
.L_430:
        /*0094*/ 	.byte	0x04, 0x36
        /*0096*/ 	.short	(.L_432 - .L_431)
.L_431:
        /*0098*/ 	.word	0x00000008
.L_432:


//--------------------- .nv.info._Z15softMaxJacobianiiiPfS_ --------------------------
	.section	.nv.info._Z15softMaxJacobianiiiPfS_,"",@"SHT_CUDA_INFO"
	.sectionflags	@""
	.align	4


	//----- nvinfo : EIATTR_CUDA_API_VERSION
	.align		4
        /*0000*/ 	.byte	0x04, 0x37
        /*0002*/ 	.short	(.L_434 - .L_433)
.L_433:
        /*0004*/ 	.word	0x00000082


	//----- nvinfo : EIATTR_KPARAM_INFO
	.align		4
.L_434:
        /*0008*/ 	.byte	0x04, 0x17
        /*000a*/ 	.short	(.L_436 - .L_435)
.L_435:
        /*000c*/ 	.word	0x00000000
        /*0010*/ 	.short	0x0004
        /*0012*/ 	.short	0x0018
        /*0014*/ 	.byte	0x00, 0xf5, 0x21, 0x00


	//----- nvinfo : EIATTR_KPARAM_INFO
	.align		4
.L_436:
        /*0018*/ 	.byte	0x04, 0x17
        /*001a*/ 	.short	(.L_438 - .L_437)
.L_437:
        /*001c*/ 	.word	0x00000000
        /*0020*/ 	.short	0x0003
        /*0022*/ 	.short	0x0010
        /*0024*/ 	.byte	0x00, 0xf5, 0x21, 0x00


	//----- nvinfo : EIATTR_KPARAM_INFO
	.align		4
.L_438:
        /*0028*/ 	.byte	0x04, 0x17
        /*002a*/ 	.short	(.L_440 - .L_439)
.L_439:
        /*002c*/ 	.word	0x00000000
        /*0030*/ 	.short	0x0002
        /*0032*/ 	.short	0x0008
        /*0034*/ 	.byte	0x00, 0xf0, 0x11, 0x00


	//----- nvinfo : EIATTR_KPARAM_INFO
	.align		4
.L_440:
        /*0038*/ 	.byte	0x04, 0x17
        /*003a*/ 	.short	(.L_442 - .L_441)
.L_441:
        /*003c*/ 	.word	0x00000000
        /*0040*/ 	.short	0x0001
        /*0042*/ 	.short	0x0004
        /*0044*/ 	.byte	0x00, 0xf0, 0x11, 0x00


	//----- nvinfo : EIATTR_KPARAM_INFO
	.align		4
.L_442:
        /*0048*/ 	.byte	0x04, 0x17
        /*004a*/ 	.short	(.L_444 - .L_443)
.L_443:
        /*004c*/ 	.word	0x00000000
        /*0050*/ 	.short	0x0000
        /*0052*/ 	.short	0x0000
        /*0054*/ 	.byte	0x00, 0xf0, 0x11, 0x00


	//----- nvinfo : EIATTR_SPARSE_MMA_MASK
	.align		4
.L_444:
        /*0058*/ 	.byte	0x03, 0x50
        /*005a*/ 	.short	0x0000


	//----- nvinfo : EIATTR_MAXREG_COUNT
	.align		4
        /*005c*/ 	.byte	0x03, 0x1b
        /*005e*/ 	.short	0x00ff


	//----- nvinfo : EIATTR_MERCURY_ISA_VERSION
	.align		4
        /*0060*/ 	.byte	0x03, 0x5f
        /*0062*/ 	.short	0x0101


	//----- nvinfo : EIATTR_VRC_CTA_INIT_COUNT
	.align		4
        /*0064*/ 	.byte	0x02, 0x4a
	.zero		1
	.zero		1


	//----- nvinfo : EIATTR_EXIT_INSTR_OFFSETS
	.align		4
        /*0068*/ 	.byte	0x04, 0x1c
        /*006a*/ 	.short	(.L_446 - .L_445)


	//   ....[0]....
.L_445:
        /*006c*/ 	.word	0x00000070


	//   ....[1]....
        /*0070*/ 	.word	0x000004d0


	//   ....[2]....
        /*0074*/ 	.word	0x00000530


	//----- nvinfo : EIATTR_CBANK_PARAM_SIZE
	.align		4
.L_446:
        /*0078*/ 	.byte	0x03, 0x19
        /*007a*/ 	.short	0x0020


	//----- nvinfo : EIATTR_PARAM_CBANK
	.align		4
        /*007c*/ 	.byte	0x04, 0x0a
        /*007e*/ 	.short	(.L_448 - .L_447)
	.align		4
.L_447:
        /*0080*/ 	.word	index@(.nv.constant0._Z15softMaxJacobianiiiPfS_)
        /*0084*/ 	.short	0x0380
        /*0086*/ 	.short	0x0020


	//----- nvinfo : EIATTR_SW_WAR
	.align		4
.L_448:
        /*0088*/ 	.byte	0x04, 0x36
        /*008a*/ 	.short	(.L_450 - .L_449)
.L_449:
        /*008c*/ 	.word	0x00000008
.L_450:


//--------------------- .nv.info._Z21activationSecondDeriviPfS_S_ --------------------------
	.section	.nv.info._Z21activationSecondDeriviPfS_S_,"",@"SHT_CUDA_INFO"
	.sectionflags	@""
	.align	4


	//----- nvinfo : EIATTR_CUDA_API_VERSION
	.align		4
        /*0000*/ 	.byte	0x04, 0x37
        /*0002*/ 	.short	(.L_452 - .L_451)
.L_451:
        /*0004*/ 	.word	0x00000082


	//----- nvinfo : EIATTR_KPARAM_INFO
	.align		4
.L_452:
        /*0008*/ 	.byte	0x04, 0x17
        /*000a*/ 	.short	(.L_454 - .L_453)
.L_453:
        /*000c*/ 	.word	0x00000000
        /*0010*/ 	.short	0x0003
        /*0012*/ 	.short	0x0018
        /*0014*/ 	.byte	0x00, 0xf5, 0x21, 0x00


	//----- nvinfo : EIATTR_KPARAM_INFO
	.align		4
.L_454:
        /*0018*/ 	.byte	0x04, 0x17
        /*001a*/ 	.short	(.L_456 - .L_455)
.L_455:
        /*001c*/ 	.word	0x00000000
        /*0020*/ 	.short	0x0002
        /*0022*/ 	.short	0x0010
        /*0024*/ 	.byte	0x00, 0xf5, 0x21, 0x00


	//----- nvinfo : EIATTR_KPARAM_INFO
	.align		4
.L_456:
        /*0028*/ 	.byte	0x04, 0x17
        /*002a*/ 	.short	(.L_458 - .L_457)
.L_457:
        /*002c*/ 	.word	0x00000000
        /*0030*/ 	.short	0x0001
        /*0032*/ 	.short	0x0008
        /*0034*/ 	.byte	0x00, 0xf5, 0x21, 0x00


	//----- nvinfo : EIATTR_KPARAM_INFO
	.align		4
.L_458:
        /*0038*/ 	.byte	0x04, 0x17
        /*003a*/ 	.short	(.L_460 - .L_459)
.L_459:
        /*003c*/ 	.word	0x00000000
        /*0040*/ 	.short	0x0000
        /*0042*/ 	.short	0x0000
        /*0044*/ 	.byte	0x00, 0xf0, 0x11, 0x00


	//----- nvinfo : EIATTR_SPARSE_MMA_MASK
	.align		4
.L_460:
        /*0048*/ 	.byte	0x03, 0x50
        /*004a*/ 	.short	0x0000


	//----- nvinfo : EIATTR_MAXREG_COUNT
	.align		4
        /*004c*/ 	.byte	0x03, 0x1b
        /*004e*/ 	.short	0x00ff


	//----- nvinfo : EIATTR_MERCURY_ISA_VERSION
	.align		4
        /*0050*/ 	.byte	0x03, 0x5f
        /*0052*/ 	.short	0x0101


	//----- nvinfo : EIATTR_VRC_CTA_INIT_COUNT
	.align		4
        /*0054*/ 	.byte	0x02, 0x4a
	.zero		1
	.zero		1


	//----- nvinfo : EIATTR_EXIT_INSTR_OFFSETS
	.align		4
        /*0058*/ 	.byte	0x04, 0x1c
        /*005a*/ 	.short	(.L_462 - .L_461)


	//   ....[0]....
.L_461:
        /*005c*/ 	.word	0x00000070


	//   ....[1]....
        /*0060*/ 	.word	0x00000270


	//----- nvinfo : EIATTR_CBANK_PARAM_SIZE
	.align		4
.L_462:
        /*0064*/ 	.byte	0x03, 0x19
        /*0066*/ 	.short	0x0020


	//----- nvinfo : EIATTR_PARAM_CBANK
	.align		4
        /*0068*/ 	.byte	0x04, 0x0a
        /*006a*/ 	.short	(.L_464 - .L_463)
	.align		4
.L_463:
        /*006c*/ 	.word	index@(.nv.constant0._Z21activationSecondDeriviPfS_S_)
        /*0070*/ 	.short	0x0380
        /*0072*/ 	.short	0x0020


	//----- nvinfo : EIATTR_SW_WAR
	.align		4
.L_464:
        /*0074*/ 	.byte	0x04, 0x36
        /*0076*/ 	.short	(.L_466 - .L_465)
.L_465:
        /*0078*/ 	.word	0x00000008
.L_466:


//--------------------- .nv.info._Z15activationDeriviPfS_S_ --------------------------
	.section	.nv.info._Z15activationDeriviPfS_S_,"",@"SHT_CUDA_INFO"
	.sectionflags	@""
	.align	4


	//----- nvinfo : EIATTR_CUDA_API_VERSION
	.align		4
        /*0000*/ 	.byte	0x04, 0x37
        /*0002*/ 	.short	(.L_468 - .L_467)
.L_467:
        /*0004*/ 	.word	0x00000082


	//----- nvinfo : EIATTR_KPARAM_INFO
	.align		4
.L_468:
        /*0008*/ 	.byte	0x04, 0x17
        /*000a*/ 	.short	(.L_470 - .L_469)
.L_469:
        /*000c*/ 	.word	0x00000000
        /*0010*/ 	.short	0x0003
        /*0012*/ 	.short	0x0018
        /*0014*/ 	.byte	0x00, 0xf5, 0x21, 0x00


	//----- nvinfo : EIATTR_KPARAM_INFO
	.align		4
.L_470:
        /*0018*/ 	.byte	0x04, 0x17
        /*001a*/ 	.short	(.L_472 - .L_471)
.L_471:
        /*001c*/ 	.word	0x00000000
        /*0020*/ 	.short	0x0002
        /*0022*/ 	.short	0x0010
        /*0024*/ 	.byte	0x00, 0xf5, 0x21, 0x00


	//----- nvinfo : EIATTR_KPARAM_INFO
	.align		4
.L_472:
        /*0028*/ 	.byte	0x04, 0x17
        /*002a*/ 	.short	(.L_474 - .L_473)
.L_473:
        /*002c*/ 	.word	0x00000000
        /*0030*/ 	.short	0x0001
        /*0032*/ 	.short	0x0008
        /*0034*/ 	.byte	0x00, 0xf5, 0x21, 0x00


	//----- nvinfo : EIATTR_KPARAM_INFO
	.align		4
.L_474:
        /*0038*/ 	.byte	0x04, 0x17
        /*003a*/ 	.short	(.L_476 - .L_475)
.L_475:
        /*003c*/ 	.word	0x00000000
        /*0040*/ 	.short	0x0000
        /*0042*/ 	.short	0x0000
        /*0044*/ 	.byte	0x00, 0xf0, 0x11, 0x00


	//----- nvinfo : EIATTR_SPARSE_MMA_MASK
	.align		4
.L_476:
        /*0048*/ 	.byte	0x03, 0x50
        /*004a*/ 	.short	0x0000


	//----- nvinfo : EIATTR_MAXREG_COUNT
	.align		4
        /*004c*/ 	.byte	0x03, 0x1b
        /*004e*/ 	.short	0x00ff


	//----- nvinfo : EIATTR_MERCURY_ISA_VERSION
	.align		4
        /*0050*/ 	.byte	0x03, 0x5f
        /*0052*/ 	.short	0x0101


	//----- nvinfo : EIATTR_VRC_CTA_INIT_COUNT
	.align		4
        /*0054*/ 	.byte	0x02, 0x4a
	.zero		1
	.zero		1


	//----- nvinfo : EIATTR_EXIT_INSTR_OFFSETS
	.align		4
        /*0058*/ 	.byte	0x04, 0x1c
        /*005a*/ 	.short	(.L_478 - .L_477)


	//   ....[0]....
.L_477:
        /*005c*/ 	.word	0x00000070


	//   ....[1]....
        /*0060*/ 	.word	0x00000250


	//----- nvinfo : EIATTR_CBANK_PARAM_SIZE
	.align		4
.L_478:
        /*0064*/ 	.byte	0x03, 0x19
        /*0066*/ 	.short	0x0020


	//----- nvinfo : EIATTR_PARAM_CBANK
	.align		4
        /*0068*/ 	.byte	0x04, 0x0a
        /*006a*/ 	.short	(.L_480 - .L_479)
	.align		4
.L_479:
        /*006c*/ 	.word	index@(.nv.constant0._Z15activationDeriviPfS_S_)
        /*0070*/ 	.short	0x0380
        /*0072*/ 	.short	0x0020


	//----- nvinfo : EIATTR_SW_WAR
	.align		4
.L_480:
        /*0074*/ 	.byte	0x04, 0x36
        /*0076*/ 	.short	(.L_482 - .L_481)
.L_481:
        /*0078*/ 	.word	0x00000008
.L_482:


//--------------------- .nv.info._Z12gradientClipiPffS_ --------------------------
	.section	.nv.info._Z12gradientClipiPffS_,"",@"SHT_CUDA_INFO"
	.sectionflags	@""
	.align	4


	//----- nvinfo : EIATTR_CUDA_API_VERSION
	.align		4
        /*0000*/ 	.byte	0x04, 0x37
        /*0002*/ 	.short	(.L_484 - .L_483)
.L_483:
        /*0004*/ 	.word	0x00000082


	//----- nvinfo : EIATTR_KPARAM_INFO
	.align		4
.L_484:
        /*0008*/ 	.byte	0x04, 0x17
        /*000a*/ 	.short	(.L_486 - .L_485)
.L_485:
        /*000c*/ 	.word	0x00000000
        /*0010*/ 	.short	0x0003
        /*0012*/ 	.short	0x0018
        /*0014*/ 	.byte	0x00, 0xf5, 0x21, 0x00


	//----- nvinfo : EIATTR_KPARAM_INFO
	.align		4
.L_486:
        /*0018*/ 	.byte	0x04, 0x17
        /*001a*/ 	.short	(.L_488 - .L_487)
.L_487:
        /*001c*/ 	.word	0x00000000
        /*0020*/ 	.short	0x0002
        /*0022*/ 	.short	0x0010
        /*0024*/ 	.byte	0x00, 0xf0, 0x11, 0x00


	//----- nvinfo : EIATTR_KPARAM_INFO
	.align		4
.L_488:
        /*0028*/ 	.byte	0x04, 0x17
        /*002a*/ 	.short	(.L_490 - .L_489)
.L_489:
        /*002c*/ 	.word	0x00000000
        /*0030*/ 	.short	0x0001
        /*0032*/ 	.short	0x0008
        /*0034*/ 	.byte	0x00, 0xf5, 0x21, 0x00


	//----- nvinfo : EIATTR_KPARAM_INFO
	.align		4
.L_490:
        /*0038*/ 	.byte	0x04, 0x17
        /*003a*/ 	.short	(.L_492 - .L_491)
.L_491:
        /*003c*/ 	.word	0x00000000
        /*0040*/ 	.short	0x0000
        /*0042*/ 	.short	0x0000
        /*0044*/ 	.byte	0x00, 0xf0, 0x11, 0x00


	//----- nvinfo : EIATTR_SPARSE_MMA_MASK
	.align		4
.L_492:
        /*0048*/ 	.byte	0x03, 0x50
        /*004a*/ 	.short	0x0000


	//----- nvinfo : EIATTR_MAXREG_COUNT
	.align		4
        /*004c*/ 	.byte	0x03, 0x1b
        /*004e*/ 	.short	0x00ff


	//----- nvinfo : EIATTR_MERCURY_ISA_VERSION
	.align		4
        /*0050*/ 	.byte	0x03, 0x5f
        /*0052*/ 	.short	0x0101


	//----- nvinfo : EIATTR_VRC_CTA_INIT_COUNT
	.align		4
        /*0054*/ 	.byte	0x02, 0x4a
	.zero		1
	.zero		1


	//----- nvinfo : EIATTR_EXIT_INSTR_OFFSETS
	.align		4
        /*0058*/ 	.byte	0x04, 0x1c
        /*005a*/ 	.short	(.L_494 - .L_493)


	//   ....[0]....
.L_493:
        /*005c*/ 	.word	0x00000070


	//   ....[1]....
        /*0060*/ 	.word	0x000000d0


	//   ....[2]....
        /*0064*/ 	.word	0x00000200


	//----- nvinfo : EIATTR_CRS_STACK_SIZE
	.align		4
.L_494:
        /*0068*/ 	.byte	0x04, 0x1e
        /*006a*/ 	.short	(.L_496 - .L_495)
.L_495:
        /*006c*/ 	.word	0x00000000


	//----- nvinfo : EIATTR_CBANK_PARAM_SIZE
	.align		4
.L_496:
        /*0070*/ 	.byte	0x03, 0x19
        /*0072*/ 	.short	0x0020


	//----- nvinfo : EIATTR_PARAM_CBANK
	.align		4
        /*0074*/ 	.byte	0x04, 0x0a
        /*0076*/ 	.short	(.L_498 - .L_497)
	.align		4
.L_497:
        /*0078*/ 	.word	index@(.nv.constant0._Z12gradientClipiPffS_)
        /*007c*/ 	.short	0x0380
        /*007e*/ 	.short	0x0020


	//----- nvinfo : EIATTR_SW_WAR
	.align		4
.L_498:
        /*0080*/ 	.byte	0x04, 0x36
        /*0082*/ 	.short	(.L_500 - .L_499)
.L_499:
        /*0084*/ 	.word	0x00000008
.L_500:


//--------------------- .nv.info._Z11computeNormiPfS_ --------------------------
	.section	.nv.info._Z11computeNormiPfS_,"",@"SHT_CUDA_INFO"
	.sectionflags	@""
	.align	4


	//----- nvinfo : EIATTR_CUDA_API_VERSION
	.align		4
        /*0000*/ 	.byte	0x04, 0x37
        /*0002*/ 	.short	(.L_502 - .L_501)
.L_501:
        /*0004*/ 	.word	0x00000082


	//----- nvinfo : EIATTR_KPARAM_INFO
	.align		4
.L_502:
        /*0008*/ 	.byte	0x04, 0x17
        /*000a*/ 	.short	(.L_504 - .L_503)
.L_503:
        /*000c*/ 	.word	0x00000000
        /*0010*/ 	.short	0x0002
        /*0012*/ 	.short	0x0010
        /*0014*/ 	.byte	0x00, 0xf5, 0x21, 0x00


	//----- nvinfo : EIATTR_KPARAM_INFO
	.align		4
.L_504:
        /*0018*/ 	.byte	0x04, 0x17
        /*001a*/ 	.short	(.L_506 - .L_505)
.L_505:
        /*001c*/ 	.word	0x00000000
        /*0020*/ 	.short	0x0001
        /*0022*/ 	.short	0x0008
        /*0024*/ 	.byte	0x00, 0xf5, 0x21, 0x00


	//----- nvinfo : EIATTR_KPARAM_INFO
	.align		4
.L_506:
        /*0028*/ 	.byte	0x04, 0x17
        /*002a*/ 	.short	(.L_508 - .L_507)
.L_507:
        /*002c*/ 	.word	0x00000000
        /*0030*/ 	.short	0x0000
        /*0032*/ 	.short	0x0000
        /*0034*/ 	.byte	0x00, 0xf0, 0x11, 0x00


	//----- nvinfo : EIATTR_SPARSE_MMA_MASK
	.align		4
.L_508:
        /*0038*/ 	.byte	0x03, 0x50
        /*003a*/ 	.short	0x0000


	//----- nvinfo : EIATTR_MAXREG_COUNT
	.align		4
        /*003c*/ 	.byte	0x03, 0x1b
        /*003e*/ 	.short	0x00ff


	//----- nvinfo : EIATTR_MERCURY_ISA_VERSION
	.align		4
        /*0040*/ 	.byte	0x03, 0x5f
        /*0042*/ 	.short	0x0101


	//----- nvinfo : EIATTR_VRC_CTA_INIT_COUNT
	.align		4
        /*0044*/ 	.byte	0x02, 0x4a
	.zero		1
	.zero		1


	//----- nvinfo : EIATTR_EXIT_INSTR_OFFSETS
	.align		4
        /*0048*/ 	.byte	0x04, 0x1c
        /*004a*/ 	.short	(.L_510 - .L_509)


	//   ....[0]....
.L_509:
        /*004c*/ 	.word	0x00001250


	//----- nvinfo : EIATTR_CRS_STACK_SIZE
	.align		4
.L_510:
        /*0050*/ 	.byte	0x04, 0x1e
        /*0052*/ 	.short	(.L_512 - .L_511)
.L_511:
        /*0054*/ 	.word	0x00000000


	//----- nvinfo : EIATTR_CBANK_PARAM_SIZE
	.align		4
.L_512:
        /*0058*/ 	.byte	0x03, 0x19
        /*005a*/ 	.short	0x0018


	//----- nvinfo : EIATTR_PARAM_CBANK
	.align		4
        /*005c*/ 	.byte	0x04, 0x0a
        /*005e*/ 	.short	(.L_514 - .L_513)
	.align		4
.L_513:
        /*0060*/ 	.word	index@(.nv.constant0._Z11computeNormiPfS_)
        /*0064*/ 	.short	0x0380
        /*0066*/ 	.short	0x0018


	//----- nvinfo : EIATTR_SW_WAR
	.align		4
.L_514:
        /*0068*/ 	.byte	0x04, 0x36
        /*006a*/ 	.short	(.L_516 - .L_515)
.L_515:
        /*006c*/ 	.word	0x00000008
.L_516:


//--------------------- .nv.info._Z11computeLossiiPfS_S_ --------------------------
	.section	.nv.info._Z11computeLossiiPfS_S_,"",@"SHT_CUDA_INFO"
	.sectionflags	@""
	.align	4


	//----- nvinfo : EIATTR_CUDA_API_VERSION
	.align		4
        /*0000*/ 	.byte	0x04, 0x37
        /*0002*/ 	.short	(.L_518 - .L_517)
.L_517:
        /*0004*/ 	.word	0x00000082


	//----- nvinfo : EIATTR_KPARAM_INFO
	.align		4
.L_518:
        /*0008*/ 	.byte	0x04, 0x17
        /*000a*/ 	.short	(.L_520 - .L_519)
.L_519:
        /*000c*/ 	.word	0x00000000
        /*0010*/ 	.short	0x0004
        /*0012*/ 	.short	0x0018
        /*0014*/ 	.byte	0x00, 0xf5, 0x21, 0x00


	//----- nvinfo : EIATTR_KPARAM_INFO
	.align		4
.L_520:
        /*0018*/ 	.byte	0x04, 0x17
        /*001a*/ 	.short	(.L_522 - .L_521)
.L_521:
        /*001c*/ 	.word	0x00000000
        /*0020*/ 	.short	0x0003
        /*0022*/ 	.short	0x0010
        /*0024*/ 	.byte	0x00, 0xf5, 0x21, 0x00


	//----- nvinfo : EIATTR_KPARAM_INFO
	.align		4
.L_522:
        /*0028*/ 	.byte	0x04, 0x17
        /*002a*/ 	.short	(.L_524 - .L_523)
.L_523:
        /*002c*/ 	.word	0x00000000
        /*0030*/ 	.short	0x0002
        /*0032*/ 	.short	0x0008
        /*0034*/ 	.byte	0x00, 0xf5, 0x21, 0x00


	//----- nvinfo : EIATTR_KPARAM_INFO
	.align		4
.L_524:
        /*0038*/ 	.byte	0x04, 0x17
        /*003a*/ 	.short	(.L_526 - .L_525)
.L_525:
        /*003c*/ 	.word	0x00000000
        /*0040*/ 	.short	0x0001
        /*0042*/ 	.short	0x0004
        /*0044*/ 	.byte	0x00, 0xf0, 0x11, 0x00


	//----- nvinfo : EIATTR_KPARAM_INFO
	.align		4
.L_526:
        /*0048*/ 	.byte	0x04, 0x17
        /*004a*/ 	.short	(.L_528 - .L_527)
.L_527:
        /*004c*/ 	.word	0x00000000
        /*0050*/ 	.short	0x0000
        /*0052*/ 	.short	0x0000
        /*0054*/ 	.byte	0x00, 0xf0, 0x11, 0x00


	//----- nvinfo : EIATTR_SPARSE_MMA_MASK
	.align		4
.L_528:
        /*0058*/ 	.byte	0x03, 0x50
        /*005a*/ 	.short	0x0000


	//----- nvinfo : EIATTR_MAXREG_COUNT
	.align		4
        /*005c*/ 	.byte	0x03, 0x1b
        /*005e*/ 	.short	0x00ff


	//----- nvinfo : EIATTR_MERCURY_ISA_VERSION
	.align		4
        /*0060*/ 	.byte	0x03, 0x5f
        /*0062*/ 	.short	0x0101


	//----- nvinfo : EIATTR_VRC_CTA_INIT_COUNT
	.align		4
        /*0064*/ 	.byte	0x02, 0x4a
	.zero		1
	.zero		1


	//----- nvinfo : EIATTR_EXIT_INSTR_OFFSETS
	.align		4
        /*0068*/ 	.byte	0x04, 0x1c
        /*006a*/ 	.short	(.L_530 - .L_529)


	//   ....[0]....
.L_529:
        /*006c*/ 	.word	0x00000070


	//   ....[1]....
        /*0070*/ 	.word	0x00000f70


	//----- nvinfo : EIATTR_CRS_STACK_SIZE
	.align		4
.L_530:
        /*0074*/ 	.byte	0x04, 0x1e
        /*0076*/ 	.short	(.L_532 - .L_531)
.L_531:
        /*0078*/ 	.word	0x00000000


	//----- nvinfo : EIATTR_CBANK_PARAM_SIZE
	.align		4
.L_532:
        /*007c*/ 	.byte	0x03, 0x19
        /*007e*/ 	.short	0x0020


	//----- nvinfo : EIATTR_PARAM_CBANK
	.align		4
        /*0080*/ 	.byte	0x04, 0x0a
        /*0082*/ 	.short	(.L_534 - .L_533)
	.align		4
.L_533:
        /*0084*/ 	.word	index@(.nv.constant0._Z11computeLossiiPfS_S_)
        /*0088*/ 	.short	0x0380
        /*008a*/ 	.short	0x0020


	//----- nvinfo : EIATTR_SW_WAR
	.align		4
.L_534:
        /*008c*/ 	.byte	0x04, 0x36
        /*008e*/ 	.short	(.L_536 - .L_535)
.L_535:
        /*0090*/ 	.word	0x00000008
.L_536:


//--------------------- .nv.info._Z15computeStepSizeiPfffS_ --------------------------
	.section	.nv.info._Z15computeStepSizeiPfffS_,"",@"SHT_CUDA_INFO"
	.sectionflags	@""
	.align	4


	//----- nvinfo : EIATTR_CUDA_API_VERSION
	.align		4
        /*0000*/ 	.byte	0x04, 0x37
        /*0002*/ 	.short	(.L_538 - .L_537)
.L_537:
        /*0004*/ 	.word	0x00000082


	//----- nvinfo : EIATTR_KPARAM_INFO
	.align		4
.L_538:
        /*0008*/ 	.byte	0x04, 0x17
        /*000a*/ 	.short	(.L_540 - .L_539)
.L_539:
        /*000c*/ 	.word	0x00000000
        /*0010*/ 	.short	0x0004
        /*0012*/ 	.short	0x0018
        /*0014*/ 	.byte	0x00, 0xf5, 0x21, 0x00


	//----- nvinfo : EIATTR_KPARAM_INFO
	.align		4
.L_540:
        /*0018*/ 	.byte	0x04, 0x17
        /*001a*/ 	.short	(.L_542 - .L_541)
.L_541:
        /*001c*/ 	.word	0x00000000
        /*0020*/ 	.short	0x0003
        /*0022*/ 	.short	0x0014
        /*0024*/ 	.byte	0x00, 0xf0, 0x11, 0x00


	//----- nvinfo : EIATTR_KPARAM_INFO
	.align		4
.L_542:
        /*0028*/ 	.byte	0x04, 0x17
        /*002a*/ 	.short	(.L_544 - .L_543)
.L_543:
        /*002c*/ 	.word	0x00000000
        /*0030*/ 	.short	0x0002
        /*0032*/ 	.short	0x0010
        /*0034*/ 	.byte	0x00, 0xf0, 0x11, 0x00


	//----- nvinfo : EIATTR_KPARAM_INFO
	.align		4
.L_544:
        /*0038*/ 	.byte	0x04, 0x17
        /*003a*/ 	.short	(.L_546 - .L_545)
.L_545:
        /*003c*/ 	.word	0x00000000
        /*0040*/ 	.short	0x0001
        /*0042*/ 	.short	0x0008
        /*0044*/ 	.byte	0x00, 0xf5, 0x21, 0x00


	//----- nvinfo : EIATTR_KPARAM_INFO
	.align		4
.L_546:
        /*0048*/ 	.byte	0x04, 0x17
        /*004a*/ 	.short	(.L_548 - .L_547)
.L_547:
        /*004c*/ 	.word	0x00000000
        /*0050*/ 	.short	0x0000
        /*0052*/ 	.short	0x0000
        /*0054*/ 	.byte	0x00, 0xf0, 0x11, 0x00


	//----- nvinfo : EIATTR_SPARSE_MMA_MASK
	.align		4
.L_548:
        /*0058*/ 	.byte	0x03, 0x50
        /*005a*/ 	.short	0x0000


	//----- nvinfo : EIATTR_MAXREG_COUNT
	.align		4
        /*005c*/ 	.byte	0x03, 0x1b
        /*005e*/ 	.short	0x00ff


	//----- nvinfo : EIATTR_MERCURY_ISA_VERSION
	.align		4
        /*0060*/ 	.byte	0x03, 0x5f
        /*0062*/ 	.short	0x0101


	//----- nvinfo : EIATTR_VRC_CTA_INIT_COUNT
	.align		4
        /*0064*/ 	.byte	0x02, 0x4a
	.zero		1
	.zero		1


	//----- nvinfo : EIATTR_EXIT_INSTR_OFFSETS
	.align		4
        /*0068*/ 	.byte	0x04, 0x1c
        /*006a*/ 	.short	(.L_550 - .L_549)


	//   ....[0]....
.L_549:
        /*006c*/ 	.word	0x00000070


	//   ....[1]....
        /*0070*/ 	.word	0x00000200


	//----- nvinfo : EIATTR_CRS_STACK_SIZE
	.align		4
.L_550:
        /*0074*/ 	.byte	0x04, 0x1e
        /*0076*/ 	.short	(.L_552 - .L_551)
.L_551:
        /*0078*/ 	.word	0x00000000


	//----- nvinfo : EIATTR_CBANK_PARAM_SIZE
	.align		4
.L_552:
        /*007c*/ 	.byte	0x03, 0x19
        /*007e*/ 	.short	0x0020


	//----- nvinfo : EIATTR_PARAM_CBANK
	.align		4
        /*0080*/ 	.byte	0x04, 0x0a
        /*0082*/ 	.short	(.L_554 - .L_553)
	.align		4
.L_553:
        /*0084*/ 	.word	index@(.nv.constant0._Z15computeStepSizeiPfffS_)
        /*0088*/ 	.short	0x0380
        /*008a*/ 	.short	0x0020


	//----- nvinfo : EIATTR_SW_WAR
	.align		4
.L_554:
        /*008c*/ 	.byte	0x04, 0x36
        /*008e*/ 	.short	(.L_556 - .L_555)
.L_555:
        /*0090*/ 	.word	0x00000008
.L_556:


//--------------------- .nv.info._Z21computeNewSecondDeriviPfS_f --------------------------
	.section	.nv.info._Z21computeNewSecondDeriviPfS_f,"",@"SHT_CUDA_INFO"
	.sectionflags	@""
	.align	4


	//----- nvinfo : EIATTR_CUDA_API_VERSION
	.align		4
        /*0000*/ 	.byte	0x04, 0x37
        /*0002*/ 	.short	(.L_558 - .L_557)
.L_557:
        /*0004*/ 	.word	0x00000082


	//----- nvinfo : EIATTR_KPARAM_INFO
	.align		4
.L_558:
        /*0008*/ 	.byte	0x04, 0x17
        /*000a*/ 	.short	(.L_560 - .L_559)
.L_559:
        /*000c*/ 	.word	0x00000000
        /*0010*/ 	.short	0x0003
        /*0012*/ 	.short	0x0018
        /*0014*/ 	.byte	0x00, 0xf0, 0x11, 0x00


	//----- nvinfo : EIATTR_KPARAM_INFO
	.align		4
.L_560:
        /*0018*/ 	.byte	0x04, 0x17
        /*001a*/ 	.short	(.L_562 - .L_561)
.L_561:
        /*001c*/ 	.word	0x00000000
        /*0020*/ 	.short	0x0002
        /*0022*/ 	.short	0x0010
        /*0024*/ 	.byte	0x00, 0xf5, 0x21, 0x00


	//----- nvinfo : EIATTR_KPARAM_INFO
	.align		4
.L_562:
        /*0028*/ 	.byte	0x04, 0x17
        /*002a*/ 	.short	(.L_564 - .L_563)
.L_563:
        /*002c*/ 	.word	0x00000000
        /*0030*/ 	.short	0x0001
        /*0032*/ 	.short	0x0008
        /*0034*/ 	.byte	0x00, 0xf5, 0x21, 0x00


	//----- nvinfo : EIATTR_KPARAM_INFO
	.align		4
.L_564:
        /*0038*/ 	.byte	0x04, 0x17
        /*003a*/ 	.short	(.L_566 - .L_565)
.L_565:
        /*003c*/ 	.word	0x00000000
        /*0040*/ 	.short	0x0000
        /*0042*/ 	.short	0x0000
        /*0044*/ 	.byte	0x00, 0xf0, 0x11, 0x00


	//----- nvinfo : EIATTR_SPARSE_MMA_MASK
	.align		4
.L_566:
        /*0048*/ 	.byte	0x03, 0x50
        /*004a*/ 	.short	0x0000


	//----- nvinfo : EIATTR_MAXREG_COUNT
	.align		4
        /*004c*/ 	.byte	0x03, 0x1b
        /*004e*/ 	.short	0x00ff


	//----- nvinfo : EIATTR_MERCURY_ISA_VERSION
	.align		4
        /*0050*/ 	.byte	0x03, 0x5f
        /*0052*/ 	.short	0x0101


	//----- nvinfo : EIATTR_VRC_CTA_INIT_COUNT
	.align		4
        /*0054*/ 	.byte	0x02, 0x4a
	.zero		1
	.zero		1


	//----- nvinfo : EIATTR_EXIT_INSTR_OFFSETS
	.align		4
        /*0058*/ 	.byte	0x04, 0x1c
        /*005a*/ 	.short	(.L_568 - .L_567)


	//   ....[0]....
.L_567:
        /*005c*/ 	.word	0x00000070


	//   ....[1]....
        /*0060*/ 	.word	0x00000140


	//----- nvinfo : EIATTR_CBANK_PARAM_SIZE
	.align		4
.L_568:
        /*0064*/ 	.byte	0x03, 0x19
        /*0066*/ 	.short	0x001c


	//----- nvinfo : EIATTR_PARAM_CBANK
	.align		4
        /*0068*/ 	.byte	0x04, 0x0a
        /*006a*/ 	.short	(.L_570 - .L_569)
	.align		4
.L_569:
        /*006c*/ 	.word	index@(.nv.constant0._Z21computeNewSecondDeriviPfS_f)
        /*0070*/ 	.short	0x0380
        /*0072*/ 	.short	0x001c


	//----- nvinfo : EIATTR_SW_WAR
	.align		4
.L_570:
        /*0074*/ 	.byte	0x04, 0x36
        /*0076*/ 	.short	(.L_572 - .L_571)
.L_571:
        /*0078*/ 	.word	0x00000008
.L_572:


//--------------------- .nv.info._Z11matScaleElsiPfS_ --------------------------
	.section	.nv.info._Z11matScaleElsiPfS_,"",@"SHT_CUDA_INFO"
	.sectionflags	@""
	.align	4


	//----- nvinfo : EIATTR_CUDA_API_VERSION
	.align		4
        /*0000*/ 	.byte	0x04, 0x37
        /*0002*/ 	.short	(.L_574 - .L_573)
.L_573:
        /*0004*/ 	.word	0x00000082


	//----- nvinfo : EIATTR_KPARAM_INFO
	.align		4
.L_574:
        /*0008*/ 	.byte	0x04, 0x17
        /*000a*/ 	.short	(.L_576 - .L_575)
.L_575:
        /*000c*/ 	.word	0x00000000
        /*0010*/ 	.short	0x0002
        /*0012*/ 	.short	0x0010
        /*0014*/ 	.byte	0x00, 0xf5, 0x21, 0x00


	//----- nvinfo : EIATTR_KPARAM_INFO
	.align		4
.L_576:
        /*0018*/ 	.byte	0x04, 0x17
        /*001a*/ 	.short	(.L_578 - .L_577)
.L_577:
        /*001c*/ 	.word	0x00000000
        /*0020*/ 	.short	0x0001
        /*0022*/ 	.short	0x0008
        /*0024*/ 	.byte	0x00, 0xf5, 0x21, 0x00


	//----- nvinfo : EIATTR_KPARAM_INFO
	.align		4
.L_578:
        /*0028*/ 	.byte	0x04, 0x17
        /*002a*/ 	.short	(.L_580 - .L_579)
.L_579:
        /*002c*/ 	.word	0x00000000
        /*0030*/ 	.short	0x0000
        /*0032*/ 	.short	0x0000
        /*0034*/ 	.byte	0x00, 0xf0, 0x11, 0x00


	//----- nvinfo : EIATTR_SPARSE_MMA_MASK
	.align		4
.L_580:
        /*0038*/ 	.byte	0x03, 0x50
        /*003a*/ 	.short	0x0000


	//----- nvinfo : EIATTR_MAXREG_COUNT
	.align		4
        /*003c*/ 	.byte	0x03, 0x1b
        /*003e*/ 	.short	0x00ff


	//----- nvinfo : EIATTR_MERCURY_ISA_VERSION
	.align		4
        /*0040*/ 	.byte	0x03, 0x5f
        /*0042*/ 	.short	0x0101


	//----- nvinfo : EIATTR_VRC_CTA_INIT_COUNT
	.align		4
        /*0044*/ 	.byte	0x02, 0x4a
	.zero		1
	.zero		1


	//----- nvinfo : EIATTR_EXIT_INSTR_OFFSETS
	.align		4
        /*0048*/ 	.byte	0x04, 0x1c
        /*004a*/ 	.short	(.L_582 - .L_581)


	//   ....[0]....
.L_581:
        /*004c*/ 	.word	0x00000070


	//   ....[1]....
        /*0050*/ 	.word	0x00000110


	//----- nvinfo : EIATTR_CBANK_PARAM_SIZE
	.align		4
.L_582:
        /*0054*/ 	.byte	0x03, 0x19
        /*0056*/ 	.short	0x0018


	//----- nvinfo : EIATTR_PARAM_CBANK
	.align		4
        /*0058*/ 	.byte	0x04, 0x0a
        /*005a*/ 	.short	(.L_584 - .L_583)
	.align		4
.L_583:
        /*005c*/ 	.word	index@(.nv.constant0._Z11matScaleElsiPfS_)
        /*0060*/ 	.short	0x0380
        /*0062*/ 	.short	0x0018


	//----- nvinfo : EIATTR_SW_WAR
	.align		4
.L_584:
        /*0064*/ 	.byte	0x04, 0x36
        /*0066*/ 	.short	(.L_586 - .L_585)
.L_585:
        /*0068*/ 	.word	0x00000008
.L_586:


//--------------------- .nv.info._Z8matScaleiPff  --------------------------
	.section	.nv.info._Z8matScaleiPff,"",@"SHT_CUDA_INFO"
	.sectionflags	@""
	.align	4


	//----- nvinfo : EIATTR_CUDA_API_VERSION
	.align		4
        /*0000*/ 	.byte	0x04, 0x37
        /*0002*/ 	.short	(.L_588 - .L_587)
.L_587:
        /*0004*/ 	.word	0x00000082


	//----- nvinfo : EIATTR_KPARAM_INFO
	.align		4
.L_588:
        /*0008*/ 	.byte	0x04, 0x17
        /*000a*/ 	.short	(.L_590 - .L_589)
.L_589:
        /*000c*/ 	.word	0x00000000
        /*0010*/ 	.short	0x0002
        /*0012*/ 	.short	0x0010
        /*0014*/ 	.byte	0x00, 0xf0, 0x11, 0x00


	//----- nvinfo : EIATTR_KPARAM_INFO
	.align		4
.L_590:
        /*0018*/ 	.byte	0x04, 0x17
        /*001a*/ 	.short	(.L_592 - .L_591)
.L_591:
        /*001c*/ 	.word	0x00000000
        /*0020*/ 	.short	0x0001
        /*0022*/ 	.short	0x0008
        /*0024*/ 	.byte	0x00, 0xf5, 0x21, 0x00


	//----- nvinfo : EIATTR_KPARAM_INFO
	.align		4
.L_592:
        /*0028*/ 	.byte	0x04, 0x17
        /*002a*/ 	.short	(.L_594 - .L_593)
.L_593:
        /*002c*/ 	.word	0x00000000
        /*0030*/ 	.short	0x0000
        /*0032*/ 	.short	0x0000
        /*0034*/ 	.byte	0x00, 0xf0, 0x11, 0x00


	//----- nvinfo : EIATTR_SPARSE_MMA_MASK
	.align		4
.L_594:
        /*0038*/ 	.byte	0x03, 0x50
        /*003a*/ 	.short	0x0000


	//----- nvinfo : EIATTR_MAXREG_COUNT
	.align		4
        /*003c*/ 	.byte	0x03, 0x1b
        /*003e*/ 	.short	0x00ff


	//----- nvinfo : EIATTR_MERCURY_ISA_VERSION
	.align		4
        /*0040*/ 	.byte	0x03, 0x5f
        /*0042*/ 	.short	0x0101


	//----- nvinfo : EIATTR_VRC_CTA_INIT_COUNT
	.align		4
        /*0044*/ 	.byte	0x02, 0x4a
	.zero		1
	.zero		1


	//----- nvinfo : EIATTR_EXIT_INSTR_OFFSETS
	.align		4
        /*0048*/ 	.byte	0x04, 0x1c
        /*004a*/ 	.short	(.L_596 - .L_595)


	//   ....[0]....
.L_595:
        /*004c*/ 	.word	0x00000070


	//   ....[1]....
        /*0050*/ 	.word	0x000000f0


	//----- nvinfo : EIATTR_CBANK_PARAM_SIZE
	.align		4
.L_596:
        /*0054*/ 	.byte	0x03, 0x19
        /*0056*/ 	.short	0x0014


	//----- nvinfo : EIATTR_PARAM_CBANK
	.align		4
        /*0058*/ 	.byte	0x04, 0x0a
        /*005a*/ 	.short	(.L_598 - .L_597)
	.align		4
.L_597:
        /*005c*/ 	.word	index@(.nv.constant0._Z8matScaleiPff)
        /*0060*/ 	.short	0x0380
        /*0062*/ 	.short	0x0014


	//----- nvinfo : EIATTR_SW_WAR
	.align		4
.L_598:
        /*0064*/ 	.byte	0x04, 0x36
        /*0066*/ 	.short	(.L_600 - .L_599)
.L_599:
        /*0068*/ 	.word	0x00000008
.L_600:


//--------------------- .nv.info._Z6matSubiPfS_S_ --------------------------
	.section	.nv.info._Z6matSubiPfS_S_,"",@"SHT_CUDA_INFO"
	.sectionflags	@""
	.align	4


	//----- nvinfo : EIATTR_CUDA_API_VERSION
	.align		4
        /*0000*/ 	.byte	0x04, 0x37
        /*0002*/ 	.short	(.L_602 - .L_601)
.L_601:
        /*0004*/ 	.word	0x00000082


	//----- nvinfo : EIATTR_KPARAM_INFO
	.align		4
.L_602:
        /*0008*/ 	.byte	0x04, 0x17
        /*000a*/ 	.short	(.L_604 - .L_603)
.L_603:
        /*000c*/ 	.word	0x00000000
        /*0010*/ 	.short	0x0003
        /*0012*/ 	.short	0x0018
        /*0014*/ 	.byte	0x00, 0xf5, 0x21, 0x00


	//----- nvinfo : EIATTR_KPARAM_INFO
	.align		4
.L_604:
        /*0018*/ 	.byte	0x04, 0x17
        /*001a*/ 	.short	(.L_606 - .L_605)
.L_605:
        /*001c*/ 	.word	0x00000000
        /*0020*/ 	.short	0x0002
        /*0022*/ 	.short	0x0010
        /*0024*/ 	.byte	0x00, 0xf5, 0x21, 0x00


	//----- nvinfo : EIATTR_KPARAM_INFO
	.align		4
.L_606:
        /*0028*/ 	.byte	0x04, 0x17
        /*002a*/ 	.short	(.L_608 - .L_607)
.L_607:
        /*002c*/ 	.word	0x00000000
        /*0030*/ 	.short	0x0001
        /*0032*/ 	.short	0x0008
        /*0034*/ 	.byte	0x00, 0xf5, 0x21, 0x00


	//----- nvinfo : EIATTR_KPARAM_INFO
	.align		4
.L_608:
        /*0038*/ 	.byte	0x04, 0x17
        /*003a*/ 	.short	(.L_610 - .L_609)
.L_609:
        /*003c*/ 	.word	0x00000000
        /*0040*/ 	.short	0x0000
        /*0042*/ 	.short	0x0000
        /*0044*/ 	.byte	0x00, 0xf0, 0x11, 0x00


	//----- nvinfo : EIATTR_SPARSE_MMA_MASK
	.align		4
.L_610:
        /*0048*/ 	.byte	0x03, 0x50
        /*004a*/ 	.short	0x0000


	//----- nvinfo : EIATTR_MAXREG_COUNT
	.align		4
        /*004c*/ 	.byte	0x03, 0x1b
        /*004e*/ 	.short	0x00ff


	//----- nvinfo : EIATTR_MERCURY_ISA_VERSION
	.align		4
        /*0050*/ 	.byte	0x03, 0x5f
        /*0052*/ 	.short	0x0101


	//----- nvinfo : EIATTR_VRC_CTA_INIT_COUNT
	.align		4
        /*0054*/ 	.byte	0x02, 0x4a
	.zero		1
	.zero		1


	//----- nvinfo : EIATTR_EXIT_INSTR_OFFSETS
	.align		4
        /*0058*/ 	.byte	0x04, 0x1c
        /*005a*/ 	.short	(.L_612 - .L_611)


	//   ....[0]....
.L_611:
        /*005c*/ 	.word	0x00000070


	//   ....[1]....
        /*0060*/ 	.word	0x00000130


	//----- nvinfo : EIATTR_CBANK_PARAM_SIZE
	.align		4
.L_612:
        /*0064*/ 	.byte	0x03, 0x19
        /*0066*/ 	.short	0x0020


	//----- nvinfo : EIATTR_PARAM_CBANK
	.align		4
        /*0068*/ 	.byte	0x04, 0x0a
        /*006a*/ 	.short	(.L_614 - .L_613)
	.align		4
.L_613:
        /*006c*/ 	.word	index@(.nv.constant0._Z6matSubiPfS_S_)
        /*0070*/ 	.short	0x0380
        /*0072*/ 	.short	0x0020


	//----- nvinfo : EIATTR_SW_WAR
	.align		4
.L_614:
        /*0074*/ 	.byte	0x04, 0x36
        /*0076*/ 	.short	(.L_616 - .L_615)
.L_615:
        /*0078*/ 	.word	0x00000008
.L_616:


//--------------------- .nv.info._Z6matAddiPfS_S_ --------------------------
	.section	.nv.info._Z6matAddiPfS_S_,"",@"SHT_CUDA_INFO"
	.sectionflags	@""
	.align	4


	//----- nvinfo : EIATTR_CUDA_API_VERSION
	.align		4
        /*0000*/ 	.byte	0x04, 0x37
        /*0002*/ 	.short	(.L_618 - .L_617)
.L_617:
        /*0004*/ 	.word	0x00000082


	//----- nvinfo : EIATTR_KPARAM_INFO
	.align		4
.L_618:
        /*0008*/ 	.byte	0x04, 0x17
        /*000a*/ 	.short	(.L_620 - .L_619)
.L_619:
        /*000c*/ 	.word	0x00000000
        /*0010*/ 	.short	0x0003
        /*0012*/ 	.short	0x0018
        /*0014*/ 	.byte	0x00, 0xf5, 0x21, 0x00


	//----- nvinfo : EIATTR_KPARAM_INFO
	.align		4
.L_620:
        /*0018*/ 	.byte	0x04, 0x17
        /*001a*/ 	.short	(.L_622 - .L_621)
.L_621:
        /*001c*/ 	.word	0x00000000
        /*0020*/ 	.short	0x0002
        /*0022*/ 	.short	0x0010
        /*0024*/ 	.byte	0x00, 0xf5, 0x21, 0x00


	//----- nvinfo : EIATTR_KPARAM_INFO
	.align		4
.L_622:
        /*0028*/ 	.byte	0x04, 0x17
        /*002a*/ 	.short	(.L_624 - .L_623)
.L_623:
        /*002c*/ 	.word	0x00000000
        /*0030*/ 	.short	0x0001
        /*0032*/ 	.short	0x0008
        /*0034*/ 	.byte	0x00, 0xf5, 0x21, 0x00


	//----- nvinfo : EIATTR_KPARAM_INFO
	.align		4
.L_624:
        /*0038*/ 	.byte	0x04, 0x17
        /*003a*/ 	.short	(.L_626 - .L_625)
.L_625:
        /*003c*/ 	.word	0x00000000
        /*0040*/ 	.short	0x0000
        /*0042*/ 	.short	0x0000
        /*0044*/ 	.byte	0x00, 0xf0, 0x11, 0x00


	//----- nvinfo : EIATTR_SPARSE_MMA_MASK
	.align		4
.L_626:
        /*0048*/ 	.byte	0x03, 0x50
        /*004a*/ 	.short	0x0000


	//----- nvinfo : EIATTR_MAXREG_COUNT
	.align		4
        /*004c*/ 	.byte	0x03, 0x1b
        /*004e*/ 	.short	0x00ff


	//----- nvinfo : EIATTR_MERCURY_ISA_VERSION
	.align		4
        /*0050*/ 	.byte	0x03, 0x5f
        /*0052*/ 	.short	0x0101


	//----- nvinfo : EIATTR_VRC_CTA_INIT_COUNT
	.align		4
        /*0054*/ 	.byte	0x02, 0x4a
	.zero		1
	.zero		1


	//----- nvinfo : EIATTR_EXIT_INSTR_OFFSETS
	.align		4
        /*0058*/ 	.byte	0x04, 0x1c
        /*005a*/ 	.short	(.L_628 - .L_627)


	//   ....[0]....
.L_627:
        /*005c*/ 	.word	0x00000070


	//   ....[1]....
        /*0060*/ 	.word	0x00000130


	//----- nvinfo : EIATTR_CBANK_PARAM_SIZE
	.align		4
.L_628:
        /*0064*/ 	.byte	0x03, 0x19
        /*0066*/ 	.short	0x0020


	//----- nvinfo : EIATTR_PARAM_CBANK
	.align		4
        /*0068*/ 	.byte	0x04, 0x0a
        /*006a*/ 	.short	(.L_630 - .L_629)
	.align		4
.L_629:
        /*006c*/ 	.word	index@(.nv.constant0._Z6matAddiPfS_S_)
        /*0070*/ 	.short	0x0380
        /*0072*/ 	.short	0x0020


	//----- nvinfo : EIATTR_SW_WAR
	.align		4
.L_630:
        /*0074*/ 	.byte	0x04, 0x36
        /*0076*/ 	.short	(.L_632 - .L_631)
.L_631:
        /*0078*/ 	.word	0x00000008
.L_632:


//--------------------- .nv.info._Z11elementMultiPfS_S_ --------------------------
	.section	.nv.info._Z11elementMultiPfS_S_,"",@"SHT_CUDA_INFO"
	.sectionflags	@""
	.align	4


	//----- nvinfo : EIATTR_CUDA_API_VERSION
	.align		4
        /*0000*/ 	.byte	0x04, 0x37
        /*0002*/ 	.short	(.L_634 - .L_633)
.L_633:
        /*0004*/ 	.word	0x00000082


	//----- nvinfo : EIATTR_KPARAM_INFO
	.align		4
.L_634:
        /*0008*/ 	.byte	0x04, 0x17
        /*000a*/ 	.short	(.L_636 - .L_635)
.L_635:
        /*000c*/ 	.word	0x00000000
        /*0010*/ 	.short	0x0003
        /*0012*/ 	.short	0x0018
        /*0014*/ 	.byte	0x00, 0xf5, 0x21, 0x00


	//----- nvinfo : EIATTR_KPARAM_INFO
	.align		4
.L_636:
        /*0018*/ 	.byte	0x04, 0x17
        /*001a*/ 	.short	(.L_638 - .L_637)
.L_637:
        /*001c*/ 	.word	0x00000000
        /*0020*/ 	.short	0x0002
        /*0022*/ 	.short	0x0010
        /*0024*/ 	.byte	0x00, 0xf5, 0x21, 0x00


	//----- nvinfo : EIATTR_KPARAM_INFO
	.align		4
.L_638:
        /*0028*/ 	.byte	0x04, 0x17
        /*002a*/ 	.short	(.L_640 - .L_639)
.L_639:
        /*002c*/ 	.word	0x00000000
        /*0030*/ 	.short	0x0001
        /*0032*/ 	.short	0x0008
        /*0034*/ 	.byte	0x00, 0xf5, 0x21, 0x00


	//----- nvinfo : EIATTR_KPARAM_INFO
	.align		4
.L_640:
        /*0038*/ 	.byte	0x04, 0x17
        /*003a*/ 	.short	(.L_642 - .L_641)
.L_641:
        /*003c*/ 	.word	0x00000000
        /*0040*/ 	.short	0x0000
        /*0042*/ 	.short	0x0000
        /*0044*/ 	.byte	0x00, 0xf0, 0x11, 0x00


	//----- nvinfo : EIATTR_SPARSE_MMA_MASK
	.align		4
.L_642:
        /*0048*/ 	.byte	0x03, 0x50
        /*004a*/ 	.short	0x0000


	//----- nvinfo : EIATTR_MAXREG_COUNT
	.align		4
        /*004c*/ 	.byte	0x03, 0x1b
        /*004e*/ 	.short	0x00ff


	//----- nvinfo : EIATTR_MERCURY_ISA_VERSION
	.align		4
        /*0050*/ 	.byte	0x03, 0x5f
        /*0052*/ 	.short	0x0101


	//----- nvinfo : EIATTR_VRC_CTA_INIT_COUNT
	.align		4
        /*0054*/ 	.byte	0x02, 0x4a
	.zero		1
	.zero		1


	//----- nvinfo : EIATTR_EXIT_INSTR_OFFSETS
	.align		4
        /*0058*/ 	.byte	0x04, 0x1c
        /*005a*/ 	.short	(.L_644 - .L_643)


	//   ....[0]....
.L_643:
        /*005c*/ 	.word	0x00000070


	//   ....[1]....
        /*0060*/ 	.word	0x00000130


	//----- nvinfo : EIATTR_CBANK_PARAM_SIZE
	.align		4
.L_644:
        /*0064*/ 	.byte	0x03, 0x19
        /*0066*/ 	.short	0x0020


	//----- nvinfo : EIATTR_PARAM_CBANK
	.align		4
        /*0068*/ 	.byte	0x04, 0x0a
        /*006a*/ 	.short	(.L_646 - .L_645)
	.align		4
.L_645:
        /*006c*/ 	.word	index@(.nv.constant0._Z11elementMultiPfS_S_)
        /*0070*/ 	.short	0x0380
        /*0072*/ 	.short	0x0020


	//----- nvinfo : EIATTR_SW_WAR
	.align		4
.L_646:
        /*0074*/ 	.byte	0x04, 0x36
        /*0076*/ 	.short	(.L_648 - .L_647)
.L_647:
        /*0078*/ 	.word	0x00000008
.L_648:


//--------------------- .nv.info._Z13elementSquareiPfS_ --------------------------
	.section	.nv.info._Z13elementSquareiPfS_,"",@"SHT_CUDA_INFO"
	.sectionflags	@""
	.align	4


	//----- nvinfo : EIATTR_CUDA_API_VERSION
	.align		4
        /*0000*/ 	.byte	0x04, 0x37
        /*0002*/ 	.short	(.L_650 - .L_649)
.L_649:
        /*0004*/ 	.word	0x00000082


	//----- nvinfo : EIATTR_KPARAM_INFO
	.align		4
.L_650:
        /*0008*/ 	.byte	0x04, 0x17
        /*000a*/ 	.short	(.L_652 - .L_651)
.L_651:
        /*000c*/ 	.word	0x00000000
        /*0010*/ 	.short	0x0002
        /*0012*/ 	.short	0x0010
        /*0014*/ 	.byte	0x00, 0xf5, 0x21, 0x00


	//----- nvinfo : EIATTR_KPARAM_INFO
	.align		4
.L_652:
        /*0018*/ 	.byte	0x04, 0x17
        /*001a*/ 	.short	(.L_654 - .L_653)
.L_653:
        /*001c*/ 	.word	0x00000000
        /*0020*/ 	.short	0x0001
        /*0022*/ 	.short	0x0008
        /*0024*/ 	.byte	0x00, 0xf5, 0x21, 0x00


	//----- nvinfo : EIATTR_KPARAM_INFO
	.align		4
.L_654:
        /*0028*/ 	.byte	0x04, 0x17
        /*002a*/ 	.short	(.L_656 - .L_655)
.L_655:
        /*002c*/ 	.word	0x00000000
        /*0030*/ 	.short	0x0000
        /*0032*/ 	.short	0x0000
        /*0034*/ 	.byte	0x00, 0xf0, 0x11, 0x00


	//----- nvinfo : EIATTR_SPARSE_MMA_MASK
	.align		4
.L_656:
        /*0038*/ 	.byte	0x03, 0x50
        /*003a*/ 	.short	0x0000


	//----- nvinfo : EIATTR_MAXREG_COUNT
	.align		4
        /*003c*/ 	.byte	0x03, 0x1b
        /*003e*/ 	.short	0x00ff


	//----- nvinfo : EIATTR_MERCURY_ISA_VERSION
	.align		4
        /*0040*/ 	.byte	0x03, 0x5f
        /*0042*/ 	.short	0x0101


	//----- nvinfo : EIATTR_VRC_CTA_INIT_COUNT
	.align		4
        /*0044*/ 	.byte	0x02, 0x4a
	.zero		1
	.zero		1


	//----- nvinfo : EIATTR_EXIT_INSTR_OFFSETS
	.align		4
        /*0048*/ 	.byte	0x04, 0x1c
        /*004a*/ 	.short	(.L_658 - .L_657)


	//   ....[0]....
.L_657:
        /*004c*/ 	.word	0x00000070


	//   ....[1]....
        /*0050*/ 	.word	0x00000100


	//----- nvinfo : EIATTR_CBANK_PARAM_SIZE
	.align		4
.L_658:
        /*0054*/ 	.byte	0x03, 0x19
        /*0056*/ 	.short	0x0018


	//----- nvinfo : EIATTR_PARAM_CBANK
	.align		4
        /*0058*/ 	.byte	0x04, 0x0a
        /*005a*/ 	.short	(.L_660 - .L_659)
	.align		4
.L_659:
        /*005c*/ 	.word	index@(.nv.constant0._Z13elementSquareiPfS_)
        /*0060*/ 	.short	0x0380
        /*0062*/ 	.short	0x0018


	//----- nvinfo : EIATTR_SW_WAR
	.align		4
.L_660:
        /*0064*/ 	.byte	0x04, 0x36
        /*0066*/ 	.short	(.L_662 - .L_661)
.L_661:
        /*0068*/ 	.word	0x00000008
.L_662:


//--------------------- .nv.info._Z9setRowValiiPff --------------------------
	.section	.nv.info._Z9setRowValiiPff,"",@"SHT_CUDA_INFO"
	.sectionflags	@""
	.align	4


	//----- nvinfo : EIATTR_CUDA_API_VERSION
	.align		4
        /*0000*/ 	.byte	0x04, 0x37
        /*0002*/ 	.short	(.L_664 - .L_663)
.L_663:
        /*0004*/ 	.word	0x00000082


	//----- nvinfo : EIATTR_KPARAM_INFO
	.align		4
.L_664:
        /*0008*/ 	.byte	0x04, 0x17
        /*000a*/ 	.short	(.L_666 - .L_665)
.L_665:
        /*000c*/ 	.word	0x00000000
        /*0010*/ 	.short	0x0003
        /*0012*/ 	.short	0x0010
        /*0014*/ 	.byte	0x00, 0xf0, 0x11, 0x00


	//----- nvinfo : EIATTR_KPARAM_INFO
	.align		4
.L_666:
        /*0018*/ 	.byte	0x04, 0x17
        /*001a*/ 	.short	(.L_668 - .L_667)
.L_667:
        /*001c*/ 	.word	0x00000000
        /*0020*/ 	.short	0x0002
        /*0022*/ 	.short	0x0008
        /*0024*/ 	.byte	0x00, 0xf5, 0x21, 0x00


	//----- nvinfo : EIATTR_KPARAM_INFO
	.align		4
.L_668:
        /*0028*/ 	.byte	0x04, 0x17
        /*002a*/ 	.short	(.L_670 - .L_669)
.L_669:
        /*002c*/ 	.word	0x00000000
        /*0030*/ 	.short	0x0001
        /*0032*/ 	.short	0x0004
        /*0034*/ 	.byte	0x00, 0xf0, 0x11, 0x00


	//----- nvinfo : EIATTR_KPARAM_INFO
	.align		4
.L_670:
        /*0038*/ 	.byte	0x04, 0x17
        /*003a*/ 	.short	(.L_672 - .L_671)
.L_671:
        /*003c*/ 	.word	0x00000000
        /*0040*/ 	.short	0x0000
        /*0042*/ 	.short	0x0000
        /*0044*/ 	.byte	0x00, 0xf0, 0x11, 0x00


	//----- nvinfo : EIATTR_SPARSE_MMA_MASK
	.align		4
.L_672:
        /*0048*/ 	.byte	0x03, 0x50
        /*004a*/ 	.short	0x0000


	//----- nvinfo : EIATTR_MAXREG_COUNT
	.align		4
        /*004c*/ 	.byte	0x03, 0x1b
        /*004e*/ 	.short	0x00ff


	//----- nvinfo : EIATTR_MERCURY_ISA_VERSION
	.align		4
        /*0050*/ 	.byte	0x03, 0x5f
        /*0052*/ 	.short	0x0101


	//----- nvinfo : EIATTR_VRC_CTA_INIT_COUNT
	.align		4
        /*0054*/ 	.byte	0x02, 0x4a
	.zero		1
	.zero		1


	//----- nvinfo : EIATTR_EXIT_INSTR_OFFSETS
	.align		4
        /*0058*/ 	.byte	0x04, 0x1c
        /*005a*/ 	.short	(.L_674 - .L_673)


	//   ....[0]....
.L_673:
        /*005c*/ 	.word	0x00000070


	//   ....[1]....
        /*0060*/ 	.word	0x000000f0


	//----- nvinfo : EIATTR_CBANK_PARAM_SIZE
	.align		4
.L_674:
        /*0064*/ 	.byte	0x03, 0x19
        /*0066*/ 	.short	0x0014


	//----- nvinfo : EIATTR_PARAM_CBANK
	.align		4
        /*0068*/ 	.byte	0x04, 0x0a
        /*006a*/ 	.short	(.L_676 - .L_675)
	.align		4
.L_675:
        /*006c*/ 	.word	index@(.nv.constant0._Z9setRowValiiPff)
        /*0070*/ 	.short	0x0380
        /*0072*/ 	.short	0x0014


	//----- nvinfo : EIATTR_SW_WAR
	.align		4
.L_676:
        /*0074*/ 	.byte	0x04, 0x36
        /*0076*/ 	.short	(.L_678 - .L_677)
.L_677:
        /*0078*/ 	.word	0x00000008
.L_678:


//--------------------- .nv.info._Z6setValiPff    --------------------------
	.section	.nv.info._Z6setValiPff,"",@"SHT_CUDA_INFO"
	.sectionflags	@""
	.align	4


	//----- nvinfo : EIATTR_CUDA_API_VERSION
	.align		4
        /*0000*/ 	.byte	0x04, 0x37
        /*0002*/ 	.short	(.L_680 - .L_679)
.L_679:
        /*0004*/ 	.word	0x00000082


	//----- nvinfo : EIATTR_KPARAM_INFO
	.align		4
.L_680:
        /*0008*/ 	.byte	0x04, 0x17
        /*000a*/ 	.short	(.L_682 - .L_681)
.L_681:
        /*000c*/ 	.word	0x00000000
        /*0010*/ 	.short	0x0002
        /*0012*/ 	.short	0x0010
        /*0014*/ 	.byte	0x00, 0xf0, 0x11, 0x00


	//----- nvinfo : EIATTR_KPARAM_INFO
	.align		4
.L_682:
        /*0018*/ 	.byte	0x04, 0x17
        /*001a*/ 	.short	(.L_684 - .L_683)
.L_683:
        /*001c*/ 	.word	0x00000000
        /*0020*/ 	.short	0x0001
        /*0022*/ 	.short	0x0008
        /*0024*/ 	.byte	0x00, 0xf5, 0x21, 0x00


	//----- nvinfo : EIATTR_KPARAM_INFO
	.align		4
.L_684:
        /*0028*/ 	.byte	0x04, 0x17
        /*002a*/ 	.short	(.L_686 - .L_685)
.L_685:
        /*002c*/ 	.word	0x00000000
        /*0030*/ 	.short	0x0000
        /*0032*/ 	.short	0x0000
        /*0034*/ 	.byte	0x00, 0xf0, 0x11, 0x00


	//----- nvinfo : EIATTR_SPARSE_MMA_MASK
	.align		4
.L_686:
        /*0038*/ 	.byte	0x03, 0x50
        /*003a*/ 	.short	0x0000


	//----- nvinfo : EIATTR_MAXREG_COUNT
	.align		4
        /*003c*/ 	.byte	0x03, 0x1b
        /*003e*/ 	.short	0x00ff


	//----- nvinfo : EIATTR_MERCURY_ISA_VERSION
	.align		4
        /*0040*/ 	.byte	0x03, 0x5f
        /*0042*/ 	.short	0x0101


	//----- nvinfo : EIATTR_VRC_CTA_INIT_COUNT
	.align		4
        /*0044*/ 	.byte	0x02, 0x4a
	.zero		1
	.zero		1


	//----- nvinfo : EIATTR_EXIT_INSTR_OFFSETS
	.align		4
        /*0048*/ 	.byte	0x04, 0x1c
        /*004a*/ 	.short	(.L_688 - .L_687)


	//   ....[0]....
.L_687:
        /*004c*/ 	.word	0x00000070


	//   ....[1]....
        /*0050*/ 	.word	0x000000d0


	//----- nvinfo : EIATTR_CBANK_PARAM_SIZE
	.align		4
.L_688:
        /*0054*/ 	.byte	0x03, 0x19
        /*0056*/ 	.short	0x0014


	//----- nvinfo : EIATTR_PARAM_CBANK
	.align		4
        /*0058*/ 	.byte	0x04, 0x0a
        /*005a*/ 	.short	(.L_690 - .L_689)
	.align		4
.L_689:
        /*005c*/ 	.word	index@(.nv.constant0._Z6setValiPff)
        /*0060*/ 	.short	0x0380
        /*0062*/ 	.short	0x0014


	//----- nvinfo : EIATTR_SW_WAR
	.align		4
.L_690:
        /*0064*/ 	.byte	0x04, 0x36
        /*0066*/ 	.short	(.L_692 - .L_691)
.L_691:
        /*0068*/ 	.word	0x00000008
.L_692:


//--------------------- .nv.info._Z7setZeroiPf    --------------------------
	.section	.nv.info._Z7setZeroiPf,"",@"SHT_CUDA_INFO"
	.sectionflags	@""
	.align	4


	//----- nvinfo : EIATTR_CUDA_API_VERSION
	.align		4
        /*0000*/ 	.byte	0x04, 0x37
        /*0002*/ 	.short	(.L_694 - .L_693)
.L_693:
        /*0004*/ 	.word	0x00000082


	//----- nvinfo : EIATTR_KPARAM_INFO
	.align		4
.L_694:
        /*0008*/ 	.byte	0x04, 0x17
        /*000a*/ 	.short	(.L_696 - .L_695)
.L_695:
        /*000c*/ 	.word	0x00000000
        /*0010*/ 	.short	0x0001
        /*0012*/ 	.short	0x0008
        /*0014*/ 	.byte	0x00, 0xf5, 0x21, 0x00


	//----- nvinfo : EIATTR_KPARAM_INFO
	.align		4
.L_696:
        /*0018*/ 	.byte	0x04, 0x17
        /*001a*/ 	.short	(.L_698 - .L_697)
.L_697:
        /*001c*/ 	.word	0x00000000
        /*0020*/ 	.short	0x0000
        /*0022*/ 	.short	0x0000
        /*0024*/ 	.byte	0x00, 0xf0, 0x11, 0x00


	//----- nvinfo : EIATTR_SPARSE_MMA_MASK
	.align		4
.L_698:
        /*0028*/ 	.byte	0x03, 0x50
        /*002a*/ 	.short	0x0000


	//----- nvinfo : EIATTR_MAXREG_COUNT
	.align		4
        /*002c*/ 	.byte	0x03, 0x1b
        /*002e*/ 	.short	0x00ff


	//----- nvinfo : EIATTR_MERCURY_ISA_VERSION
	.align		4
        /*0030*/ 	.byte	0x03, 0x5f
        /*0032*/ 	.short	0x0101


	//----- nvinfo : EIATTR_VRC_CTA_INIT_COUNT
	.align		4
        /*0034*/ 	.byte	0x02, 0x4a
	.zero		1
	.zero		1


	//----- nvinfo : EIATTR_EXIT_INSTR_OFFSETS
	.align		4
        /*0038*/ 	.byte	0x04, 0x1c
        /*003a*/ 	.short	(.L_700 - .L_699)


	//   ....[0]....
.L_699:
        /*003c*/ 	.word	0x00000070


	//   ....[1]....
        /*0040*/ 	.word	0x000000c0


	//----- nvinfo : EIATTR_CBANK_PARAM_SIZE
	.align		4
.L_700:
        /*0044*/ 	.byte	0x03, 0x19
        /*0046*/ 	.short	0x0010


	//----- nvinfo : EIATTR_PARAM_CBANK
	.align		4
        /*0048*/ 	.byte	0x04, 0x0a
        /*004a*/ 	.short	(.L_702 - .L_701)
	.align		4
.L_701:
        /*004c*/ 	.word	index@(.nv.constant0._Z7setZeroiPf)
        /*0050*/ 	.short	0x0380
        /*0052*/ 	.short	0x0010


	//----- nvinfo : EIATTR_SW_WAR
	.align		4
.L_702:
        /*0054*/ 	.byte	0x04, 0x36
        /*0056*/ 	.short	(.L_704 - .L_703)
.L_703:
        /*0058*/ 	.word	0x00000008
.L_704:


//--------------------- .nv.callgraph             --------------------------
	.section	.nv.callgraph,"",@"SHT_CUDA_CALLGRAPH"
	.align	4
	.sectionentsize	8
	.align		4
        /*0000*/ 	.word	0x00000000
	.align		4
        /*0004*/ 	.word	0xffffffff
	.align		4
        /*0008*/ 	.word	index@(_Z7softMaxiiPf)
	.align		4
        /*000c*/ 	.word	index@(vprintf)
	.align		4
        /*0010*/ 	.word	0x00000000
	.align		4
        /*0014*/ 	.word	0xfffffffe
	.align		4
        /*0018*/ 	.word	0x00000000
	.align		4
        /*001c*/ 	.word	0xfffffffd
	.align		4
        /*0020*/ 	.word	0x00000000
	.align		4
        /*0024*/ 	.word	0xfffffffc


//--------------------- .nv.constant4             --------------------------
	.section	.nv.constant4,"a",@progbits
	.align	8
	.align		8
.nv.constant4:
        /*0000*/ 	.dword	$str
	.align		8
        /*0008*/ 	.dword	vprintf


//--------------------- .text._Z31repopulate_with_unique_null_gpuiPfS_iPiiii --------------------------
	.section	.text._Z31repopulate_with_unique_null_gpuiPfS_iPiiii,"ax",@progbits
	.align	128
        .global         _Z31repopulate_with_unique_null_gpuiPfS_iPiiii
        .type           _Z31repopulate_with_unique_null_gpuiPfS_iPiiii,@function
        .size           _Z31repopulate_with_unique_null_gpuiPfS_iPiiii,(.L_x_177 - _Z31repopulate_with_unique_null_gpuiPfS_iPiiii)
        .other          _Z31repopulate_with_unique_null_gpuiPfS_iPiiii,@"STO_CUDA_ENTRY STV_DEFAULT"
_Z31repopulate_with_unique_null_gpuiPfS_iPiiii:
.text._Z31repopulate_with_unique_null_gpuiPfS_iPiiii:
[----:B------:R-:W-:Y:S01]  /*0000*/  LDC R1, c[0x0][0x37c] ;  /* 0x0000df00ff017b82 */ /* 0x000fe20000000800 */
[----:B------:R-:W0:Y:S01]  /*0010*/  S2R R0, SR_CTAID.X ;  /* 0x0000000000007919 */ /* 0x000e220000002500 */
[----:B------:R-:W0:Y:S01]  /*0020*/  LDCU UR4, c[0x0][0x360] ;  /* 0x00006c00ff0477ac */ /* 0x000e220008000800 */
[----:B------:R-:W0:Y:S01]  /*0030*/  S2R R3, SR_TID.X ;  /* 0x0000000000037919 */ /* 0x000e220000002100 */
[----:B------:R-:W1:Y:S01]  /*0040*/  LDCU UR5, c[0x0][0x380] ;  /* 0x00007000ff0577ac */ /* 0x000e620008000800 */
[----:B0-----:R-:W-:-:S05]  /*0050*/  IMAD R0, R0, UR4, R3 ;  /* 0x0000000400007c24 */ /* 0x001fca000f8e0203 */
[----:B-1----:R-:W-:-:S13]  /*0060*/  ISETP.GE.AND P0, PT, R0, UR5, PT ;  /* 0x0000000500007c0c */ /* 0x002fda000bf06270 */
[----:B------:R-:W-:Y:S05]  /*0070*/  @P0 EXIT ;  /* 0x000000000000094d */ /* 0x000fea0003800000 */
[----:B------:R-:W0:Y:S01]  /*0080*/  LDC.64 R4, c[0x0][0x3a8] ;  /* 0x0000ea00ff047b82 */ /* 0x000e220000000a00 */
[----:B------:R-:W0:Y:S01]  /*0090*/  LDCU UR6, c[0x0][0x3b0] ;  /* 0x00007600ff0677ac */ /* 0x000e220008000800 */
[----:B------:R-:W-:Y:S01]  /*00a0*/  HFMA2 R11, -RZ, RZ, 0, 0 ;  /* 0x00000000ff0b7431 */ /* 0x000fe200000001ff */
[----:B------:R-:W1:Y:S05]  /*00b0*/  LDCU.64 UR4, c[0x0][0x358] ;  /* 0x00006b00ff0477ac */ /* 0x000e6a0008000a00 */
[----:B------:R-:W2:Y:S01]  /*00c0*/  LDC.64 R2, c[0x0][0x388] ;  /* 0x0000e200ff027b82 */ /* 0x000ea20000000a00 */
[----:B0-----:R-:W-:Y:S01]  /*00d0*/  IMAD R5, R0, UR6, R5 ;  /* 0x0000000600057c24 */ /* 0x001fe2000f8e0205 */
[----:B------:R-:W-:-:S03]  /*00e0*/  ISETP.GE.AND P0, PT, R4, 0x1, PT ;  /* 0x000000010400780c */ /* 0x000fc60003f06270 */
[----:B--2---:R-:W-:-:S05]  /*00f0*/  IMAD.WIDE R2, R5, 0x4, R2 ;  /* 0x0000000405027825 */ /* 0x004fca00078e0202 */
[----:B-1----:R0:W-:Y:S05]  /*0100*/  STG.E desc[UR4][R2.64], RZ ;  /* 0x000000ff02007986 */ /* 0x0021ea000c101904 */
[----:B------:R-:W-:Y:S05]  /*0110*/  @!P0 BRA `(.L_x_0) ;  /* 0x0000000000488947 */ /* 0x000fea0003800000 */
[----:B------:R-:W1:Y:S01]  /*0120*/  LDC R10, c[0x0][0x3a8] ;  /* 0x0000ea00ff0a7b82 */ /* 0x000e620000000800 */
[----:B------:R-:W-:Y:S01]  /*0130*/  BSSY.RECONVERGENT B0, `(.L_x_0) ;  /* 0x0000010000007945 */ /* 0x000fe20003800200 */
[----:B------:R-:W-:Y:S02]  /*0140*/  MOV R11, RZ ;  /* 0x000000ff000b7202 */ /* 0x000fe40000000f00 */
[----:B------:R-:W-:-:S04]  /*0150*/  MOV R13, RZ ;  /* 0x000000ff000d7202 */ /* 0x000fc80000000f00 */
[----:B------:R-:W2:Y:S08]  /*0160*/  LDC.64 R6, c[0x0][0x3a0] ;  /* 0x0000e800ff067b82 */ /* 0x000eb00000000a00 */
[----:B------:R-:W3:Y:S02]  /*0170*/  LDC.64 R8, c[0x0][0x390] ;  /* 0x0000e400ff087b82 */ /* 0x000ee40000000a00 */
.L_x_2:
[----:B-1----:R-:W-:-:S04]  /*0180*/  IMAD R5, R0, R10, R13 ;  /* 0x0000000a00057224 */ /* 0x002fc800078e020d */
[----:B--2---:R-:W-:-:S06]  /*0190*/  IMAD.WIDE R4, R5, 0x4, R6 ;  /* 0x0000000405047825 */ /* 0x004fcc00078e0206 */
[----:B------:R-:W2:Y:S02]  /*01a0*/  LDG.E R5, desc[UR4][R4.64] ;  /* 0x0000000404057981 */ /* 0x000ea4000c1e1900 */
[----:B--2---:R-:W-:-:S13]  /*01b0*/  ISETP.NE.AND P0, PT, R5, -0x1, PT ;  /* 0xffffffff0500780c */ /* 0x004fda0003f05270 */
[----:B------:R-:W-:Y:S05]  /*01c0*/  @!P0 BRA `(.L_x_1) ;  /* 0x0000000000188947 */ /* 0x000fea0003800000 */
[----:B---3--:R-:W-:-:S06]  /*01d0*/  IMAD.WIDE R4, R5, 0x4, R8 ;  /* 0x0000000405047825 */ /* 0x008fcc00078e0208 */
[----:B------:R-:W2:Y:S01]  /*01e0*/  LDG.E R4, desc[UR4][R4.64] ;  /* 0x0000000404047981 */ /* 0x000ea2000c1e1900 */
[----:B------:R-:W-:-:S04]  /*01f0*/  IADD3 R13, PT, PT, R13, 0x1, RZ ;  /* 0x000000010d0d7810 */ /* 0x000fc80007ffe0ff */
[----:B------:R-:W-:Y:S01]  /*0200*/  ISETP.NE.AND P0, PT, R13, R10, PT ;  /* 0x0000000a0d00720c */ /* 0x000fe20003f05270 */
[----:B--2---:R-:W-:-:S12]  /*0210*/  FADD R11, R11, R4 ;  /* 0x000000040b0b7221 */ /* 0x004fd80000000000 */
[----:B------:R-:W-:Y:S05]  /*0220*/  @P0 BRA `(.L_x_2) ;  /* 0xfffffffc00d40947 */ /* 0x000fea000383ffff */
.L_x_1:
[----:B------:R-:W-:Y:S05]  /*0230*/  BSYNC.RECONVERGENT B0 ;  /* 0x0000000000007941 */ /* 0x000fea0003800200 */
.L_x_0:
[----:B------:R-:W-:Y:S01]  /*0240*/  STG.E desc[UR4][R2.64], R11 ;  /* 0x0000000b02007986 */ /* 0x000fe2000c101904 */
[----:B------:R-:W-:Y:S05]  /*0250*/  EXIT ;  /* 0x000000000000794d */ /* 0x000fea0003800000 */
.L_x_3:
[----:B------:R-:W-:-:S00]  /*0260*/  BRA `(.L_x_3) ;  /* 0xfffffffc00fc7947 */ /* 0x000fc0000383ffff */
[----:B------:R-:W-:-:S00]  /*0270*/  NOP ;  /* 0x0000000000007918 */ /* 0x000fc00000000000 */
        /* <DEDUP_REMOVED lines=8> */
.L_x_177:


//--------------------- .text._Z35repopulate_with_unique_non_null_gpuiPfS_iPii --------------------------
	.section	.text._Z35repopulate_with_unique_non_null_gpuiPfS_iPii,"ax",@progbits
	.align	128
        .global         _Z35repopulate_with_unique_non_null_gpuiPfS_iPii
        .type           _Z35repopulate_with_unique_non_null_gpuiPfS_iPii,@function
        .size           _Z35repopulate_with_unique_non_null_gpuiPfS_iPii,(.L_x_178 - _Z35repopulate_with_unique_non_null_gpuiPfS_iPii)
        .other          _Z35repopulate_with_unique_non_null_gpuiPfS_iPii,@"STO_CUDA_ENTRY STV_DEFAULT"
_Z35repopulate_with_unique_non_null_gpuiPfS_iPii:
.text._Z35repopulate_with_unique_non_null_gpuiPfS_iPii:
        /* <DEDUP_REMOVED lines=9> */
[----:B------:R-:W1:Y:S07]  /*0090*/  LDCU.64 UR4, c[0x0][0x358] ;  /* 0x00006b00ff0477ac */ /* 0x000e6e0008000a00 */
[----:B------:R-:W2:Y:S01]  /*00a0*/  LDC R6, c[0x0][0x3a8] ;  /* 0x0000ea00ff067b82 */ /* 0x000ea20000000800 */
[----:B0-----:R-:W-:-:S05]  /*00b0*/  IMAD.WIDE R2, R7, 0x4, R2 ;  /* 0x0000000407027825 */ /* 0x001fca00078e0202 */
[----:B-1----:R0:W3:Y:S01]  /*00c0*/  LDG.E R9, desc[UR4][R2.64] ;  /* 0x0000000402097981 */ /* 0x0020e2000c1e1900 */
[----:B--2---:R-:W-:-:S04]  /*00d0*/  IABS R11, R6 ;  /* 0x00000006000b7213 */ /* 0x004fc80000000000 */
[----:B------:R-:W1:Y:S01]  /*00e0*/  I2F.RP R0, R11 ;  /* 0x0000000b00007306 */ /* 0x000e620000209400 */
[----:B0-----:R-:W-:Y:S02]  /*00f0*/  IABS R2, R7 ;  /* 0x0000000700027213 */ /* 0x001fe40000000000 */
[----:B------:R-:W-:-:S05]  /*0100*/  LOP3.LUT R7, R7, R6, RZ, 0x3c, !PT ;  /* 0x0000000607077212 */ /* 0x000fca00078e3cff */
[----:B-1----:R-:W0:Y:S02]  /*0110*/  MUFU.RCP R0, R0 ;  /* 0x0000000000007308 */ /* 0x002e240000001000 */
[----:B0-----:R-:W-:-:S06]  /*0120*/  VIADD R4, R0, 0xffffffe ;  /* 0x0ffffffe00047836 */ /* 0x001fcc0000000000 */
[----:B------:R0:W1:Y:S02]  /*0130*/  F2I.FTZ.U32.TRUNC.NTZ R5, R4 ;  /* 0x0000000400057305 */ /* 0x000064000021f000 */
[----:B0-----:R-:W-:Y:S02]  /*0140*/  HFMA2 R4, -RZ, RZ, 0, 0 ;  /* 0x00000000ff047431 */ /* 0x001fe400000001ff */
[----:B-1----:R-:W-:-:S04]  /*0150*/  IMAD.MOV R8, RZ, RZ, -R5 ;  /* 0x000000ffff087224 */ /* 0x002fc800078e0a05 */
[----:B------:R-:W-:-:S04]  /*0160*/  IMAD R13, R8, R11, RZ ;  /* 0x0000000b080d7224 */ /* 0x000fc800078e02ff */
[----:B------:R-:W-:-:S06]  /*0170*/  IMAD.HI.U32 R5, R5, R13, R4 ;  /* 0x0000000d05057227 */ /* 0x000fcc00078e0004 */
[----:B------:R-:W-:-:S04]  /*0180*/  IMAD.HI.U32 R5, R5, R2, RZ ;  /* 0x0000000205057227 */ /* 0x000fc800078e00ff */
[----:B------:R-:W-:-:S04]  /*0190*/  IMAD.MOV R0, RZ, RZ, -R5 ;  /* 0x000000ffff007224 */ /* 0x000fc800078e0a05 */
[----:B------:R-:W-:-:S05]  /*01a0*/  IMAD R0, R11, R0, R2 ;  /* 0x000000000b007224 */ /* 0x000fca00078e0202 */
[----:B------:R-:W-:-:S13]  /*01b0*/  ISETP.GT.U32.AND P2, PT, R11, R0, PT ;  /* 0x000000000b00720c */ /* 0x000fda0003f44070 */
[----:B------:R-:W-:-:S04]  /*01c0*/  @!P2 IADD3 R0, PT, PT, R0, -R11, RZ ;  /* 0x8000000b0000a210 */ /* 0x000fc80007ffe0ff */
[----:B------:R-:W-:Y:S02]  /*01d0*/  ISETP.GE.U32.AND P1, PT, R0, R11, PT ;  /* 0x0000000b0000720c */ /* 0x000fe40003f26070 */
[----:B---3--:R-:W-:-:S13]  /*01e0*/  ISETP.NE.AND P0, PT, R9, -0x1, PT ;  /* 0xffffffff0900780c */ /* 0x008fda0003f05270 */
[----:B------:R-:W-:Y:S05]  /*01f0*/  @!P0 EXIT ;  /* 0x000000000000894d */ /* 0x000fea0003800000 */
[----:B------:R-:W0:Y:S01]  /*0200*/  LDC.64 R2, c[0x0][0x390] ;  /* 0x0000e400ff027b82 */ /* 0x000e220000000a00 */
[----:B------:R-:W-:Y:S01]  /*0210*/  ISETP.GE.AND P0, PT, R7, RZ, PT ;  /* 0x000000ff0700720c */ /* 0x000fe20003f06270 */
[----:B------:R-:W-:Y:S01]  /*0220*/  @!P2 VIADD R5, R5, 0x1 ;  /* 0x000000010505a836 */ /* 0x000fe20000000000 */
[----:B------:R-:W-:-:S04]  /*0230*/  ISETP.NE.AND P2, PT, R6, RZ, PT ;  /* 0x000000ff0600720c */ /* 0x000fc80003f45270 */
[----:B------:R-:W-:-:S07]  /*0240*/  @P1 IADD3 R5, PT, PT, R5, 0x1, RZ ;  /* 0x0000000105051810 */ /* 0x000fce0007ffe0ff */
[----:B------:R-:W-:Y:S02]  /*0250*/  @!P0 IMAD.MOV R5, RZ, RZ, -R5 ;  /* 0x000000ffff058224 */ /* 0x000fe400078e0a05 */
[----:B------:R-:W-:-:S05]  /*0260*/  @!P2 LOP3.LUT R5, RZ, R6, RZ, 0x33, !PT ;  /* 0x00000006ff05a212 */ /* 0x000fca00078e33ff */
[----:B0-----:R-:W-:Y:S02]  /*0270*/  IMAD.WIDE R2, R5, 0x4, R2 ;  /* 0x0000000405027825 */ /* 0x001fe400078e0202 */
[----:B------:R-:W0:Y:S04]  /*0280*/  LDC.64 R4, c[0x0][0x388] ;  /* 0x0000e200ff047b82 */ /* 0x000e280000000a00 */
[----:B------:R-:W2:Y:S01]  /*0290*/  LDG.E R3, desc[UR4][R2.64] ;  /* 0x0000000402037981 */ /* 0x000ea2000c1e1900 */
[----:B0-----:R-:W-:-:S05]  /*02a0*/  IMAD.WIDE R4, R9, 0x4, R4 ;  /* 0x0000000409047825 */ /* 0x001fca00078e0204 */
[----:B--2---:R-:W-:Y:S01]  /*02b0*/  STG.E desc[UR4][R4.64], R3 ;  /* 0x0000000304007986 */ /* 0x004fe2000c101904 */
[----:B------:R-:W-:Y:S05]  /*02c0*/  EXIT ;  /* 0x000000000000794d */ /* 0x000fea0003800000 */
.L_x_4:
        /* <DEDUP_REMOVED lines=11> */
.L_x_178:


//--------------------- .text._Z27fullWeightDerivToUniqueNulliiPfS_PiiS0_i --------------------------
	.section	.text._Z27fullWeightDerivToUniqueNulliiPfS_PiiS0_i,"ax",@progbits
	.align	128
        .global         _Z27fullWeightDerivToUniqueNulliiPfS_PiiS0_i
        .type           _Z27fullWeightDerivToUniqueNulliiPfS_PiiS0_i,@function
        .size           _Z27fullWeightDerivToUniqueNulliiPfS_PiiS0_i,(.L_x_179 - _Z27fullWeightDerivToUniqueNulliiPfS_PiiS0_i)
        .other          _Z27fullWeightDerivToUniqueNulliiPfS_PiiS0_i,@"STO_CUDA_ENTRY STV_DEFAULT"
_Z27fullWeightDerivToUniqueNulliiPfS_PiiS0_i:
.text._Z27fullWeightDerivToUniqueNulliiPfS_PiiS0_i:
        /* <DEDUP_REMOVED lines=9> */
[----:B------:R-:W1:Y:S01]  /*0090*/  LDCU.64 UR4, c[0x0][0x358] ;  /* 0x00006b00ff0477ac */ /* 0x000e620008000a00 */
[----:B------:R-:W2:Y:S06]  /*00a0*/  LDCU UR6, c[0x0][0x384] ;  /* 0x00007080ff0677ac */ /* 0x000eac0008000800 */
[----:B------:R-:W2:Y:S08]  /*00b0*/  LDC R0, c[0x0][0x3b0] ;  /* 0x0000ec00ff007b82 */ /* 0x000eb00000000800 */
[----:B------:R-:W3:Y:S01]  /*00c0*/  LDC.64 R2, c[0x0][0x388] ;  /* 0x0000e200ff027b82 */ /* 0x000ee20000000a00 */
[----:B0-----:R-:W-:-:S06]  /*00d0*/  IMAD.WIDE R4, R11, 0x4, R4 ;  /* 0x000000040b047825 */ /* 0x001fcc00078e0204 */
[----:B-1----:R-:W4:Y:S01]  /*00e0*/  LDG.E R4, desc[UR4][R4.64] ;  /* 0x0000000404047981 */ /* 0x002f22000c1e1900 */
[----:B--2---:R-:W-:-:S04]  /*00f0*/  IMAD R7, R11, UR6, R0 ;  /* 0x000000060b077c24 */ /* 0x004fc8000f8e0200 */
[----:B---3--:R-:W-:Y:S01]  /*0100*/  IMAD.WIDE R2, R7, 0x4, R2 ;  /* 0x0000000407027825 */ /* 0x008fe200078e0202 */
[----:B----4-:R-:W-:-:S13]  /*0110*/  ISETP.GE.AND P0, PT, R4, 0x1, PT ;  /* 0x000000010400780c */ /* 0x010fda0003f06270 */
[----:B------:R-:W-:Y:S05]  /*0120*/  @!P0 EXIT ;  /* 0x000000000000894d */ /* 0x000fea0003800000 */
[----:B------:R0:W5:Y:S01]  /*0130*/  LDG.E R13, desc[UR4][R2.64] ;  /* 0x00000004020d7981 */ /* 0x000162000c1e1900 */
[----:B------:R-:W1:Y:S01]  /*0140*/  LDC.64 R8, c[0x0][0x390] ;  /* 0x0000e400ff087b82 */ /* 0x000e620000000a00 */
[----:B------:R-:W-:Y:S01]  /*0150*/  HFMA2 R10, -RZ, RZ, 0, 0 ;  /* 0x00000000ff0a7431 */ /* 0x000fe200000001ff */
[----:B------:R-:W-:Y:S01]  /*0160*/  I2FP.F32.S32 R0, R4 ;  /* 0x0000000400007245 */ /* 0x000fe20000201400 */
[----:B------:R-:W2:Y:S05]  /*0170*/  LDCU UR6, c[0x0][0x3a0] ;  /* 0x00007400ff0677ac */ /* 0x000eaa0008000800 */
[----:B------:R-:W3:Y:S02]  /*0180*/  LDC.64 R6, c[0x0][0x398] ;  /* 0x0000e600ff067b82 */ /* 0x000ee40000000a00 */
.L_x_5:
[----:B0-2---:R-:W-:-:S04]  /*0190*/  IMAD R3, R11, UR6, R10 ;  /* 0x000000060b037c24 */ /* 0x005fc8000f8e020a */
[----:B---3--:R-:W-:-:S06]  /*01a0*/  IMAD.WIDE R2, R3, 0x4, R6 ;  /* 0x0000000403027825 */ /* 0x008fcc00078e0206 */
[----:B------:R-:W1:Y:S01]  /*01b0*/  LDG.E R3, desc[UR4][R2.64] ;  /* 0x0000000402037981 */ /* 0x000e62000c1e1900 */
[----:B------:R-:W-:-:S04]  /*01c0*/  IADD3 R10, PT, PT, R10, 0x1, RZ ;  /* 0x000000010a0a7810 */ /* 0x000fc80007ffe0ff */
[----:B------:R-:W-:-:S04]  /*01d0*/  I2FP.F32.U32 R15, R10 ;  /* 0x0000000a000f7245 */ /* 0x000fc80000201000 */
[----:B------:R-:W-:Y:S01]  /*01e0*/  FSETP.GEU.AND P0, PT, R15, R0, PT ;  /* 0x000000000f00720b */ /* 0x000fe20003f0e000 */
[----:B-1--4-:R-:W-:-:S05]  /*01f0*/  IMAD.WIDE R4, R3, 0x4, R8 ;  /* 0x0000000403047825 */ /* 0x012fca00078e0208 */
[----:B-----5:R4:W-:Y:S07]  /*0200*/  REDG.E.ADD.F32.FTZ.RN.STRONG.GPU desc[UR4][R4.64], R13 ;  /* 0x0000000d040079a6 */ /* 0x0209ee000c12f304 */
[----:B------:R-:W-:Y:S05]  /*0210*/  @!P0 BRA `(.L_x_5) ;  /* 0xfffffffc00dc8947 */ /* 0x000fea000383ffff */
[----:B------:R-:W-:Y:S05]  /*0220*/  EXIT ;  /* 0x000000000000794d */ /* 0x000fea0003800000 */
.L_x_6:
        /* <DEDUP_REMOVED lines=13> */
.L_x_179:


//--------------------- .text._Z30fullWeightDerivToUniqueNonNulliPiPfS0_ --------------------------
	.section	.text._Z30fullWeightDerivToUniqueNonNulliPiPfS0_,"ax",@progbits
	.align	128
        .global         _Z30fullWeightDerivToUniqueNonNulliPiPfS0_
        .type           _Z30fullWeightDerivToUniqueNonNulliPiPfS0_,@function
        .size           _Z30fullWeightDerivToUniqueNonNulliPiPfS0_,(.L_x_180 - _Z30fullWeightDerivToUniqueNonNulliPiPfS0_)
        .other          _Z30fullWeightDerivToUniqueNonNulliPiPfS0_,@"STO_CUDA_ENTRY STV_DEFAULT"
_Z30fullWeightDerivToUniqueNonNulliPiPfS0_:
.text._Z30fullWeightDerivToUniqueNonNulliPiPfS0_:
        /* <DEDUP_REMOVED lines=10> */
[----:B0-----:R-:W-:-:S05]  /*00a0*/  IMAD.WIDE R2, R7, 0x4, R2 ;  /* 0x0000000407027825 */ /* 0x001fca00078e0202 */
[----:B-1----:R-:W2:Y:S02]  /*00b0*/  LDG.E R9, desc[UR4][R2.64] ;  /* 0x0000000402097981 */ /* 0x002ea4000c1e1900 */
[----:B--2---:R-:W-:-:S13]  /*00c0*/  ISETP.NE.AND P0, PT, R9, -0x1, PT ;  /* 0xffffffff0900780c */ /* 0x004fda0003f05270 */
[----:B------:R-:W-:Y:S05]  /*00d0*/  @!P0 EXIT ;  /* 0x000000000000894d */ /* 0x000fea0003800000 */
[----:B------:R-:W0:Y:S08]  /*00e0*/  LDC.64 R4, c[0x0][0x390] ;  /* 0x0000e400ff047b82 */ /* 0x000e300000000a00 */
[----:B------:R-:W1:Y:S01]  /*00f0*/  LDC.64 R2, c[0x0][0x398] ;  /* 0x0000e600ff027b82 */ /* 0x000e620000000a00 */
[----:B0-----:R-:W-:-:S06]  /*0100*/  IMAD.WIDE R4, R7, 0x4, R4 ;  /* 0x0000000407047825 */ /* 0x001fcc00078e0204 */
[----:B------:R-:W2:Y:S01]  /*0110*/  LDG.E R5, desc[UR4][R4.64] ;  /* 0x0000000404057981 */ /* 0x000ea2000c1e1900 */
[----:B-1----:R-:W-:-:S05]  /*0120*/  IMAD.WIDE R2, R9, 0x4, R2 ;  /* 0x0000000409027825 */ /* 0x002fca00078e0202 */
[----:B--2---:R-:W-:Y:S01]  /*0130*/  REDG.E.ADD.F32.FTZ.RN.STRONG.GPU desc[UR4][R2.64], R5 ;  /* 0x00000005020079a6 */ /* 0x004fe2000c12f304 */
[----:B------:R-:W-:Y:S05]  /*0140*/  EXIT ;  /* 0x000000000000794d */ /* 0x000fea0003800000 */
.L_x_7:
        /* <DEDUP_REMOVED lines=11> */
.L_x_180:


//--------------------- .text._Z10matMulSimpiiiPfS_S_ --------------------------
	.section	.text._Z10matMulSimpiiiPfS_S_,"ax",@progbits
	.align	128
        .global         _Z10matMulSimpiiiPfS_S_
        .type           _Z10matMulSimpiiiPfS_S_,@function
        .size           _Z10matMulSimpiiiPfS_S_,(.L_x_181 - _Z10matMulSimpiiiPfS_S_)
        .other          _Z10matMulSimpiiiPfS_S_,@"STO_CUDA_ENTRY STV_DEFAULT"
_Z10matMulSimpiiiPfS_S_:
.text._Z10matMulSimpiiiPfS_S_:
[----:B------:R-:W-:Y:S08]  /*0000*/  LDC R1, c[0x0][0x37c] ;  /* 0x0000df00ff017b82 */ /* 0x000ff00000000800 */
[----:B------:R-:W0:Y:S01]  /*0010*/  LDC R7, c[0x0][0x388] ;  /* 0x0000e200ff077b82 */ /* 0x000e220000000800 */
[----:B------:R-:W1:Y:S01]  /*0020*/  S2R R0, SR_CTAID.X ;  /* 0x0000000000007919 */ /* 0x000e620000002500 */
[----:B------:R-:W1:Y:S01]  /*0030*/  LDCU UR4, c[0x0][0x360] ;  /* 0x00006c00ff0477ac */ /* 0x000e620008000800 */
[----:B------:R-:W1:Y:S01]  /*0040*/  S2R R5, SR_TID.X ;  /* 0x0000000000057919 */ /* 0x000e620000002100 */
[----:B0-----:R-:W-:-:S04]  /*0050*/  IABS R9, R7 ;  /* 0x0000000700097213 */ /* 0x001fc80000000000 */
[----:B------:R-:W0:Y:S01]  /*0060*/  I2F.RP R4, R9 ;  /* 0x0000000900047306 */ /* 0x000e220000209400 */
[----:B-1----:R-:W-:Y:S01]  /*0070*/  IMAD R0, R0, UR4, R5 ;  /* 0x0000000400007c24 */ /* 0x002fe2000f8e0205 */
[----:B------:R-:W1:Y:S06]  /*0080*/  LDCU UR4, c[0x0][0x380] ;  /* 0x00007000ff0477ac */ /* 0x000e6c0008000800 */
[----:B0-----:R-:W0:Y:S02]  /*0090*/  MUFU.RCP R4, R4 ;  /* 0x0000000400047308 */ /* 0x001e240000001000 */
[----:B0-----:R-:W-:-:S02]  /*00a0*/  IADD3 R2, PT, PT, R4, 0xffffffe, RZ ;  /* 0x0ffffffe04027810 */ /* 0x001fc40007ffe0ff */
[----:B------:R-:W-:-:S04]  /*00b0*/  IABS R4, R0 ;  /* 0x0000000000047213 */ /* 0x000fc80000000000 */
[----:B------:R0:W2:Y:S02]  /*00c0*/  F2I.FTZ.U32.TRUNC.NTZ R3, R2 ;  /* 0x0000000200037305 */ /* 0x0000a4000021f000 */
[----:B0-----:R-:W-:Y:S01]  /*00d0*/  HFMA2 R2, -RZ, RZ, 0, 0 ;  /* 0x00000000ff027431 */ /* 0x001fe200000001ff */
[----:B--2---:R-:W-:-:S05]  /*00e0*/  IADD3 R6, PT, PT, RZ, -R3, RZ ;  /* 0x80000003ff067210 */ /* 0x004fca0007ffe0ff */
[----:B------:R-:W-:-:S04]  /*00f0*/  IMAD R5, R6, R9, RZ ;  /* 0x0000000906057224 */ /* 0x000fc800078e02ff */
[----:B------:R-:W-:-:S04]  /*0100*/  IMAD.HI.U32 R3, R3, R5, R2 ;  /* 0x0000000503037227 */ /* 0x000fc800078e0002 */
[----:B-1----:R-:W-:Y:S02]  /*0110*/  IMAD R5, R7, UR4, RZ ;  /* 0x0000000407057c24 */ /* 0x002fe4000f8e02ff */
[----:B------:R-:W-:-:S03]  /*0120*/  IMAD.HI.U32 R3, R3, R4, RZ ;  /* 0x0000000403037227 */ /* 0x000fc600078e00ff */
[----:B------:R-:W-:Y:S02]  /*0130*/  ISETP.GE.AND P1, PT, R0, R5, PT ;  /* 0x000000050000720c */ /* 0x000fe40003f26270 */
[----:B------:R-:W-:-:S05]  /*0140*/  IADD3 R2, PT, PT, -R3, RZ, RZ ;  /* 0x000000ff03027210 */ /* 0x000fca0007ffe1ff */
[----:B------:R-:W-:-:S05]  /*0150*/  IMAD R2, R9, R2, R4 ;  /* 0x0000000209027224 */ /* 0x000fca00078e0204 */
[----:B------:R-:W-:-:S13]  /*0160*/  ISETP.GT.U32.AND P2, PT, R9, R2, PT ;  /* 0x000000020900720c */ /* 0x000fda0003f44070 */
[-C--:B------:R-:W-:Y:S02]  /*0170*/  @!P2 IADD3 R2, PT, PT, R2, -R9.reuse, RZ ;  /* 0x800000090202a210 */ /* 0x080fe40007ffe0ff */
[----:B------:R-:W-:Y:S02]  /*0180*/  @!P2 IADD3 R3, PT, PT, R3, 0x1, RZ ;  /* 0x000000010303a810 */ /* 0x000fe40007ffe0ff */
[----:B------:R-:W-:Y:S02]  /*0190*/  ISETP.GE.U32.AND P0, PT, R2, R9, PT ;  /* 0x000000090200720c */ /* 0x000fe40003f06070 */
[----:B------:R-:W-:Y:S02]  /*01a0*/  LOP3.LUT R2, R0, R7, RZ, 0x3c, !PT ;  /* 0x0000000700027212 */ /* 0x000fe400078e3cff */
[----:B------:R-:W-:Y:S02]  /*01b0*/  ISETP.NE.AND P2, PT, R7, RZ, PT ;  /* 0x000000ff0700720c */ /* 0x000fe40003f45270 */
[----:B------:R-:W-:-:S07]  /*01c0*/  ISETP.GE.AND P3, PT, R2, RZ, PT ;  /* 0x000000ff0200720c */ /* 0x000fce0003f66270 */
[----:B------:R-:W-:Y:S01]  /*01d0*/  @P0 IADD3 R3, PT, PT, R3, 0x1, RZ ;  /* 0x0000000103030810 */ /* 0x000fe20007ffe0ff */
[----:B------:R-:W-:Y:S06]  /*01e0*/  @P1 EXIT ;  /* 0x000000000000194d */ /* 0x000fec0003800000 */
[----:B------:R-:W0:Y:S01]  /*01f0*/  LDC R6, c[0x0][0x384] ;  /* 0x0000e100ff067b82 */ /* 0x000e220000000800 */
[----:B------:R-:W-:Y:S01]  /*0200*/  MOV R9, R3 ;  /* 0x0000000300097202 */ /* 0x000fe20000000f00 */
[----:B------:R-:W1:Y:S03]  /*0210*/  LDCU.64 UR6, c[0x0][0x358] ;  /* 0x00006b00ff0677ac */ /* 0x000e660008000a00 */
[----:B------:R-:W-:Y:S02]  /*0220*/  @!P3 IADD3 R9, PT, PT, -R9, RZ, RZ ;  /* 0x000000ff0909b210 */ /* 0x000fe40007ffe1ff */
[----:B------:R-:W-:Y:S01]  /*0230*/  @!P2 LOP3.LUT R9, RZ, R7, RZ, 0x33, !PT ;  /* 0x00000007ff09a212 */ /* 0x000fe200078e33ff */
[----:B------:R-:W2:Y:S03]  /*0240*/  LDC.64 R2, c[0x0][0x3a0] ;  /* 0x0000e800ff027b82 */ /* 0x000ea60000000a00 */
[----:B------:R-:W-:-:S05]  /*0250*/  IADD3 R4, PT, PT, -R9, RZ, RZ ;  /* 0x000000ff09047210 */ /* 0x000fca0007ffe1ff */
[----:B------:R-:W-:-:S04]  /*0260*/  IMAD R0, R7, R4, R0 ;  /* 0x0000000407007224 */ /* 0x000fc800078e0200 */
[----:B------:R-:W-:Y:S01]  /*0270*/  IMAD R5, R9, R7, R0 ;  /* 0x0000000709057224 */ /* 0x000fe200078e0200 */
[----:B0-----:R-:W-:-:S03]  /*0280*/  ISETP.GE.AND P0, PT, R6, 0x1, PT ;  /* 0x000000010600780c */ /* 0x001fc60003f06270 */
[----:B--2---:R-:W-:-:S05]  /*0290*/  IMAD.WIDE R2, R5, 0x4, R2 ;  /* 0x0000000405027825 */ /* 0x004fca00078e0202 */
[----:B-1----:R0:W-:Y:S05]  /*02a0*/  STG.E desc[UR6][R2.64], RZ ;  /* 0x000000ff02007986 */ /* 0x0021ea000c101906 */
[----:B------:R-:W-:Y:S05]  /*02b0*/  @!P0 EXIT ;  /* 0x000000000000894d */ /* 0x000fea0003800000 */
[C---:B------:R-:W-:Y:S01]  /*02c0*/  ISETP.GE.U32.AND P0, PT, R6.reuse, 0x8, PT ;  /* 0x000000080600780c */ /* 0x040fe20003f06070 */
[----:B------:R-:W-:Y:S01]  /*02d0*/  HFMA2 R13, -RZ, RZ, 0, 0 ;  /* 0x00000000ff0d7431 */ /* 0x000fe200000001ff */
[----:B------:R-:W-:Y:S01]  /*02e0*/  LOP3.LUT R20, R6, 0x7, RZ, 0xc0, !PT ;  /* 0x0000000706147812 */ /* 0x000fe200078ec0ff */
[----:B------:R-:W-:Y:S01]  /*02f0*/  IMAD R8, R9, R6, RZ ;  /* 0x0000000609087224 */ /* 0x000fe200078e02ff */
[----:B------:R-:W-:Y:S02]  /*0300*/  MOV R9, RZ ;  /* 0x000000ff00097202 */ /* 0x000fe40000000f00 */
[----:B------:R-:W-:-:S07]  /*0310*/  ISETP.NE.AND P1, PT, R20, RZ, PT ;  /* 0x000000ff1400720c */ /* 0x000fce0003f25270 */
[----:B------:R-:W-:Y:S06]  /*0320*/  @!P0 BRA `(.L_x_8) ;  /* 0x0000000000e48947 */ /* 0x000fec0003800000 */
[----:B------:R-:W1:Y:S01]  /*0330*/  LDCU.64 UR4, c[0x0][0x390] ;  /* 0x00007200ff0477ac */ /* 0x000e620008000a00 */
[----:B------:R-:W-:Y:S02]  /*0340*/  LOP3.LUT R9, R6, 0x7ffffff8, RZ, 0xc0, !PT ;  /* 0x7ffffff806097812 */ /* 0x000fe400078ec0ff */
[----:B------:R-:W-:Y:S02]  /*0350*/  MOV R13, RZ ;  /* 0x000000ff000d7202 */ /* 0x000fe40000000f00 */
[----:B------:R-:W-:Y:S02]  /*0360*/  MOV R11, R8 ;  /* 0x00000008000b7202 */ /* 0x000fe40000000f00 */
[----:B------:R-:W-:Y:S02]  /*0370*/  MOV R12, R0 ;  /* 0x00000000000c7202 */ /* 0x000fe40000000f00 */
[----:B------:R-:W-:Y:S01]  /*0380*/  IADD3 R10, PT, PT, -R9, RZ, RZ ;  /* 0x000000ff090a7210 */ /* 0x000fe20007ffe1ff */
[----:B-1----:R-:W-:-:S04]  /*0390*/  UIADD3 UR4, UP0, UPT, UR4, 0x10, URZ ;  /* 0x0000001004047890 */ /* 0x002fc8000ff1e0ff */
[----:B------:R-:W-:-:S12]  /*03a0*/  UIADD3.X UR5, UPT, UPT, URZ, UR5, URZ, UP0, !UPT ;  /* 0x00000005ff057290 */ /* 0x000fd800087fe4ff */
.L_x_9:
[----:B------:R-:W1:Y:S01]  /*03b0*/  LDC.64 R14, c[0x0][0x398] ;  /* 0x0000e600ff0e7b82 */ /* 0x000e620000000a00 */
[----:B------:R-:W-:Y:S02]  /*03c0*/  MOV R4, UR4 ;  /* 0x0000000400047c02 */ /* 0x000fe40008000f00 */
[----:B------:R-:W-:-:S03]  /*03d0*/  MOV R5, UR5 ;  /* 0x0000000500057c02 */ /* 0x000fc60008000f00 */
[----:B------:R-:W-:-:S05]  /*03e0*/  IMAD.WIDE R4, R11, 0x4, R4 ;  /* 0x000000040b047825 */ /* 0x000fca00078e0204 */
[----:B--2---:R-:W2:Y:S01]  /*03f0*/  LDG.E R16, desc[UR6][R4.64+-0x10] ;  /* 0xfffff00604107981 */ /* 0x004ea2000c1e1900 */
[----:B-1----:R-:W-:-:S05]  /*0400*/  IMAD.WIDE R14, R12, 0x4, R14 ;  /* 0x000000040c0e7825 */ /* 0x002fca00078e020e */
[----:B------:R-:W2:Y:S02]  /*0410*/  LDG.E R17, desc[UR6][R14.64] ;  /* 0x000000060e117981 */ /* 0x000ea4000c1e1900 */
[----:B--2---:R-:W-:Y:S01]  /*0420*/  FFMA R13, R16, R17, R13 ;  /* 0x00000011100d7223 */ /* 0x004fe2000000000d */
[----:B------:R-:W-:-:S04]  /*0430*/  IMAD.WIDE R16, R7, 0x4, R14 ;  /* 0x0000000407107825 */ /* 0x000fc800078e020e */
[----:B------:R1:W-:Y:S04]  /*0440*/  STG.E desc[UR6][R2.64], R13 ;  /* 0x0000000d02007986 */ /* 0x0003e8000c101906 */
[----:B------:R-:W2:Y:S04]  /*0450*/  LDG.E R18, desc[UR6][R4.64+-0xc] ;  /* 0xfffff40604127981 */ /* 0x000ea8000c1e1900 */
[----:B------:R-:W2:Y:S02]  /*0460*/  LDG.E R19, desc[UR6][R16.64] ;  /* 0x0000000610137981 */ /* 0x000ea4000c1e1900 */
[----:B--2---:R-:W-:Y:S01]  /*0470*/  FFMA R21, R18, R19, R13 ;  /* 0x0000001312157223 */ /* 0x004fe2000000000d */
[----:B------:R-:W-:-:S04]  /*0480*/  IMAD.WIDE R18, R7, 0x4, R16 ;  /* 0x0000000407127825 */ /* 0x000fc800078e0210 */
[----:B------:R2:W-:Y:S04]  /*0490*/  STG.E desc[UR6][R2.64], R21 ;  /* 0x0000001502007986 */ /* 0x0005e8000c101906 */
[----:B------:R-:W3:Y:S04]  /*04a0*/  LDG.E R22, desc[UR6][R4.64+-0x8] ;  /* 0xfffff80604167981 */ /* 0x000ee8000c1e1900 */
[----:B------:R-:W3:Y:S02]  /*04b0*/  LDG.E R14, desc[UR6][R18.64] ;  /* 0x00000006120e7981 */ /* 0x000ee4000c1e1900 */
[----:B---3--:R-:W-:Y:S01]  /*04c0*/  FFMA R23, R22, R14, R21 ;  /* 0x0000000e16177223 */ /* 0x008fe20000000015 */
[----:B------:R-:W-:-:S04]  /*04d0*/  IMAD.WIDE R14, R7, 0x4, R18 ;  /* 0x00000004070e7825 */ /* 0x000fc800078e0212 */
[----:B------:R3:W-:Y:S04]  /*04e0*/  STG.E desc[UR6][R2.64], R23 ;  /* 0x0000001702007986 */ /* 0x0007e8000c101906 */
[----:B------:R-:W4:Y:S04]  /*04f0*/  LDG.E R22, desc[UR6][R4.64+-0x4] ;  /* 0xfffffc0604167981 */ /* 0x000f28000c1e1900 */
[----:B-1----:R-:W4:Y:S01]  /*0500*/  LDG.E R13, desc[UR6][R14.64] ;  /* 0x000000060e0d7981 */ /* 0x002f22000c1e1900 */
[----:B------:R-:W-:-:S04]  /*0510*/  IMAD.WIDE R16, R7, 0x4, R14 ;  /* 0x0000000407107825 */ /* 0x000fc800078e020e */
[----:B----4-:R-:W-:-:S05]  /*0520*/  FFMA R13, R22, R13, R23 ;  /* 0x0000000d160d7223 */ /* 0x010fca0000000017 */
[----:B------:R1:W-:Y:S04]  /*0530*/  STG.E desc[UR6][R2.64], R13 ;  /* 0x0000000d02007986 */ /* 0x0003e8000c101906 */
[----:B------:R-:W4:Y:S04]  /*0540*/  LDG.E R22, desc[UR6][R4.64] ;  /* 0x0000000604167981 */ /* 0x000f28000c1e1900 */
[----:B--2---:R-:W4:Y:S01]  /*0550*/  LDG.E R21, desc[UR6][R16.64] ;  /* 0x0000000610157981 */ /* 0x004f22000c1e1900 */
[----:B------:R-:W-:-:S04]  /*0560*/  IMAD.WIDE R18, R7, 0x4, R16 ;  /* 0x0000000407127825 */ /* 0x000fc800078e0210 */
[----:B----4-:R-:W-:-:S05]  /*0570*/  FFMA R21, R22, R21, R13 ;  /* 0x0000001516157223 */ /* 0x010fca000000000d */
[----:B------:R2:W-:Y:S04]  /*0580*/  STG.E desc[UR6][R2.64], R21 ;  /* 0x0000001502007986 */ /* 0x0005e8000c101906 */
[----:B------:R-:W4:Y:S04]  /*0590*/  LDG.E R22, desc[UR6][R4.64+0x4] ;  /* 0x0000040604167981 */ /* 0x000f28000c1e1900 */
[----:B---3--:R-:W4:Y:S01]  /*05a0*/  LDG.E R23, desc[UR6][R18.64] ;  /* 0x0000000612177981 */ /* 0x008f22000c1e1900 */
[----:B------:R-:W-:-:S04]  /*05b0*/  IMAD.WIDE R14, R7, 0x4, R18 ;  /* 0x00000004070e7825 */ /* 0x000fc800078e0212 */
[----:B----4-:R-:W-:-:S05]  /*05c0*/  FFMA R23, R22, R23, R21 ;  /* 0x0000001716177223 */ /* 0x010fca0000000015 */
[----:B------:R2:W-:Y:S04]  /*05d0*/  STG.E desc[UR6][R2.64], R23 ;  /* 0x0000001702007986 */ /* 0x0005e8000c101906 */
[----:B------:R-:W3:Y:S04]  /*05e0*/  LDG.E R22, desc[UR6][R4.64+0x8] ;  /* 0x0000080604167981 */ /* 0x000ee8000c1e1900 */
[----:B-1----:R-:W3:Y:S01]  /*05f0*/  LDG.E R13, desc[UR6][R14.64] ;  /* 0x000000060e0d7981 */ /* 0x002ee2000c1e1900 */
[----:B------:R-:W-:Y:S01]  /*0600*/  IMAD.WIDE R16, R7, 0x4, R14 ;  /* 0x0000000407107825 */ /* 0x000fe200078e020e */
[----:B------:R-:W-:-:S03]  /*0610*/  IADD3 R10, PT, PT, R10, 0x8, RZ ;  /* 0x000000080a0a7810 */ /* 0x000fc60007ffe0ff */
[----:B---3--:R-:W-:-:S05]  /*0620*/  FFMA R25, R22, R13, R23 ;  /* 0x0000000d16197223 */ /* 0x008fca0000000017 */
[----:B------:R2:W-:Y:S04]  /*0630*/  STG.E desc[UR6][R2.64], R25 ;  /* 0x0000001902007986 */ /* 0x0005e8000c101906 */
[----:B------:R-:W3:Y:S04]  /*0640*/  LDG.E R22, desc[UR6][R4.64+0xc] ;  /* 0x00000c0604167981 */ /* 0x000ee8000c1e1900 */
[----:B------:R-:W3:Y:S01]  /*0650*/  LDG.E R16, desc[UR6][R16.64] ;  /* 0x0000000610107981 */ /* 0x000ee2000c1e1900 */
[----:B------:R-:W-:Y:S02]  /*0660*/  ISETP.NE.AND P0, PT, R10, RZ, PT ;  /* 0x000000ff0a00720c */ /* 0x000fe40003f05270 */
[----:B------:R-:W-:-:S02]  /*0670*/  LEA R12, R7, R12, 0x3 ;  /* 0x0000000c070c7211 */ /* 0x000fc400078e18ff */
[----:B------:R-:W-:Y:S01]  /*0680*/  IADD3 R11, PT, PT, R11, 0x8, RZ ;  /* 0x000000080b0b7810 */ /* 0x000fe20007ffe0ff */
[----:B---3--:R-:W-:-:S05]  /*0690*/  FFMA R13, R22, R16, R25 ;  /* 0x00000010160d7223 */ /* 0x008fca0000000019 */
[----:B------:R2:W-:Y:S03]  /*06a0*/  STG.E desc[UR6][R2.64], R13 ;  /* 0x0000000d02007986 */ /* 0x0005e6000c101906 */
[----:B------:R-:W-:Y:S05]  /*06b0*/  @P0 BRA `(.L_x_9) ;  /* 0xfffffffc003c0947 */ /* 0x000fea000383ffff */
.L_x_8:
[----:B------:R-:W-:Y:S05]  /*06c0*/  @!P1 EXIT ;  /* 0x000000000000994d */ /* 0x000fea0003800000 */
[----:B------:R-:W-:Y:S02]  /*06d0*/  ISETP.GE.U32.AND P0, PT, R20, 0x4, PT ;  /* 0x000000041400780c */ /* 0x000fe40003f06070 */
[----:B------:R-:W-:-:S04]  /*06e0*/  LOP3.LUT R16, R6, 0x3, RZ, 0xc0, !PT ;  /* 0x0000000306107812 */ /* 0x000fc800078ec0ff */
[----:B------:R-:W-:-:S07]  /*06f0*/  ISETP.NE.AND P1, PT, R16, RZ, PT ;  /* 0x000000ff1000720c */ /* 0x000fce0003f25270 */
[----:B------:R-:W-:Y:S06]  /*0700*/  @!P0 BRA `(.L_x_10) ;  /* 0x0000000000688947 */ /* 0x000fec0003800000 */
[----:B------:R-:W1:Y:S01]  /*0710*/  LDC.64 R4, c[0x0][0x390] ;  /* 0x0000e400ff047b82 */ /* 0x000e620000000a00 */
[----:B------:R-:W-:Y:S01]  /*0720*/  IADD3 R15, PT, PT, R8, R9, RZ ;  /* 0x00000009080f7210 */ /* 0x000fe20007ffe0ff */
[----:B------:R-:W-:-:S06]  /*0730*/  IMAD R17, R9, R7, R0 ;  /* 0x0000000709117224 */ /* 0x000fcc00078e0200 */
[----:B------:R-:W3:Y:S01]  /*0740*/  LDC.64 R10, c[0x0][0x398] ;  /* 0x0000e600ff0a7b82 */ /* 0x000ee20000000a00 */
[----:B-1----:R-:W-:-:S05]  /*0750*/  IMAD.WIDE R4, R15, 0x4, R4 ;  /* 0x000000040f047825 */ /* 0x002fca00078e0204 */
[----:B------:R-:W4:Y:S01]  /*0760*/  LDG.E R12, desc[UR6][R4.64] ;  /* 0x00000006040c7981 */ /* 0x000f22000c1e1900 */
[----:B---3--:R-:W-:-:S05]  /*0770*/  IMAD.WIDE R10, R17, 0x4, R10 ;  /* 0x00000004110a7825 */ /* 0x008fca00078e020a */
[----:B------:R-:W4:Y:S02]  /*0780*/  LDG.E R14, desc[UR6][R10.64] ;  /* 0x000000060a0e7981 */ /* 0x000f24000c1e1900 */
[----:B----4-:R-:W-:Y:S01]  /*0790*/  FFMA R17, R12, R14, R13 ;  /* 0x0000000e0c117223 */ /* 0x010fe2000000000d */
[----:B--2---:R-:W-:-:S04]  /*07a0*/  IMAD.WIDE R12, R7, 0x4, R10 ;  /* 0x00000004070c7825 */ /* 0x004fc800078e020a */
[----:B------:R1:W-:Y:S04]  /*07b0*/  STG.E desc[UR6][R2.64], R17 ;  /* 0x0000001102007986 */ /* 0x0003e8000c101906 */
[----:B------:R-:W2:Y:S04]  /*07c0*/  LDG.E R14, desc[UR6][R4.64+0x4] ;  /* 0x00000406040e7981 */ /* 0x000ea8000c1e1900 */
[----:B------:R-:W2:Y:S02]  /*07d0*/  LDG.E R15, desc[UR6][R12.64] ;  /* 0x000000060c0f7981 */ /* 0x000ea4000c1e1900 */
[----:B--2---:R-:W-:Y:S01]  /*07e0*/  FFMA R19, R14, R15, R17 ;  /* 0x0000000f0e137223 */ /* 0x004fe20000000011 */
[----:B------:R-:W-:-:S04]  /*07f0*/  IMAD.WIDE R14, R7, 0x4, R12 ;  /* 0x00000004070e7825 */ /* 0x000fc800078e020c */
[----:B------:R1:W-:Y:S04]  /*0800*/  STG.E desc[UR6][R2.64], R19 ;  /* 0x0000001302007986 */ /* 0x0003e8000c101906 */
[----:B------:R-:W2:Y:S04]  /*0810*/  LDG.E R18, desc[UR6][R4.64+0x8] ;  /* 0x0000080604127981 */ /* 0x000ea8000c1e1900 */
[----:B------:R-:W2:Y:S01]  /*0820*/  LDG.E R20, desc[UR6][R14.64] ;  /* 0x000000060e147981 */ /* 0x000ea2000c1e1900 */
[----:B------:R-:W-:-:S04]  /*0830*/  IMAD.WIDE R10, R7, 0x4, R14 ;  /* 0x00000004070a7825 */ /* 0x000fc800078e020e */
[----:B--2---:R-:W-:-:S05]  /*0840*/  FFMA R21, R18, R20, R19 ;  /* 0x0000001412157223 */ /* 0x004fca0000000013 */
[----:B------:R1:W-:Y:S04]  /*0850*/  STG.E desc[UR6][R2.64], R21 ;  /* 0x0000001502007986 */ /* 0x0003e8000c101906 */
[----:B------:R-:W2:Y:S04]  /*0860*/  LDG.E R18, desc[UR6][R4.64+0xc] ;  /* 0x00000c0604127981 */ /* 0x000ea8000c1e1900 */
[----:B------:R-:W2:Y:S01]  /*0870*/  LDG.E R10, desc[UR6][R10.64] ;  /* 0x000000060a0a7981 */ /* 0x000ea2000c1e1900 */
[----:B------:R-:W-:Y:S01]  /*0880*/  IADD3 R9, PT, PT, R9, 0x4, RZ ;  /* 0x0000000409097810 */ /* 0x000fe20007ffe0ff */
[----:B--2---:R-:W-:-:S05]  /*0890*/  FFMA R13, R18, R10, R21 ;  /* 0x0000000a120d7223 */ /* 0x004fca0000000015 */
[----:B------:R1:W-:Y:S02]  /*08a0*/  STG.E desc[UR6][R2.64], R13 ;  /* 0x0000000d02007986 */ /* 0x0003e4000c101906 */
.L_x_10:
[----:B------:R-:W-:Y:S05]  /*08b0*/  @!P1 EXIT ;  /* 0x000000000000994d */ /* 0x000fea0003800000 */
[----:B------:R-:W-:Y:S02]  /*08c0*/  ISETP.NE.AND P0, PT, R16, 0x1, PT ;  /* 0x000000011000780c */ /* 0x000fe40003f05270 */
[----:B------:R-:W-:-:S04]  /*08d0*/  LOP3.LUT R6, R6, 0x1, RZ, 0xc0, !PT ;  /* 0x0000000106067812 */ /* 0x000fc800078ec0ff */
[----:B------:R-:W-:-:S07]  /*08e0*/  ISETP.NE.U32.AND P1, PT, R6, 0x1, PT ;  /* 0x000000010600780c */ /* 0x000fce0003f25070 */
[----:B------:R-:W-:Y:S06]  /*08f0*/  @!P0 BRA `(.L_x_11) ;  /* 0x0000000000408947 */ /* 0x000fec0003800000 */
[----:B------:R-:W3:Y:S01]  /*0900*/  LDC.64 R4, c[0x0][0x390] ;  /* 0x0000e400ff047b82 */ /* 0x000ee20000000a00 */
[----:B------:R-:W-:Y:S01]  /*0910*/  IADD3 R15, PT, PT, R8, R9, RZ ;  /* 0x00000009080f7210 */ /* 0x000fe20007ffe0ff */
[----:B-1----:R-:W-:-:S06]  /*0920*/  IMAD R17, R9, R7, R0 ;  /* 0x0000000709117224 */ /* 0x002fcc00078e0200 */
[----:B------:R-:W1:Y:S01]  /*0930*/  LDC.64 R10, c[0x0][0x398] ;  /* 0x0000e600ff0a7b82 */ /* 0x000e620000000a00 */
[----:B---3--:R-:W-:-:S05]  /*0940*/  IMAD.WIDE R4, R15, 0x4, R4 ;  /* 0x000000040f047825 */ /* 0x008fca00078e0204 */
[----:B------:R-:W3:Y:S01]  /*0950*/  LDG.E R6, desc[UR6][R4.64] ;  /* 0x0000000604067981 */ /* 0x000ee2000c1e1900 */
[----:B-1----:R-:W-:-:S05]  /*0960*/  IMAD.WIDE R10, R17, 0x4, R10 ;  /* 0x00000004110a7825 */ /* 0x002fca00078e020a */
[----:B------:R-:W3:Y:S01]  /*0970*/  LDG.E R12, desc[UR6][R10.64] ;  /* 0x000000060a0c7981 */ /* 0x000ee2000c1e1900 */
[----:B------:R-:W-:-:S04]  /*0980*/  IMAD.WIDE R14, R7, 0x4, R10 ;  /* 0x00000004070e7825 */ /* 0x000fc800078e020a */
[----:B---3--:R-:W-:-:S05]  /*0990*/  FFMA R17, R6, R12, R13 ;  /* 0x0000000c06117223 */ /* 0x008fca000000000d */
[----:B------:R3:W-:Y:S04]  /*09a0*/  STG.E desc[UR6][R2.64], R17 ;  /* 0x0000001102007986 */ /* 0x0007e8000c101906 */
[----:B------:R-:W2:Y:S04]  /*09b0*/  LDG.E R6, desc[UR6][R4.64+0x4] ;  /* 0x0000040604067981 */ /* 0x000ea8000c1e1900 */
[----:B------:R-:W2:Y:S01]  /*09c0*/  LDG.E R14, desc[UR6][R14.64] ;  /* 0x000000060e0e7981 */ /* 0x000ea2000c1e1900 */
[----:B------:R-:W-:Y:S01]  /*09d0*/  IADD3 R9, PT, PT, R9, 0x2, RZ ;  /* 0x0000000209097810 */ /* 0x000fe20007ffe0ff */
[----:B--2---:R-:W-:-:S05]  /*09e0*/  FFMA R13, R6, R14, R17 ;  /* 0x0000000e060d7223 */ /* 0x004fca0000000011 */
[----:B------:R3:W-:Y:S02]  /*09f0*/  STG.E desc[UR6][R2.64], R13 ;  /* 0x0000000d02007986 */ /* 0x0007e4000c101906 */
.L_x_11:
[----:B------:R-:W-:Y:S05]  /*0a00*/  @P1 EXIT ;  /* 0x000000000000194d */ /* 0x000fea0003800000 */
[----:B------:R-:W4:Y:S01]  /*0a10*/  LDC.64 R4, c[0x0][0x390] ;  /* 0x0000e400ff047b82 */ /* 0x000f220000000a00 */
[----:B------:R-:W-:Y:S01]  /*0a20*/  IADD3 R15, PT, PT, R8, R9, RZ ;  /* 0x00000009080f7210 */ /* 0x000fe20007ffe0ff */
[----:B------:R-:W-:-:S06]  /*0a30*/  IMAD R7, R9, R7, R0 ;  /* 0x0000000709077224 */ /* 0x000fcc00078e0200 */
[----:B------:R-:W5:Y:S01]  /*0a40*/  LDC.64 R10, c[0x0][0x398] ;  /* 0x0000e600ff0a7b82 */ /* 0x000f620000000a00 */
[----:B----4-:R-:W-:-:S06]  /*0a50*/  IMAD.WIDE R4, R15, 0x4, R4 ;  /* 0x000000040f047825 */ /* 0x010fcc00078e0204 */
[----:B------:R-:W1:Y:S01]  /*0a60*/  LDG.E R4, desc[UR6][R4.64] ;  /* 0x0000000604047981 */ /* 0x000e62000c1e1900 */
[----:B-----5:R-:W-:-:S06]  /*0a70*/  IMAD.WIDE R6, R7, 0x4, R10 ;  /* 0x0000000407067825 */ /* 0x020fcc00078e020a */
[----:B------:R-:W1:Y:S02]  /*0a80*/  LDG.E R6, desc[UR6][R6.64] ;  /* 0x0000000606067981 */ /* 0x000e64000c1e1900 */
[----:B-123--:R-:W-:-:S05]  /*0a90*/  FFMA R13, R4, R6, R13 ;  /* 0x00000006040d7223 */ /* 0x00efca000000000d */
[----:B------:R-:W-:Y:S01]  /*0aa0*/  STG.E desc[UR6][R2.64], R13 ;  /* 0x0000000d02007986 */ /* 0x000fe2000c101906 */
[----:B------:R-:W-:Y:S05]  /*0ab0*/  EXIT ;  /* 0x000000000000794d */ /* 0x000fea0003800000 */
.L_x_12:
        /* <DEDUP_REMOVED lines=12> */
.L_x_181:


//--------------------- .text._Z11makePredictiiPfS_ --------------------------
	.section	.text._Z11makePredictiiPfS_,"ax",@progbits
	.align	128
        .global         _Z11makePredictiiPfS_
        .type           _Z11makePredictiiPfS_,@function
        .size           _Z11makePredictiiPfS_,(.L_x_182 - _Z11makePredictiiPfS_)
        .other          _Z11makePredictiiPfS_,@"STO_CUDA_ENTRY STV_DEFAULT"
_Z11makePredictiiPfS_:
.text._Z11makePredictiiPfS_:
[----:B------:R-:W-:Y:S01]  /*0000*/  LDC R1, c[0x0][0x37c] ;  /* 0x0000df00ff017b82 */ /* 0x000fe20000000800 */
[----:B------:R-:W0:Y:S07]  /*0010*/  S2R R2, SR_TID.X ;  /* 0x0000000000027919 */ /* 0x000e2e0000002100 */
[----:B------:R-:W0:Y:S08]  /*0020*/  S2UR UR4, SR_CTAID.X ;  /* 0x00000000000479c3 */ /* 0x000e300000002500 */
[----:B------:R-:W0:Y:S08]  /*0030*/  LDC R3, c[0x0][0x360] ;  /* 0x0000d800ff037b82 */ /* 0x000e300000000800 */
[----:B------:R-:W1:Y:S01]  /*0040*/  LDC R0, c[0x0][0x380] ;  /* 0x0000e000ff007b82 */ /* 0x000e620000000800 */
[----:B0-----:R-:W-:-:S05]  /*0050*/  IMAD R3, R3, UR4, R2 ;  /* 0x0000000403037c24 */ /* 0x001fca000f8e0202 */
[----:B-1----:R-:W-:-:S13]  /*0060*/  ISETP.GE.AND P0, PT, R3, R0, PT ;  /* 0x000000000300720c */ /* 0x002fda0003f06270 */
[----:B------:R-:W-:Y:S05]  /*0070*/  @P0 EXIT ;  /* 0x000000000000094d */ /* 0x000fea0003800000 */
[----:B------:R-:W0:Y:S01]  /*0080*/  LDCU UR6, c[0x0][0x384] ;  /* 0x00007080ff0677ac */ /* 0x000e220008000800 */
[----:B------:R-:W-:Y:S01]  /*0090*/  IMAD.MOV.U32 R2, RZ, RZ, -0x40800000 ;  /* 0xbf800000ff027424 */ /* 0x000fe200078e00ff */
[----:B------:R-:W1:Y:S01]  /*00a0*/  LDCU.64 UR10, c[0x0][0x358] ;  /* 0x00006b00ff0a77ac */ /* 0x000e620008000a00 */
[----:B0-----:R-:W-:-:S09]  /*00b0*/  UISETP.GE.AND UP0, UPT, UR6, 0x1, UPT ;  /* 0x000000010600788c */ /* 0x001fd2000bf06270 */
[----:B-1----:R-:W-:Y:S05]  /*00c0*/  BRA.U !UP0, `(.L_x_13) ;  /* 0x0000000d084c7547 */ /* 0x002fea000b800000 */
[----:B------:R-:W-:Y:S01]  /*00d0*/  UISETP.GE.U32.AND UP1, UPT, UR6, 0x10, UPT ;  /* 0x000000100600788c */ /* 0x000fe2000bf26070 */
[----:B------:R-:W-:Y:S01]  /*00e0*/  IMAD.MOV.U32 R2, RZ, RZ, -0x40800000 ;  /* 0xbf800000ff027424 */ /* 0x000fe200078e00ff */
[----:B------:R-:W-:Y:S01]  /*00f0*/  ULOP3.LUT UR7, UR6, 0xf, URZ, 0xc0, !UPT ;  /* 0x0000000f06077892 */ /* 0x000fe2000f8ec0ff */
[----:B------:R-:W-:Y:S01]  /*0100*/  IMAD.MOV.U32 R4, RZ, RZ, -0x40800000 ;  /* 0xbf800000ff047424 */ /* 0x000fe200078e00ff */
[----:B------:R-:W-:Y:S02]  /*0110*/  UMOV UR4, URZ ;  /* 0x000000ff00047c82 */ /* 0x000fe40008000000 */
[----:B------:R-:W-:-:S03]  /*0120*/  UISETP.NE.AND UP0, UPT, UR7, URZ, UPT ;  /* 0x000000ff0700728c */ /* 0x000fc6000bf05270 */
[----:B------:R-:W-:Y:S08]  /*0130*/  BRA.U !UP1, `(.L_x_14) ;  /* 0x0000000509a07547 */ /* 0x000ff0000b800000 */
[----:B------:R-:W0:Y:S01]  /*0140*/  LDC.64 R14, c[0x0][0x388] ;  /* 0x0000e200ff0e7b82 */ /* 0x000e220000000a00 */
[----:B------:R-:W-:Y:S01]  /*0150*/  IMAD.MOV.U32 R2, RZ, RZ, -0x40800000 ;  /* 0xbf800000ff027424 */ /* 0x000fe200078e00ff */
[----:B------:R-:W-:Y:S01]  /*0160*/  ULOP3.LUT UR4, UR6, 0x7ffffff0, URZ, 0xc0, !UPT ;  /* 0x7ffffff006047892 */ /* 0x000fe2000f8ec0ff */
[----:B------:R-:W-:Y:S01]  /*0170*/  IMAD.MOV.U32 R5, RZ, RZ, R3 ;  /* 0x000000ffff057224 */ /* 0x000fe200078e0003 */
[----:B------:R-:W-:-:S10]  /*0180*/  UMOV UR5, URZ ;  /* 0x000000ff00057c82 */ /* 0x000fd40008000000 */
.L_x_15:
[----:B0-----:R-:W-:-:S05]  /*0190*/  IMAD.WIDE R10, R5, 0x4, R14 ;  /* 0x00000004050a7825 */ /* 0x001fca00078e020e */
[----:B------:R-:W2:Y:S01]  /*01a0*/  LDG.E R7, desc[UR10][R10.64] ;  /* 0x0000000a0a077981 */ /* 0x000ea2000c1e1900 */
[----:B------:R-:W-:-:S05]  /*01b0*/  IMAD.WIDE R16, R0, 0x4, R10 ;  /* 0x0000000400107825 */ /* 0x000fca00078e020a */
[----:B------:R-:W3:Y:S01]  /*01c0*/  LDG.E R6, desc[UR10][R16.64] ;  /* 0x0000000a10067981 */ /* 0x000ee2000c1e1900 */
[----:B------:R-:W-:-:S05]  /*01d0*/  IMAD.WIDE R18, R0, 0x4, R16 ;  /* 0x0000000400127825 */ /* 0x000fca00078e0210 */
[----:B------:R0:W4:Y:S01]  /*01e0*/  LDG.E R8, desc[UR10][R18.64] ;  /* 0x0000000a12087981 */ /* 0x000122000c1e1900 */
[----:B------:R-:W-:-:S05]  /*01f0*/  IMAD.WIDE R24, R0, 0x4, R18 ;  /* 0x0000000400187825 */ /* 0x000fca00078e0212 */
[----:B------:R-:W5:Y:S01]  /*0200*/  LDG.E R9, desc[UR10][R24.64] ;  /* 0x0000000a18097981 */ /* 0x000f62000c1e1900 */
[----:B------:R-:W-:-:S05]  /*0210*/  IMAD.WIDE R28, R0, 0x4, R24 ;  /* 0x00000004001c7825 */ /* 0x000fca00078e0218 */
[----:B------:R-:W5:Y:S01]  /*0220*/  LDG.E R27, desc[UR10][R28.64] ;  /* 0x0000000a1c1b7981 */ /* 0x000f62000c1e1900 */
[----:B0-----:R-:W-:-:S05]  /*0230*/  IMAD.WIDE R18, R0, 0x4, R28 ;  /* 0x0000000400127825 */ /* 0x001fca00078e021c */
[----:B------:R-:W5:Y:S01]  /*0240*/  LDG.E R26, desc[UR10][R18.64] ;  /* 0x0000000a121a7981 */ /* 0x000f62000c1e1900 */
[----:B------:R-:W-:-:S05]  /*0250*/  IMAD.WIDE R20, R0, 0x4, R18 ;  /* 0x0000000400147825 */ /* 0x000fca00078e0212 */
[----:B------:R0:W5:Y:S02]  /*0260*/  LDG.E R13, desc[UR10][R20.64] ;  /* 0x0000000a140d7981 */ /* 0x000164000c1e1900 */
[----:B0-----:R-:W-:-:S05]  /*0270*/  IMAD.WIDE R20, R0, 0x4, R20 ;  /* 0x0000000400147825 */ /* 0x001fca00078e0214 */
[----:B------:R-:W5:Y:S01]  /*0280*/  LDG.E R12, desc[UR10][R20.64] ;  /* 0x0000000a140c7981 */ /* 0x000f62000c1e1900 */
[----:B------:R-:W-:-:S05]  /*0290*/  IMAD.WIDE R22, R0, 0x4, R20 ;  /* 0x0000000400167825 */ /* 0x000fca00078e0214 */
[----:B------:R-:W5:Y:S01]  /*02a0*/  LDG.E R11, desc[UR10][R22.64] ;  /* 0x0000000a160b7981 */ /* 0x000f62000c1e1900 */
[----:B------:R-:W-:-:S05]  /*02b0*/  IMAD.WIDE R24, R0, 0x4, R22 ;  /* 0x0000000400187825 */ /* 0x000fca00078e0216 */
[----:B------:R-:W5:Y:S01]  /*02c0*/  LDG.E R10, desc[UR10][R24.64] ;  /* 0x0000000a180a7981 */ /* 0x000f62000c1e1900 */
[----:B------:R-:W-:-:S05]  /*02d0*/  IMAD.WIDE R16, R0, 0x4, R24 ;  /* 0x0000000400107825 */ /* 0x000fca00078e0218 */
[----:B------:R0:W5:Y:S02]  /*02e0*/  LDG.E R28, desc[UR10][R16.64] ;  /* 0x0000000a101c7981 */ /* 0x000164000c1e1900 */
[----:B0-----:R-:W-:-:S05]  /*02f0*/  IMAD.WIDE R16, R0, 0x4, R16 ;  /* 0x0000000400107825 */ /* 0x001fca00078e0210 */
[----:B------:R-:W5:Y:S01]  /*0300*/  LDG.E R29, desc[UR10][R16.64] ;  /* 0x0000000a101d7981 */ /* 0x000f62000c1e1900 */
[----:B------:R-:W-:-:S04]  /*0310*/  IMAD.WIDE R18, R0, 0x4, R16 ;  /* 0x0000000400127825 */ /* 0x000fc800078e0210 */
[C---:B------:R-:W-:Y:S01]  /*0320*/  IMAD.WIDE R20, R0.reuse, 0x4, R18 ;  /* 0x0000000400147825 */ /* 0x040fe200078e0212 */
[----:B------:R-:W5:Y:S03]  /*0330*/  LDG.E R16, desc[UR10][R18.64] ;  /* 0x0000000a12107981 */ /* 0x000f66000c1e1900 */
[C---:B------:R-:W-:Y:S01]  /*0340*/  IMAD.WIDE R22, R0.reuse, 0x4, R20 ;  /* 0x0000000400167825 */ /* 0x040fe200078e0214 */
[----:B------:R-:W5:Y:S03]  /*0350*/  LDG.E R18, desc[UR10][R20.64] ;  /* 0x0000000a14127981 */ /* 0x000f66000c1e1900 */
[C---:B------:R-:W-:Y:S01]  /*0360*/  IMAD.WIDE R24, R0.reuse, 0x4, R22 ;  /* 0x0000000400187825 */ /* 0x040fe200078e0216 */
[----:B------:R-:W5:Y:S05]  /*0370*/  LDG.E R19, desc[UR10][R22.64] ;  /* 0x0000000a16137981 */ /* 0x000f6a000c1e1900 */
[----:B------:R-:W5:Y:S01]  /*0380*/  LDG.E R24, desc[UR10][R24.64] ;  /* 0x0000000a18187981 */ /* 0x000f62000c1e1900 */
[----:B------:R-:W-:Y:S01]  /*0390*/  UIADD3 UR8, UPT, UPT, UR5, 0x1, URZ ;  /* 0x0000000105087890 */ /* 0x000fe2000fffe0ff */
[----:B------:R-:W-:Y:S01]  /*03a0*/  IMAD R5, R0, 0x10, R5 ;  /* 0x0000001000057824 */ /* 0x000fe200078e0205 */
[----:B------:R-:W-:Y:S01]  /*03b0*/  UIADD3 UR9, UPT, UPT, UR5, 0x5, URZ ;  /* 0x0000000505097890 */ /* 0x000fe2000fffe0ff */
[----:B--2---:R-:W-:-:S04]  /*03c0*/  FSETP.GT.AND P3, PT, R7, R4, PT ;  /* 0x000000040700720b */ /* 0x004fc80003f64000 */
[----:B------:R-:W-:-:S04]  /*03d0*/  FSEL R7, R7, R4, P3 ;  /* 0x0000000407077208 */ /* 0x000fc80001800000 */
[----:B---3--:R-:W-:-:S04]  /*03e0*/  FSETP.GT.AND P4, PT, R6, R7, PT ;  /* 0x000000070600720b */ /* 0x008fc80003f84000 */
[----:B------:R-:W-:Y:S02]  /*03f0*/  FSEL R7, R6, R7, P4 ;  /* 0x0000000706077208 */ /* 0x000fe40002000000 */
[----:B------:R-:W-:Y:S02]  /*0400*/  @P3 I2FP.F32.U32 R2, UR5 ;  /* 0x0000000500023c45 */ /* 0x000fe40008201000 */
[----:B----4-:R-:W-:-:S04]  /*0410*/  FSETP.GT.AND P5, PT, R8, R7, PT ;  /* 0x000000070800720b */ /* 0x010fc80003fa4000 */
[----:B------:R-:W-:Y:S02]  /*0420*/  FSEL R8, R8, R7, P5 ;  /* 0x0000000708087208 */ /* 0x000fe40002800000 */
[----:B------:R-:W-:Y:S01]  /*0430*/  @P4 I2FP.F32.U32 R2, UR8 ;  /* 0x0000000800024c45 */ /* 0x000fe20008201000 */
[----:B------:R-:W-:Y:S01]  /*0440*/  UIADD3 UR8, UPT, UPT, UR5, 0x2, URZ ;  /* 0x0000000205087890 */ /* 0x000fe2000fffe0ff */
[----:B-----5:R-:W-:-:S04]  /*0450*/  FSETP.GT.AND P6, PT, R9, R8, PT ;  /* 0x000000080900720b */ /* 0x020fc80003fc4000 */
[----:B------:R-:W-:Y:S02]  /*0460*/  FSEL R8, R9, R8, P6 ;  /* 0x0000000809087208 */ /* 0x000fe40003000000 */
[----:B------:R-:W-:Y:S01]  /*0470*/  @P5 I2FP.F32.U32 R2, UR8 ;  /* 0x0000000800025c45 */ /* 0x000fe20008201000 */
[----:B------:R-:W-:Y:S01]  /*0480*/  UIADD3 UR8, UPT, UPT, UR5, 0x3, URZ ;  /* 0x0000000305087890 */ /* 0x000fe2000fffe0ff */
[----:B------:R-:W-:-:S04]  /*0490*/  FSETP.GT.AND P0, PT, R27, R8, PT ;  /* 0x000000081b00720b */ /* 0x000fc80003f04000 */
        /* <DEDUP_REMOVED lines=43> */
[----:B------:R-:W-:Y:S01]  /*0750*/  FSETP.GT.AND P0, PT, R24, R19, PT ;  /* 0x000000131800720b */ /* 0x000fe20003f04000 */
[----:B------:R-:W-:-:S03]  /*0760*/  UIADD3 UR5, UPT, UPT, UR5, 0x10, URZ ;  /* 0x0000001005057890 */ /* 0x000fc6000fffe0ff */
[----:B------:R-:W-:Y:S01]  /*0770*/  FSEL R4, R24, R19, P0 ;  /* 0x0000001318047208 */ /* 0x000fe20000000000 */
[----:B------:R-:W-:Y:S01]  /*0780*/  UISETP.NE.AND UP1, UPT, UR5, UR4, UPT ;  /* 0x000000040500728c */ /* 0x000fe2000bf25270 */
[----:B------:R-:W-:-:S07]  /*0790*/  @P3 I2FP.F32.U32 R2, UR8 ;  /* 0x0000000800023c45 */ /* 0x000fce0008201000 */
[----:B------:R-:W-:Y:S01]  /*07a0*/  @P0 I2FP.F32.U32 R2, UR9 ;  /* 0x0000000900020c45 */ /* 0x000fe20008201000 */
[----:B------:R-:W-:Y:S06]  /*07b0*/  BRA.U UP1, `(.L_x_15) ;  /* 0xfffffff901747547 */ /* 0x000fec000b83ffff */
.L_x_14:
[----:B------:R-:W-:Y:S05]  /*07c0*/  BRA.U !UP0, `(.L_x_13) ;  /* 0x00000005088c7547 */ /* 0x000fea000b800000 */
[----:B------:R-:W-:Y:S02]  /*07d0*/  UISETP.GE.U32.AND UP0, UPT, UR7, 0x8, UPT ;  /* 0x000000080700788c */ /* 0x000fe4000bf06070 */
[----:B------:R-:W-:-:S04]  /*07e0*/  ULOP3.LUT UR8, UR6, 0x7, URZ, 0xc0, !UPT ;  /* 0x0000000706087892 */ /* 0x000fc8000f8ec0ff */
[----:B------:R-:W-:-:S03]  /*07f0*/  UISETP.NE.AND UP1, UPT, UR8, URZ, UPT ;  /* 0x000000ff0800728c */ /* 0x000fc6000bf25270 */
[----:B------:R-:W-:Y:S08]  /*0800*/  BRA.U !UP0, `(.L_x_16) ;  /* 0x0000000108c87547 */ /* 0x000ff0000b800000 */
[----:B------:R-:W0:Y:S01]  /*0810*/  LDC.64 R6, c[0x0][0x388] ;  /* 0x0000e200ff067b82 */ /* 0x000e220000000a00 */
[----:B------:R-:W-:-:S04]  /*0820*/  IMAD R5, R0, UR4, R3 ;  /* 0x0000000400057c24 */ /* 0x000fc8000f8e0203 */
[----:B0-----:R-:W-:-:S05]  /*0830*/  IMAD.WIDE R6, R5, 0x4, R6 ;  /* 0x0000000405067825 */ /* 0x001fca00078e0206 */
[----:B------:R0:W2:Y:S01]  /*0840*/  LDG.E R5, desc[UR10][R6.64] ;  /* 0x0000000a06057981 */ /* 0x0000a2000c1e1900 */
[----:B------:R-:W-:-:S05]  /*0850*/  IMAD.WIDE R8, R0, 0x4, R6 ;  /* 0x0000000400087825 */ /* 0x000fca00078e0206 */
[----:B------:R1:W3:Y:S01]  /*0860*/  LDG.E R19, desc[UR10][R8.64] ;  /* 0x0000000a08137981 */ /* 0x0002e2000c1e1900 */
[----:B------:R-:W-:-:S05]  /*0870*/  IMAD.WIDE R10, R0, 0x4, R8 ;  /* 0x00000004000a7825 */ /* 0x000fca00078e0208 */
[----:B------:R-:W4:Y:S01]  /*0880*/  LDG.E R21, desc[UR10][R10.64] ;  /* 0x0000000a0a157981 */ /* 0x000f22000c1e1900 */
[----:B------:R-:W-:-:S05]  /*0890*/  IMAD.WIDE R12, R0, 0x4, R10 ;  /* 0x00000004000c7825 */ /* 0x000fca00078e020a */
[----:B------:R-:W5:Y:S01]  /*08a0*/  LDG.E R23, desc[UR10][R12.64] ;  /* 0x0000000a0c177981 */ /* 0x000f62000c1e1900 */
[----:B------:R-:W-:-:S05]  /*08b0*/  IMAD.WIDE R14, R0, 0x4, R12 ;  /* 0x00000004000e7825 */ /* 0x000fca00078e020c */
[----:B------:R-:W5:Y:S01]  /*08c0*/  LDG.E R25, desc[UR10][R14.64] ;  /* 0x0000000a0e197981 */ /* 0x000f62000c1e1900 */
[----:B------:R-:W-:-:S05]  /*08d0*/  IMAD.WIDE R16, R0, 0x4, R14 ;  /* 0x0000000400107825 */ /* 0x000fca00078e020e */
[----:B------:R-:W5:Y:S01]  /*08e0*/  LDG.E R27, desc[UR10][R16.64] ;  /* 0x0000000a101b7981 */ /* 0x000f62000c1e1900 */
[----:B0-----:R-:W-:-:S05]  /*08f0*/  IMAD.WIDE R6, R0, 0x4, R16 ;  /* 0x0000000400067825 */ /* 0x001fca00078e0210 */
[----:B------:R-:W5:Y:S01]  /*0900*/  LDG.E R29, desc[UR10][R6.64] ;  /* 0x0000000a061d7981 */ /* 0x000f62000c1e1900 */
[----:B-1----:R-:W-:-:S06]  /*0910*/  IMAD.WIDE R8, R0, 0x4, R6 ;  /* 0x0000000400087825 */ /* 0x002fcc00078e0206 */
[----:B------:R-:W5:Y:S01]  /*0920*/  LDG.E R9, desc[UR10][R8.64] ;  /* 0x0000000a08097981 */ /* 0x000f62000c1e1900 */
[----:B------:R-:W-:Y:S02]  /*0930*/  UIADD3 UR5, UPT, UPT, UR4, 0x1, URZ ;  /* 0x0000000104057890 */ /* 0x000fe4000fffe0ff */
        /* <DEDUP_REMOVED lines=28> */
[----:B------:R-:W-:Y:S02]  /*0b00*/  FSEL R4, R9, R4, P3 ;  /* 0x0000000409047208 */ /* 0x000fe40001800000 */
[----:B------:R-:W-:-:S07]  /*0b10*/  @P2 I2FP.F32.U32 R2, UR7 ;  /* 0x0000000700022c45 */ /* 0x000fce0008201000 */
[----:B------:R-:W-:-:S07]  /*0b20*/  @P3 I2FP.F32.U32 R2, UR5 ;  /* 0x0000000500023c45 */ /* 0x000fce0008201000 */
.L_x_16:
        /* <DEDUP_REMOVED lines=8> */
[----:B------:R-:W2:Y:S01]  /*0bb0*/  LDG.E R5, desc[UR10][R6.64] ;  /* 0x0000000a06057981 */ /* 0x000ea2000c1e1900 */
[----:B------:R-:W-:-:S05]  /*0bc0*/  IMAD.WIDE R8, R0, 0x4, R6 ;  /* 0x0000000400087825 */ /* 0x000fca00078e0206 */
[----:B------:R-:W3:Y:S01]  /*0bd0*/  LDG.E R15, desc[UR10][R8.64] ;  /* 0x0000000a080f7981 */ /* 0x000ee2000c1e1900 */
[----:B------:R-:W-:-:S05]  /*0be0*/  IMAD.WIDE R10, R0, 0x4, R8 ;  /* 0x00000004000a7825 */ /* 0x000fca00078e0208 */
[----:B------:R-:W4:Y:S01]  /*0bf0*/  LDG.E R17, desc[UR10][R10.64] ;  /* 0x0000000a0a117981 */ /* 0x000f22000c1e1900 */
[----:B------:R-:W-:-:S06]  /*0c00*/  IMAD.WIDE R12, R0, 0x4, R10 ;  /* 0x00000004000c7825 */ /* 0x000fcc00078e020a */
        /* <DEDUP_REMOVED lines=12> */
[----:B-----5:R-:W-:Y:S01]  /*0cd0*/  FSETP.GT.AND P3, PT, R13, R4, PT ;  /* 0x000000040d00720b */ /* 0x020fe20003f64000 */
[----:B------:R-:W-:-:S03]  /*0ce0*/  UIADD3 UR4, UPT, UPT, UR4, 0x4, URZ ;  /* 0x0000000404047890 */ /* 0x000fc6000fffe0ff */
[----:B------:R-:W-:Y:S02]  /*0cf0*/  FSEL R4, R13, R4, P3 ;  /* 0x000000040d047208 */ /* 0x000fe40001800000 */
[----:B------:R-:W-:-:S07]  /*0d00*/  @P2 I2FP.F32.U32 R2, UR7 ;  /* 0x0000000700022c45 */ /* 0x000fce0008201000 */
[----:B------:R-:W-:-:S07]  /*0d10*/  @P3 I2FP.F32.U32 R2, UR6 ;  /* 0x0000000600023c45 */ /* 0x000fce0008201000 */
.L_x_17:
[----:B------:R-:W-:Y:S05]  /*0d20*/  BRA.U !UP1, `(.L_x_13) ;  /* 0x0000000109347547 */ /* 0x000fea000b800000 */
[----:B------:R-:W0:Y:S01]  /*0d30*/  LDC.64 R8, c[0x0][0x388] ;  /* 0x0000e200ff087b82 */ /* 0x000e220000000a00 */
[----:B------:R-:W-:Y:S01]  /*0d40*/  IMAD R5, R0, UR4, R3 ;  /* 0x0000000400057c24 */ /* 0x000fe2000f8e0203 */
[----:B------:R-:W-:-:S12]  /*0d50*/  UIADD3 UR5, UPT, UPT, -UR5, URZ, URZ ;  /* 0x000000ff05057290 */ /* 0x000fd8000fffe1ff */
.L_x_18:
[----:B0-----:R-:W-:-:S06]  /*0d60*/  IMAD.WIDE R6, R5, 0x4, R8 ;  /* 0x0000000405067825 */ /* 0x001fcc00078e0208 */
[----:B------:R-:W2:Y:S01]  /*0d70*/  LDG.E R7, desc[UR10][R6.64] ;  /* 0x0000000a06077981 */ /* 0x000ea2000c1e1900 */
[----:B------:R-:W-:Y:S01]  /*0d80*/  UIADD3 UR5, UPT, UPT, UR5, 0x1, URZ ;  /* 0x0000000105057890 */ /* 0x000fe2000fffe0ff */
[----:B------:R-:W-:-:S03]  /*0d90*/  IMAD.IADD R5, R5, 0x1, R0 ;  /* 0x0000000105057824 */ /* 0x000fc600078e0200 */
[----:B------:R-:W-:Y:S01]  /*0da0*/  UISETP.NE.AND UP0, UPT, UR5, URZ, UPT ;  /* 0x000000ff0500728c */ /* 0x000fe2000bf05270 */
[----:B--2---:R-:W-:-:S04]  /*0db0*/  FSETP.GT.AND P0, PT, R7, R4, PT ;  /* 0x000000040700720b */ /* 0x004fc80003f04000 */
[----:B------:R-:W-:-:S09]  /*0dc0*/  FSEL R4, R7, R4, P0 ;  /* 0x0000000407047208 */ /* 0x000fd20000000000 */
[----:B------:R-:W-:Y:S01]  /*0dd0*/  @P0 I2FP.F32.U32 R2, UR4 ;  /* 0x0000000400020c45 */ /* 0x000fe20008201000 */
[----:B------:R-:W-:Y:S01]  /*0de0*/  UIADD3 UR4, UPT, UPT, UR4, 0x1, URZ ;  /* 0x0000000104047890 */ /* 0x000fe2000fffe0ff */
[----:B------:R-:W-:Y:S11]  /*0df0*/  BRA.U UP0, `(.L_x_18) ;  /* 0xfffffffd00d87547 */ /* 0x000ff6000b83ffff */
.L_x_13:
[----:B------:R-:W0:Y:S02]  /*0e00*/  LDC.64 R4, c[0x0][0x390] ;  /* 0x0000e400ff047b82 */ /* 0x000e240000000a00 */
[----:B0-----:R-:W-:-:S05]  /*0e10*/  IMAD.WIDE R4, R3, 0x4, R4 ;  /* 0x0000000403047825 */ /* 0x001fca00078e0204 */
[----:B------:R-:W-:Y:S01]  /*0e20*/  STG.E desc[UR10][R4.64], R2 ;  /* 0x0000000204007986 */ /* 0x000fe2000c10190a */
[----:B------:R-:W-:Y:S05]  /*0e30*/  EXIT ;  /* 0x000000000000794d */ /* 0x000fea0003800000 */
.L_x_19:
        /* <DEDUP_REMOVED lines=12> */
.L_x_182:


//--------------------- .text._Z8activateiiPf     --------------------------
	.section	.text._Z8activateiiPf,"ax",@progbits
	.align	128
        .global         _Z8activateiiPf
        .type           _Z8activateiiPf,@function
        .size           _Z8activateiiPf,(.L_x_183 - _Z8activateiiPf)
        .other          _Z8activateiiPf,@"STO_CUDA_ENTRY STV_DEFAULT"
_Z8activateiiPf:
.text._Z8activateiiPf:
        /* <DEDUP_REMOVED lines=11> */
[----:B-1----:R-:W2:Y:S01]  /*00b0*/  LDG.E R0, desc[UR4][R2.64] ;  /* 0x0000000402007981 */ /* 0x002ea2000c1e1900 */
[----:B------:R-:W-:Y:S01]  /*00c0*/  HFMA2 R8, -RZ, RZ, 1.125, -9232 ;  /* 0x3c80f082ff087431 */ /* 0x000fe200000001ff */
[----:B------:R-:W-:Y:S01]  /*00d0*/  MOV R6, 0x3f800000 ;  /* 0x3f80000000067802 */ /* 0x000fe20000000f00 */
[----:B--2---:R-:W-:-:S04]  /*00e0*/  FMUL R4, R0, 0.6666666865348815918 ;  /* 0x3f2aaaab00047820 */ /* 0x004fc80000400000 */
[C---:B------:R-:W-:Y:S01]  /*00f0*/  FMUL R0, |R4|.reuse, 2.8853900432586669922 ;  /* 0x4038aa3b04007820 */ /* 0x040fe20000400200 */
[C---:B------:R-:W-:Y:S01]  /*0100*/  FMUL R9, R4.reuse, R4 ;  /* 0x0000000404097220 */ /* 0x040fe20000400000 */
[C---:B------:R-:W-:Y:S02]  /*0110*/  FSETP.GE.AND P1, PT, |R4|.reuse, 0.60000002384185791016, PT ;  /* 0x3f19999a0400780b */ /* 0x040fe40003f26200 */
[----:B------:R-:W-:Y:S01]  /*0120*/  FSETP.GE.AND P0, PT, |R4|, 9.010913848876953125, PT ;  /* 0x41102cb40400780b */ /* 0x000fe20003f06200 */
[C---:B------:R-:W-:Y:S01]  /*0130*/  FFMA R8, R9.reuse, R8, -0.052303962409496307373 ;  /* 0xbd563cae09087423 */ /* 0x040fe20000000008 */
[----:B------:R-:W0:Y:S03]  /*0140*/  MUFU.EX2 R0, R0 ;  /* 0x0000000000007308 */ /* 0x000e260000000800 */
[----:B------:R-:W-:Y:S01]  /*0150*/  FFMA R8, R9, R8, 0.1331529766321182251 ;  /* 0x3e08594109087423 */ /* 0x000fe20000000008 */
[----:B0-----:R-:W-:-:S03]  /*0160*/  FADD R5, R0, 1 ;  /* 0x3f80000000057421 */ /* 0x001fc60000000000 */
[----:B------:R-:W-:-:S04]  /*0170*/  FFMA R0, R9, R8, -0.33332768082618713379 ;  /* 0xbeaaa9ed09007423 */ /* 0x000fc80000000008 */
[----:B------:R-:W-:Y:S01]  /*0180*/  FFMA R9, R9, R0, RZ ;  /* 0x0000000009097223 */ /* 0x000fe200000000ff */
[----:B------:R-:W0:Y:S02]  /*0190*/  MUFU.RCP R5, R5 ;  /* 0x0000000500057308 */ /* 0x000e240000001000 */
[----:B0-----:R-:W-:-:S05]  /*01a0*/  FFMA R6, R5, -2, R6 ;  /* 0xc000000005067823 */ /* 0x001fca0000000006 */
[----:B------:R-:W-:-:S04]  /*01b0*/  FSEL R7, R6, 1, !P0 ;  /* 0x3f80000006077808 */ /* 0x000fc80004000000 */
[--C-:B------:R-:W-:Y:S01]  /*01c0*/  LOP3.LUT R7, R7, 0x80000000, R4.reuse, 0xb8, !PT ;  /* 0x8000000007077812 */ /* 0x100fe200078eb804 */
[----:B------:R-:W-:-:S04]  /*01d0*/  @!P1 FFMA R7, R4, R9, R4 ;  /* 0x0000000904079223 */ /* 0x000fc80000000004 */
[----:B------:R-:W-:-:S05]  /*01e0*/  FMUL R7, R7, 1.7158999443054199219 ;  /* 0x3fdba29c07077820 */ /* 0x000fca0000400000 */
[----:B------:R-:W-:Y:S01]  /*01f0*/  STG.E desc[UR4][R2.64], R7 ;  /* 0x0000000702007986 */ /* 0x000fe2000c101904 */
[----:B------:R-:W-:Y:S05]  /*0200*/  EXIT ;  /* 0x000000000000794d */ /* 0x000fea0003800000 */
.L_x_20:
        /* <DEDUP_REMOVED lines=15> */
.L_x_183:


//--------------------- .text._Z7addBiasiiPfS_    --------------------------
	.section	.text._Z7addBiasiiPfS_,"ax",@progbits
	.align	128
        .global         _Z7addBiasiiPfS_
        .type           _Z7addBiasiiPfS_,@function
        .size           _Z7addBiasiiPfS_,(.L_x_184 - _Z7addBiasiiPfS_)
        .other          _Z7addBiasiiPfS_,@"STO_CUDA_ENTRY STV_DEFAULT"
_Z7addBiasiiPfS_:
.text._Z7addBiasiiPfS_:
        /* <DEDUP_REMOVED lines=8> */
[----:B------:R-:W0:Y:S01]  /*0080*/  LDC R8, c[0x0][0x384] ;  /* 0x0000e100ff087b82 */ /* 0x000e220000000800 */
[----:B------:R-:W1:Y:S01]  /*0090*/  LDCU.64 UR4, c[0x0][0x358] ;  /* 0x00006b00ff0477ac */ /* 0x000e620008000a00 */
[----:B0-----:R-:W-:-:S04]  /*00a0*/  IABS R5, R8 ;  /* 0x0000000800057213 */ /* 0x001fc80000000000 */
[----:B------:R-:W0:Y:S08]  /*00b0*/  I2F.RP R0, R5 ;  /* 0x0000000500007306 */ /* 0x000e300000209400 */
[----:B0-----:R-:W0:Y:S02]  /*00c0*/  MUFU.RCP R0, R0 ;  /* 0x0000000000007308 */ /* 0x001e240000001000 */
[----:B0-----:R-:W-:-:S06]  /*00d0*/  VIADD R2, R0, 0xffffffe ;  /* 0x0ffffffe00027836 */ /* 0x001fcc0000000000 */
[----:B------:R0:W2:Y:S02]  /*00e0*/  F2I.FTZ.U32.TRUNC.NTZ R3, R2 ;  /* 0x0000000200037305 */ /* 0x0000a4000021f000 */
[----:B0-----:R-:W-:Y:S02]  /*00f0*/  HFMA2 R2, -RZ, RZ, 0, 0 ;  /* 0x00000000ff027431 */ /* 0x001fe400000001ff */
[----:B--2---:R-:W-:-:S04]  /*0100*/  IMAD.MOV R4, RZ, RZ, -R3 ;  /* 0x000000ffff047224 */ /* 0x004fc800078e0a03 */
[----:B------:R-:W-:Y:S01]  /*0110*/  IMAD R9, R4, R5, RZ ;  /* 0x0000000504097224 */ /* 0x000fe200078e02ff */
[----:B------:R-:W-:-:S03]  /*0120*/  IABS R4, R7 ;  /* 0x0000000700047213 */ /* 0x000fc60000000000 */
[----:B------:R-:W-:-:S06]  /*0130*/  IMAD.HI.U32 R3, R3, R9, R2 ;  /* 0x0000000903037227 */ /* 0x000fcc00078e0002 */
[----:B------:R-:W-:Y:S02]  /*0140*/  IMAD.HI.U32 R6, R3, R4, RZ ;  /* 0x0000000403067227 */ /* 0x000fe400078e00ff */
[----:B------:R-:W0:Y:S02]  /*0150*/  LDC.64 R2, c[0x0][0x388] ;  /* 0x0000e200ff027b82 */ /* 0x000e240000000a00 */
[----:B------:R-:W-:-:S04]  /*0160*/  IMAD.MOV R0, RZ, RZ, -R6 ;  /* 0x000000ffff007224 */ /* 0x000fc800078e0a06 */
[----:B------:R-:W-:-:S05]  /*0170*/  IMAD R0, R5, R0, R4 ;  /* 0x0000000005007224 */ /* 0x000fca00078e0204 */
[----:B------:R-:W-:-:S13]  /*0180*/  ISETP.GT.U32.AND P2, PT, R5, R0, PT ;  /* 0x000000000500720c */ /* 0x000fda0003f44070 */
[-C--:B------:R-:W-:Y:S01]  /*0190*/  @!P2 IADD3 R0, PT, PT, R0, -R5.reuse, RZ ;  /* 0x800000050000a210 */ /* 0x080fe20007ffe0ff */
[----:B------:R-:W-:Y:S01]  /*01a0*/  @!P2 VIADD R6, R6, 0x1 ;  /* 0x000000010606a836 */ /* 0x000fe20000000000 */
[----:B------:R-:W-:Y:S01]  /*01b0*/  ISETP.NE.AND P2, PT, R8, RZ, PT ;  /* 0x000000ff0800720c */ /* 0x000fe20003f45270 */
[C---:B0-----:R-:W-:Y:S01]  /*01c0*/  IMAD.WIDE R2, R7.reuse, 0x4, R2 ;  /* 0x0000000407027825 */ /* 0x041fe200078e0202 */
[----:B------:R-:W-:Y:S02]  /*01d0*/  ISETP.GE.U32.AND P0, PT, R0, R5, PT ;  /* 0x000000050000720c */ /* 0x000fe40003f06070 */
[----:B------:R-:W0:Y:S01]  /*01e0*/  LDC.64 R4, c[0x0][0x390] ;  /* 0x0000e400ff047b82 */ /* 0x000e220000000a00 */
[----:B------:R-:W-:-:S04]  /*01f0*/  LOP3.LUT R0, R7, R8, RZ, 0x3c, !PT ;  /* 0x0000000807007212 */ /* 0x000fc800078e3cff */
[----:B------:R-:W-:Y:S02]  /*0200*/  ISETP.GE.AND P1, PT, R0, RZ, PT ;  /* 0x000000ff0000720c */ /* 0x000fe40003f26270 */
[----:B-1----:R-:W2:Y:S04]  /*0210*/  LDG.E R0, desc[UR4][R2.64] ;  /* 0x0000000402007981 */ /* 0x002ea8000c1e1900 */
[----:B------:R-:W-:-:S07]  /*0220*/  @P0 IADD3 R6, PT, PT, R6, 0x1, RZ ;  /* 0x0000000106060810 */ /* 0x000fce0007ffe0ff */
[----:B------:R-:W-:Y:S02]  /*0230*/  @!P1 IADD3 R6, PT, PT, -R6, RZ, RZ ;  /* 0x000000ff06069210 */ /* 0x000fe40007ffe1ff */
[----:B------:R-:W-:-:S05]  /*0240*/  @!P2 LOP3.LUT R6, RZ, R8, RZ, 0x33, !PT ;  /* 0x00000008ff06a212 */ /* 0x000fca00078e33ff */
[----:B0-----:R-:W-:-:S06]  /*0250*/  IMAD.WIDE R4, R6, 0x4, R4 ;  /* 0x0000000406047825 */ /* 0x001fcc00078e0204 */
[----:B------:R-:W2:Y:S02]  /*0260*/  LDG.E R5, desc[UR4][R4.64] ;  /* 0x0000000404057981 */ /* 0x000ea4000c1e1900 */
[----:B--2---:R-:W-:-:S05]  /*0270*/  FADD R7, R0, R5 ;  /* 0x0000000500077221 */ /* 0x004fca0000000000 */
[----:B------:R-:W-:Y:S01]  /*0280*/  STG.E desc[UR4][R2.64], R7 ;  /* 0x0000000702007986 */ /* 0x000fe2000c101904 */
[----:B------:R-:W-:Y:S05]  /*0290*/  EXIT ;  /* 0x000000000000794d */ /* 0x000fea0003800000 */
.L_x_21:
        /* <DEDUP_REMOVED lines=14> */
.L_x_184:


//--------------------- .text._Z13transposeSimpiiPfS_ --------------------------
	.section	.text._Z13transposeSimpiiPfS_,"ax",@progbits
	.align	128
        .global         _Z13transposeSimpiiPfS_
        .type           _Z13transposeSimpiiPfS_,@function
        .size           _Z13transposeSimpiiPfS_,(.L_x_185 - _Z13transposeSimpiiPfS_)
        .other          _Z13transposeSimpiiPfS_,@"STO_CUDA_ENTRY STV_DEFAULT"
_Z13transposeSimpiiPfS_:
.text._Z13transposeSimpiiPfS_:
[----:B------:R-:W-:Y:S01]  /*0000*/  LDC R1, c[0x0][0x37c] ;  /* 0x0000df00ff017b82 */ /* 0x000fe20000000800 */
[----:B------:R-:W0:Y:S07]  /*0010*/  S2R R0, SR_CTAID.X ;  /* 0x0000000000007919 */ /* 0x000e2e0000002500 */
[----:B------:R-:W1:Y:S01]  /*0020*/  LDC R4, c[0x0][0x380] ;  /* 0x0000e000ff047b82 */ /* 0x000e620000000800 */
[----:B------:R-:W0:Y:S01]  /*0030*/  LDCU UR4, c[0x0][0x360] ;  /* 0x00006c00ff0477ac */ /* 0x000e220008000800 */
[----:B------:R-:W0:Y:S02]  /*0040*/  S2R R3, SR_TID.X ;  /* 0x0000000000037919 */ /* 0x000e240000002100 */
[----:B0-----:R-:W-:-:S05]  /*0050*/  IMAD R0, R0, UR4, R3 ;  /* 0x0000000400007c24 */ /* 0x001fca000f8e0203 */
[----:B-1----:R-:W-:-:S13]  /*0060*/  ISETP.GE.AND P0, PT, R0, R4, PT ;  /* 0x000000040000720c */ /* 0x002fda0003f06270 */
        /* <DEDUP_REMOVED lines=8> */
[----:B0-----:R-:W-:-:S07]  /*00f0*/  IABS R7, R0 ;  /* 0x0000000000077213 */ /* 0x001fce0000000000 */
[----:B-1----:R-:W0:Y:S02]  /*0100*/  MUFU.RCP R5, R5 ;  /* 0x0000000500057308 */ /* 0x002e240000001000 */
[----:B0-----:R-:W-:-:S06]  /*0110*/  VIADD R8, R5, 0xffffffe ;  /* 0x0ffffffe05087836 */ /* 0x001fcc0000000000 */
[----:B------:R0:W1:Y:S02]  /*0120*/  F2I.FTZ.U32.TRUNC.NTZ R9, R8 ;  /* 0x0000000800097305 */ /* 0x000064000021f000 */
[----:B0-----:R-:W-:Y:S02]  /*0130*/  HFMA2 R8, -RZ, RZ, 0, 0 ;  /* 0x00000000ff087431 */ /* 0x001fe400000001ff */
[----:B-1----:R-:W-:-:S04]  /*0140*/  IMAD.MOV R11, RZ, RZ, -R9 ;  /* 0x000000ffff0b7224 */ /* 0x002fc800078e0a09 */
[----:B------:R-:W-:-:S04]  /*0150*/  IMAD R11, R11, R10, RZ ;  /* 0x0000000a0b0b7224 */ /* 0x000fc800078e02ff */
[----:B------:R-:W-:Y:S01]  /*0160*/  IMAD.HI.U32 R9, R9, R11, R8 ;  /* 0x0000000b09097227 */ /* 0x000fe200078e0008 */
[----:B------:R-:W-:Y:S02]  /*0170*/  IABS R11, R4 ;  /* 0x00000004000b7213 */ /* 0x000fe40000000000 */
[----:B------:R-:W-:-:S03]  /*0180*/  LOP3.LUT R4, R4, R3, RZ, 0x3c, !PT ;  /* 0x0000000304047212 */ /* 0x000fc600078e3cff */
[----:B------:R-:W-:-:S04]  /*0190*/  IMAD.HI.U32 R6, R9, R7, RZ ;  /* 0x0000000709067227 */ /* 0x000fc800078e00ff */
[----:B------:R-:W-:Y:S02]  /*01a0*/  IMAD.MOV R5, RZ, RZ, -R6 ;  /* 0x000000ffff057224 */ /* 0x000fe400078e0a06 */
[----:B------:R-:W-:-:S04]  /*01b0*/  IMAD.HI.U32 R9, R9, R11, RZ ;  /* 0x0000000b09097227 */ /* 0x000fc800078e00ff */
[----:B------:R-:W-:Y:S02]  /*01c0*/  IMAD R5, R10, R5, R7 ;  /* 0x000000050a057224 */ /* 0x000fe400078e0207 */
[----:B------:R-:W-:-:S03]  /*01d0*/  IMAD.MOV R7, RZ, RZ, -R9 ;  /* 0x000000ffff077224 */ /* 0x000fc600078e0a09 */
[C---:B------:R-:W-:Y:S01]  /*01e0*/  ISETP.GT.U32.AND P4, PT, R10.reuse, R5, PT ;  /* 0x000000050a00720c */ /* 0x040fe20003f84070 */
[----:B------:R-:W-:-:S05]  /*01f0*/  IMAD R7, R10, R7, R11 ;  /* 0x000000070a077224 */ /* 0x000fca00078e020b */
[----:B------:R-:W-:-:S07]  /*0200*/  ISETP.GT.U32.AND P2, PT, R10, R7, PT ;  /* 0x000000070a00720c */ /* 0x000fce0003f44070 */
[-C--:B------:R-:W-:Y:S02]  /*0210*/  @!P4 IADD3 R5, PT, PT, R5, -R10.reuse, RZ ;  /* 0x8000000a0505c210 */ /* 0x080fe40007ffe0ff */
[----:B------:R-:W-:Y:S02]  /*0220*/  @!P4 IADD3 R6, PT, PT, R6, 0x1, RZ ;  /* 0x000000010606c810 */ /* 0x000fe40007ffe0ff */
[----:B------:R-:W-:Y:S02]  /*0230*/  ISETP.GE.U32.AND P3, PT, R5, R10, PT ;  /* 0x0000000a0500720c */ /* 0x000fe40003f66070 */
[----:B------:R-:W-:Y:S01]  /*0240*/  LOP3.LUT R5, R0, R3, RZ, 0x3c, !PT ;  /* 0x0000000300057212 */ /* 0x000fe200078e3cff */
[----:B------:R-:W-:Y:S01]  /*0250*/  @!P2 IMAD.IADD R7, R7, 0x1, -R10 ;  /* 0x000000010707a824 */ /* 0x000fe200078e0a0a */
[----:B------:R-:W-:Y:S02]  /*0260*/  @!P2 IADD3 R9, PT, PT, R9, 0x1, RZ ;  /* 0x000000010909a810 */ /* 0x000fe40007ffe0ff */
[----:B------:R-:W-:-:S02]  /*0270*/  ISETP.GE.AND P1, PT, R5, RZ, PT ;  /* 0x000000ff0500720c */ /* 0x000fc40003f26270 */
[----:B------:R-:W-:Y:S02]  /*0280*/  ISETP.GE.U32.AND P0, PT, R7, R10, PT ;  /* 0x0000000a0700720c */ /* 0x000fe40003f06070 */
[----:B------:R-:W-:Y:S02]  /*0290*/  ISETP.NE.AND P2, PT, R3, RZ, PT ;  /* 0x000000ff0300720c */ /* 0x000fe40003f45270 */
[----:B------:R-:W-:Y:S01]  /*02a0*/  LOP3.LUT R7, RZ, R3, RZ, 0x33, !PT ;  /* 0x00000003ff077212 */ /* 0x000fe200078e33ff */
[----:B------:R-:W-:Y:S01]  /*02b0*/  @P3 VIADD R6, R6, 0x1 ;  /* 0x0000000106063836 */ /* 0x000fe20000000000 */
[----:B------:R-:W-:Y:S02]  /*02c0*/  ISETP.GE.AND P3, PT, R4, RZ, PT ;  /* 0x000000ff0400720c */ /* 0x000fe40003f66270 */
[----:B------:R-:W0:Y:S03]  /*02d0*/  LDC.64 R4, c[0x0][0x390] ;  /* 0x0000e400ff047b82 */ /* 0x000e260000000a00 */
[----:B------:R-:W-:-:S02]  /*02e0*/  @!P1 IADD3 R6, PT, PT, -R6, RZ, RZ ;  /* 0x000000ff06069210 */ /* 0x000fc40007ffe1ff */
[----:B------:R-:W-:Y:S02]  /*02f0*/  @P0 VIADD R9, R9, 0x1 ;  /* 0x0000000109090836 */ /* 0x000fe40000000000 */
[----:B------:R-:W-:-:S04]  /*0300*/  SEL R8, R7, R6, !P2 ;  /* 0x0000000607087207 */ /* 0x000fc80005000000 */
[----:B------:R-:W-:Y:S01]  /*0310*/  @!P3 IMAD.MOV R9, RZ, RZ, -R9 ;  /* 0x000000ffff09b224 */ /* 0x000fe200078e0a09 */
[----:B------:R-:W-:-:S04]  /*0320*/  IADD3 R6, PT, PT, -R8, RZ, RZ ;  /* 0x000000ff08067210 */ /* 0x000fc80007ffe1ff */
[----:B------:R-:W-:Y:S01]  /*0330*/  SEL R7, R7, R9, !P2 ;  /* 0x0000000907077207 */ /* 0x000fe20005000000 */
[----:B------:R-:W-:-:S04]  /*0340*/  IMAD R6, R3, R6, R0 ;  /* 0x0000000603067224 */ /* 0x000fc800078e0200 */
[----:B------:R-:W-:-:S04]  /*0350*/  IMAD R7, R6, R7, R8 ;  /* 0x0000000706077224 */ /* 0x000fc800078e0208 */
[----:B0-----:R-:W-:-:S05]  /*0360*/  IMAD.WIDE R4, R7, 0x4, R4 ;  /* 0x0000000407047825 */ /* 0x001fca00078e0204 */
[----:B---3--:R-:W-:Y:S01]  /*0370*/  STG.E desc[UR4][R4.64], R2 ;  /* 0x0000000204007986 */ /* 0x008fe2000c101904 */
[----:B------:R-:W-:Y:S05]  /*0380*/  EXIT ;  /* 0x000000000000794d */ /* 0x000fea0003800000 */
.L_x_22:
        /* <DEDUP_REMOVED lines=15> */
.L_x_185:


//--------------------- .text._Z7softMaxiiPf      --------------------------
	.section	.text._Z7softMaxiiPf,"ax",@progbits
	.align	128
        .global         _Z7softMaxiiPf
        .type           _Z7softMaxiiPf,@function
        .size           _Z7softMaxiiPf,(.L_x_172 - _Z7softMaxiiPf)
        .other          _Z7softMaxiiPf,@"STO_CUDA_ENTRY STV_DEFAULT"
_Z7softMaxiiPf:
.text._Z7softMaxiiPf:
[----:B------:R-:W0:Y:S01]  /*0000*/  LDC R1, c[0x0][0x37c] ;  /* 0x0000df00ff017b82 */ /* 0x000e220000000800 */
[----:B------:R-:W1:Y:S01]  /*0010*/  S2R R0, SR_TID.X ;  /* 0x0000000000007919 */ /* 0x000e620000002100 */
[----:B------:R-:W2:Y:S06]  /*0020*/  LDCU UR5, c[0x0][0x2fc] ;  /* 0x00005f80ff0577ac */ /* 0x000eac0008000800 */
[----:B------:R-:W1:Y:S01]  /*0030*/  S2UR UR6, SR_CTAID.X ;  /* 0x00000000000679c3 */ /* 0x000e620000002500 */
[----:B0-----:R-:W-:Y:S01]  /*0040*/  IADD3 R1, PT, PT, R1, -0x8, RZ ;  /* 0xfffffff801017810 */ /* 0x001fe20007ffe0ff */
[----:B------:R-:W0:Y:S01]  /*0050*/  LDCU UR7, c[0x0][0x380] ;  /* 0x00007000ff0777ac */ /* 0x000e220008000800 */
[----:B------:R-:W3:Y:S05]  /*0060*/  LDCU UR4, c[0x0][0x2f8] ;  /* 0x00005f00ff0477ac */ /* 0x000eea0008000800 */
[----:B------:R-:W1:Y:S01]  /*0070*/  LDC R17, c[0x0][0x360] ;  /* 0x0000d800ff117b82 */ /* 0x000e620000000800 */
[----:B---3--:R-:W-:-:S04]  /*0080*/  IADD3 R16, P1, PT, R1, UR4, RZ ;  /* 0x0000000401107c10 */ /* 0x008fc8000ff3e0ff */
[----:B--2---:R-:W-:Y:S01]  /*0090*/  IADD3.X R2, PT, PT, RZ, UR5, RZ, P1, !PT ;  /* 0x00000005ff027c10 */ /* 0x004fe20008ffe4ff */
[----:B-1----:R-:W-:Y:S01]  /*00a0*/  IMAD R17, R17, UR6, R0 ;  /* 0x0000000611117c24 */ /* 0x002fe2000f8e0200 */
[----:B0-----:R-:W-:-:S04]  /*00b0*/  MOV R0, UR7 ;  /* 0x0000000700007c02 */ /* 0x001fc80008000f00 */
[----:B------:R-:W-:-:S13]  /*00c0*/  ISETP.GE.AND P0, PT, R17, R0, PT ;  /* 0x000000001100720c */ /* 0x000fda0003f06270 */
[----:B------:R-:W-:Y:S05]  /*00d0*/  @P0 EXIT ;  /* 0x000000000000094d */ /* 0x000fea0003800000 */
[----:B------:R-:W0:Y:S01]  /*00e0*/  LDCU UR4, c[0x0][0x384] ;  /* 0x00007080ff0477ac */ /* 0x000e220008000800 */
[----:B------:R-:W-:Y:S01]  /*00f0*/  IMAD.MOV.U32 R25, RZ, RZ, RZ ;  /* 0x000000ffff197224 */ /* 0x000fe200078e00ff */
[----:B------:R-:W1:Y:S01]  /*0100*/  LDCU.64 UR36, c[0x0][0x358] ;  /* 0x00006b00ff2477ac */ /* 0x000e620008000a00 */
[----:B------:R-:W2:Y:S01]  /*0110*/  LDCU UR42, c[0x0][0x380] ;  /* 0x00007000ff2a77ac */ /* 0x000ea20008000800 */
[----:B0-----:R-:W-:-:S09]  /*0120*/  UISETP.GE.AND UP0, UPT, UR4, 0x1, UPT ;  /* 0x000000010400788c */ /* 0x001fd2000bf06270 */
[----:B-12---:R-:W-:Y:S05]  /*0130*/  BRA.U !UP0, `(.L_x_23) ;  /* 0x0000000908787547 */ /* 0x006fea000b800000 */
[----:B------:R-:W-:Y:S01]  /*0140*/  UISETP.GE.U32.AND UP0, UPT, UR4, 0x4, UPT ;  /* 0x000000040400788c */ /* 0x000fe2000bf06070 */
[----:B------:R-:W-:Y:S01]  /*0150*/  HFMA2 R25, -RZ, RZ, 0, 0 ;  /* 0x00000000ff197431 */ /* 0x000fe200000001ff */
[----:B------:R-:W0:Y:S01]  /*0160*/  LDCU UR41, c[0x0][0x380] ;  /* 0x00007000ff2977ac */ /* 0x000e220008000800 */
[----:B------:R-:W-:Y:S01]  /*0170*/  ULOP3.LUT UR39, UR4, 0x3, URZ, 0xc0, !UPT ;  /* 0x0000000304277892 */ /* 0x000fe2000f8ec0ff */
[----:B------:R-:W-:-:S05]  /*0180*/  UMOV UR38, URZ ;  /* 0x000000ff00267c82 */ /* 0x000fca0008000000 */
[----:B------:R-:W-:Y:S06]  /*0190*/  BRA.U !UP0, `(.L_x_24) ;  /* 0x0000000508c47547 */ /* 0x000fec000b800000 */
[----:B------:R-:W-:Y:S01]  /*01a0*/  ULOP3.LUT UR38, UR4, 0x7ffffffc, URZ, 0xc0, !UPT ;  /* 0x7ffffffc04267892 */ /* 0x000fe2000f8ec0ff */
[----:B------:R-:W-:Y:S01]  /*01b0*/  BSSY.RECONVERGENT B6, `(.L_x_24) ;  /* 0x000006f000067945 */ /* 0x000fe20003800200 */
[----:B------:R-:W-:Y:S01]  /*01c0*/  MOV R25, RZ ;  /* 0x000000ff00197202 */ /* 0x000fe20000000f00 */
[----:B------:R-:W1:Y:S01]  /*01d0*/  LDCU UR40, c[0x0][0x380] ;  /* 0x00007000ff2877ac */ /* 0x000e620008000800 */
[----:B------:R-:W-:Y:S01]  /*01e0*/  MOV R22, R17 ;  /* 0x0000001100167202 */ /* 0x000fe20000000f00 */
[----:B------:R-:W-:-:S06]  /*01f0*/  UIADD3 UR4, UPT, UPT, -UR38, URZ, URZ ;  /* 0x000000ff26047290 */ /* 0x000fcc000fffe1ff */
[----:B------:R-:W-:-:S07]  /*0200*/  IMAD.U32 R23, RZ, RZ, UR4 ;  /* 0x00000004ff177e24 */ /* 0x000fce000f8e00ff */
.L_x_33:
[----:B------:R-:W2:Y:S02]  /*0210*/  LDC.64 R18, c[0x0][0x388] ;  /* 0x0000e200ff127b82 */ /* 0x000ea40000000a00 */
[----:B--2---:R-:W-:-:S05]  /*0220*/  IMAD.WIDE R18, R22, 0x4, R18 ;  /* 0x0000000416127825 */ /* 0x004fca00078e0212 */
[----:B------:R-:W2:Y:S01]  /*0230*/  LDG.E R8, desc[UR36][R18.64] ;  /* 0x0000002412087981 */ /* 0x000ea2000c1e1900 */
[----:B------:R-:W-:Y:S01]  /*0240*/  BSSY.RECONVERGENT B7, `(.L_x_25) ;  /* 0x0000015000077945 */ /* 0x000fe20003800200 */
[----:B--2---:R-:W-:-:S05]  /*0250*/  FMUL R0, R8, 1.4426950216293334961 ;  /* 0x3fb8aa3b08007820 */ /* 0x004fca0000400000 */
[----:B------:R-:W-:-:S13]  /*0260*/  FSETP.GEU.AND P0, PT, R0, -126, PT ;  /* 0xc2fc00000000780b */ /* 0x000fda0003f0e000 */
[----:B------:R-:W-:-:S04]  /*0270*/  @!P0 FMUL R0, R0, 0.5 ;  /* 0x3f00000000008820 */ /* 0x000fc80000400000 */
[----:B------:R-:W2:Y:S02]  /*0280*/  MUFU.EX2 R4, R0 ;  /* 0x0000000000047308 */ /* 0x000ea40000000800 */
[----:B--2---:R-:W-:Y:S01]  /*0290*/  @!P0 FMUL R4, R4, R4 ;  /* 0x0000000404048220 */ /* 0x004fe20000400000 */
[----:B------:R-:W-:-:S03]  /*02a0*/  FSETP.NAN.AND P0, PT, |R8|, |R8|, PT ;  /* 0x400000080800720b */ /* 0x000fc60003f08200 */
[----:B------:R-:W-:-:S05]  /*02b0*/  FADD R24, R4, R25 ;  /* 0x0000001904187221 */ /* 0x000fca0000000000 */
[----:B------:R-:W-:-:S13]  /*02c0*/  FSETP.NUM.OR P0, PT, |R24|, |R24|, P0 ;  /* 0x400000181800720b */ /* 0x000fda0000707600 */
[----:B------:R-:W-:Y:S05]  /*02d0*/  @P0 BRA `(.L_x_26) ;  /* 0x00000000002c0947 */ /* 0x000fea0003800000 */
[----:B------:R-:W2:Y:S01]  /*02e0*/  F2F.F64.F32 R8, R8 ;  /* 0x0000000800087310 */ /* 0x000ea20000201800 */
[----:B------:R-:W-:Y:S01]  /*02f0*/  MOV R0, 0x8 ;  /* 0x0000000800007802 */ /* 0x000fe20000000f00 */
[----:B------:R-:W3:Y:S01]  /*0300*/  LDCU.64 UR4, c[0x4][URZ] ;  /* 0x01000000ff0477ac */ /* 0x000ee20008000a00 */
[----:B------:R-:W-:Y:S01]  /*0310*/  MOV R6, R16 ;  /* 0x0000001000067202 */ /* 0x000fe20000000f00 */
[----:B------:R-:W-:Y:S01]  /*0320*/  IMAD.MOV.U32 R7, RZ, RZ, R2 ;  /* 0x000000ffff077224 */ /* 0x000fe200078e0002 */
[----:B------:R4:W0:Y:S01]  /*0330*/  LDC.64 R10, c[0x4][R0] ;  /* 0x01000000000a7b82 */ /* 0x0008220000000a00 */
[----:B--2---:R4:W-:Y:S01]  /*0340*/  STL.64 [R1], R8 ;  /* 0x0000000801007387 */ /* 0x0049e20000100a00 */
[----:B---3--:R-:W-:Y:S02]  /*0350*/  MOV R4, UR4 ;  /* 0x0000000400047c02 */ /* 0x008fe40008000f00 */
[----:B------:R-:W-:-:S07]  /*0360*/  MOV R5, UR5 ;  /* 0x0000000500057c02 */ /* 0x000fce0008000f00 */
[----:B------:R-:W-:-:S07]  /*0370*/  LEPC R20, `(.L_x_26) ;  /* 0x000000001014794e */ /* 0x000fce0000000000 */
[----:B01--4-:R-:W-:Y:S05]  /*0380*/  CALL.ABS.NOINC R10 ;  /* 0x000000000a007343 */ /* 0x013fea0003c00000 */
.L_x_26:
[----:B01----:R-:W-:Y:S05]  /*0390*/  BSYNC.RECONVERGENT B7 ;  /* 0x0000000000077941 */ /* 0x003fea0003800200 */
.L_x_25:
[----:B------:R-:W0:Y:S02]  /*03a0*/  LDC R3, c[0x0][0x380] ;  /* 0x0000e000ff037b82 */ /* 0x000e240000000800 */
[----:B0-----:R-:W-:-:S05]  /*03b0*/  IMAD.WIDE R18, R3, 0x4, R18 ;  /* 0x0000000403127825 */ /* 0x001fca00078e0212 */
[----:B------:R-:W2:Y:S01]  /*03c0*/  LDG.E R8, desc[UR36][R18.64] ;  /* 0x0000002412087981 */ /* 0x000ea2000c1e1900 */
[----:B------:R-:W-:Y:S01]  /*03d0*/  BSSY.RECONVERGENT B7, `(.L_x_27) ;  /* 0x0000015000077945 */ /* 0x000fe20003800200 */
[----:B--2---:R-:W-:-:S05]  /*03e0*/  FMUL R0, R8, 1.4426950216293334961 ;  /* 0x3fb8aa3b08007820 */ /* 0x004fca0000400000 */
[----:B------:R-:W-:-:S13]  /*03f0*/  FSETP.GEU.AND P0, PT, R0, -126, PT ;  /* 0xc2fc00000000780b */ /* 0x000fda0003f0e000 */
[----:B------:R-:W-:-:S04]  /*0400*/  @!P0 FMUL R0, R0, 0.5 ;  /* 0x3f00000000008820 */ /* 0x000fc80000400000 */
[----:B------:R-:W0:Y:S02]  /*0410*/  MUFU.EX2 R3, R0 ;  /* 0x0000000000037308 */ /* 0x000e240000000800 */
[----:B0-----:R-:W-:Y:S01]  /*0420*/  @!P0 FMUL R3, R3, R3 ;  /* 0x0000000303038220 */ /* 0x001fe20000400000 */
[----:B------:R-:W-:-:S03]  /*0430*/  FSETP.NAN.AND P0, PT, |R8|, |R8|, PT ;  /* 0x400000080800720b */ /* 0x000fc60003f08200 */
[----:B------:R-:W-:-:S05]  /*0440*/  FADD R24, R24, R3 ;  /* 0x0000000318187221 */ /* 0x000fca0000000000 */
[----:B------:R-:W-:-:S13]  /*0450*/  FSETP.NUM.OR P0, PT, |R24|, |R24|, P0 ;  /* 0x400000181800720b */ /* 0x000fda0000707600 */
[----:B------:R-:W-:Y:S05]  /*0460*/  @P0 BRA `(.L_x_28) ;  /* 0x00000000002c0947 */ /* 0x000fea0003800000 */
[----:B------:R-:W0:Y:S01]  /*0470*/  F2F.F64.F32 R8, R8 ;  /* 0x0000000800087310 */ /* 0x000e220000201800 */
[----:B------:R-:W-:Y:S01]  /*0480*/  MOV R0, 0x8 ;  /* 0x0000000800007802 */ /* 0x000fe20000000f00 */
[----:B------:R-:W1:Y:S01]  /*0490*/  LDCU.64 UR4, c[0x4][URZ] ;  /* 0x01000000ff0477ac */ /* 0x000e620008000a00 */
[----:B------:R-:W-:Y:S01]  /*04a0*/  MOV R6, R16 ;  /* 0x0000001000067202 */ /* 0x000fe20000000f00 */
[----:B------:R-:W-:Y:S01]  /*04b0*/  IMAD.MOV.U32 R7, RZ, RZ, R2 ;  /* 0x000000ffff077224 */ /* 0x000fe200078e0002 */
[----:B------:R2:W3:Y:S01]  /*04c0*/  LDC.64 R10, c[0x4][R0] ;  /* 0x01000000000a7b82 */ /* 0x0004e20000000a00 */
[----:B0-----:R2:W-:Y:S01]  /*04d0*/  STL.64 [R1], R8 ;  /* 0x0000000801007387 */ /* 0x0015e20000100a00 */
[----:B-1----:R-:W-:Y:S02]  /*04e0*/  MOV R4, UR4 ;  /* 0x0000000400047c02 */ /* 0x002fe40008000f00 */
[----:B------:R-:W-:-:S07]  /*04f0*/  MOV R5, UR5 ;  /* 0x0000000500057c02 */ /* 0x000fce0008000f00 */
[----:B------:R-:W-:-:S07]  /*0500*/  LEPC R20, `(.L_x_28) ;  /* 0x000000001014794e */ /* 0x000fce0000000000 */
[----:B--23--:R-:W-:Y:S05]  /*0510*/  CALL.ABS.NOINC R10 ;  /* 0x000000000a007343 */ /* 0x00cfea0003c00000 */
.L_x_28:
[----:B------:R-:W-:Y:S05]  /*0520*/  BSYNC.RECONVERGENT B7 ;  /* 0x0000000000077941 */ /* 0x000fea0003800200 */
.L_x_27:
        /* <DEDUP_REMOVED lines=24> */
.L_x_30:
[----:B------:R-:W-:Y:S05]  /*06b0*/  BSYNC.RECONVERGENT B7 ;  /* 0x0000000000077941 */ /* 0x000fea0003800200 */
.L_x_29:
[----:B------:R-:W0:Y:S02]  /*06c0*/  LDC R9, c[0x0][0x380] ;  /* 0x0000e000ff097b82 */ /* 0x000e240000000800 */
[----:B0-----:R-:W-:-:S06]  /*06d0*/  IMAD.WIDE R8, R9, 0x4, R18 ;  /* 0x0000000409087825 */ /* 0x001fcc00078e0212 */
        /* <DEDUP_REMOVED lines=22> */
.L_x_32:
[----:B------:R-:W-:Y:S05]  /*0840*/  BSYNC.RECONVERGENT B7 ;  /* 0x0000000000077941 */ /* 0x000fea0003800200 */
.L_x_31:
[----:B------:R-:W-:Y:S02]  /*0850*/  IADD3 R23, PT, PT, R23, 0x4, RZ ;  /* 0x0000000417177810 */ /* 0x000fe40007ffe0ff */
[----:B------:R-:W-:Y:S02]  /*0860*/  MOV R0, UR40 ;  /* 0x0000002800007c02 */ /* 0x000fe40008000f00 */
[----:B------:R-:W-:Y:S02]  /*0870*/  ISETP.NE.AND P0, PT, R23, RZ, PT ;  /* 0x000000ff1700720c */ /* 0x000fe40003f05270 */
[----:B------:R-:W-:-:S11]  /*0880*/  LEA R22, R0, R22, 0x2 ;  /* 0x0000001600167211 */ /* 0x000fd600078e10ff */
[----:B------:R-:W-:Y:S05]  /*0890*/  @P0 BRA `(.L_x_33) ;  /* 0xfffffff8005c0947 */ /* 0x000fea000383ffff */
[----:B------:R-:W-:Y:S05]  /*08a0*/  BSYNC.RECONVERGENT B6 ;  /* 0x0000000000067941 */ /* 0x000fea0003800200 */
.L_x_24:
[----:B------:R-:W-:Y:S01]  /*08b0*/  UISETP.NE.AND UP0, UPT, UR39, URZ, UPT ;  /* 0x000000ff2700728c */ /* 0x000fe2000bf05270 */
[----:B------:R-:W-:Y:S08]  /*08c0*/  BSSY.RECONVERGENT B6, `(.L_x_23) ;  /* 0x0000025000067945 */ /* 0x000ff00003800200 */
[----:B------:R-:W-:Y:S05]  /*08d0*/  BRA.U !UP0, `(.L_x_34) ;  /* 0x00000001088c7547 */ /* 0x000fea000b800000 */
[----:B------:R-:W-:Y:S01]  /*08e0*/  UIADD3 UR4, UPT, UPT, -UR39, URZ, URZ ;  /* 0x000000ff27047290 */ /* 0x000fe2000fffe1ff */
[----:B------:R-:W-:-:S05]  /*08f0*/  IMAD R19, R0, UR38, R17 ;  /* 0x0000002600137c24 */ /* 0x000fca000f8e0211 */
[----:B------:R-:W-:-:S07]  /*0900*/  IMAD.U32 R18, RZ, RZ, UR4 ;  /* 0x00000004ff127e24 */ /* 0x000fce000f8e00ff */
.L_x_37:
[----:B------:R-:W1:Y:S02]  /*0910*/  LDC.64 R8, c[0x0][0x388] ;  /* 0x0000e200ff087b82 */ /* 0x000e640000000a00 */
[----:B-1----:R-:W-:-:S06]  /*0920*/  IMAD.WIDE R8, R19, 0x4, R8 ;  /* 0x0000000413087825 */ /* 0x002fcc00078e0208 */
[----:B------:R-:W2:Y:S01]  /*0930*/  LDG.E R8, desc[UR36][R8.64] ;  /* 0x0000002408087981 */ /* 0x000ea2000c1e1900 */
[----:B------:R-:W-:Y:S01]  /*0940*/  IADD3 R18, PT, PT, R18, 0x1, RZ ;  /* 0x0000000112127810 */ /* 0x000fe20007ffe0ff */
[----:B------:R-:W-:Y:S03]  /*0950*/  BSSY.RECONVERGENT B7, `(.L_x_35) ;  /* 0x0000017000077945 */ /* 0x000fe60003800200 */
[----:B------:R-:W-:-:S04]  /*0960*/  ISETP.NE.AND P1, PT, R18, RZ, PT ;  /* 0x000000ff1200720c */ /* 0x000fc80003f25270 */
[----:B------:R-:W-:Y:S01]  /*0970*/  P2R R22, PR, RZ, 0x2 ;  /* 0x00000002ff167803 */ /* 0x000fe20000000000 */
[----:B--2---:R-:W-:-:S05]  /*0980*/  FMUL R0, R8, 1.4426950216293334961 ;  /* 0x3fb8aa3b08007820 */ /* 0x004fca0000400000 */
[----:B------:R-:W-:-:S13]  /*0990*/  FSETP.GEU.AND P0, PT, R0, -126, PT ;  /* 0xc2fc00000000780b */ /* 0x000fda0003f0e000 */
[----:B------:R-:W-:-:S04]  /*09a0*/  @!P0 FMUL R0, R0, 0.5 ;  /* 0x3f00000000008820 */ /* 0x000fc80000400000 */
[----:B------:R-:W1:Y:S02]  /*09b0*/  MUFU.EX2 R4, R0 ;  /* 0x0000000000047308 */ /* 0x000e640000000800 */
[----:B-1----:R-:W-:Y:S01]  /*09c0*/  @!P0 FMUL R4, R4, R4 ;  /* 0x0000000404048220 */ /* 0x002fe20000400000 */
[----:B------:R-:W-:-:S03]  /*09d0*/  FSETP.NAN.AND P0, PT, |R8|, |R8|, PT ;  /* 0x400000080800720b */ /* 0x000fc60003f08200 */
[----:B------:R-:W-:-:S05]  /*09e0*/  FADD R25, R4, R25 ;  /* 0x0000001904197221 */ /* 0x000fca0000000000 */
[----:B------:R-:W-:-:S13]  /*09f0*/  FSETP.NUM.OR P0, PT, |R25|, |R25|, P0 ;  /* 0x400000191900720b */ /* 0x000fda0000707600 */
[----:B------:R-:W-:Y:S05]  /*0a00*/  @P0 BRA `(.L_x_36) ;  /* 0x00000000002c0947 */ /* 0x000fea0003800000 */
[----:B------:R-:W1:Y:S01]  /*0a10*/  F2F.F64.F32 R8, R8 ;  /* 0x0000000800087310 */ /* 0x000e620000201800 */
[----:B------:R-:W-:Y:S01]  /*0a20*/  MOV R0, 0x8 ;  /* 0x0000000800007802 */ /* 0x000fe20000000f00 */
[----:B------:R-:W2:Y:S01]  /*0a30*/  LDCU.64 UR4, c[0x4][URZ] ;  /* 0x01000000ff0477ac */ /* 0x000ea20008000a00 */
[----:B------:R-:W-:Y:S01]  /*0a40*/  IMAD.MOV.U32 R6, RZ, RZ, R16 ;  /* 0x000000ffff067224 */ /* 0x000fe200078e0010 */
[----:B------:R-:W-:Y:S01]  /*0a50*/  MOV R7, R2 ;  /* 0x0000000200077202 */ /* 0x000fe20000000f00 */
[----:B------:R3:W4:Y:S01]  /*0a60*/  LDC.64 R10, c[0x4][R0] ;  /* 0x01000000000a7b82 */ /* 0x0007220000000a00 */
[----:B-1----:R3:W-:Y:S01]  /*0a70*/  STL.64 [R1], R8 ;  /* 0x0000000801007387 */ /* 0x0027e20000100a00 */
[----:B--2---:R-:W-:Y:S02]  /*0a80*/  MOV R4, UR4 ;  /* 0x0000000400047c02 */ /* 0x004fe40008000f00 */
[----:B------:R-:W-:-:S07]  /*0a90*/  MOV R5, UR5 ;  /* 0x0000000500057c02 */ /* 0x000fce0008000f00 */
[----:B------:R-:W-:-:S07]  /*0aa0*/  LEPC R20, `(.L_x_36) ;  /* 0x000000001014794e */ /* 0x000fce0000000000 */
[----:B0--34-:R-:W-:Y:S05]  /*0ab0*/  CALL.ABS.NOINC R10 ;  /* 0x000000000a007343 */ /* 0x019fea0003c00000 */
.L_x_36:
[----:B0-----:R-:W-:Y:S05]  /*0ac0*/  BSYNC.RECONVERGENT B7 ;  /* 0x0000000000077941 */ /* 0x001fea0003800200 */
.L_x_35:
[----:B------:R-:W-:Y:S02]  /*0ad0*/  ISETP.NE.AND P6, PT, R22, RZ, PT ;  /* 0x000000ff1600720c */ /* 0x000fe40003fc5270 */
[----:B------:R-:W-:-:S04]  /*0ae0*/  MOV R0, UR41 ;  /* 0x0000002900007c02 */ /* 0x000fc80008000f00 */
[----:B------:R-:W-:-:S07]  /*0af0*/  IADD3 R19, PT, PT, R19, R0, RZ ;  /* 0x0000000013137210 */ /* 0x000fce0007ffe0ff */
[----:B------:R-:W-:Y:S05]  /*0b00*/  @P6 BRA `(.L_x_37) ;  /* 0xfffffffc00806947 */ /* 0x000fea000383ffff */
.L_x_34:
[----:B0-----:R-:W-:Y:S05]  /*0b10*/  BSYNC.RECONVERGENT B6 ;  /* 0x0000000000067941 */ /* 0x001fea0003800200 */
.L_x_23:
[----:B------:R-:W0:Y:S02]  /*0b20*/  LDC R3, c[0x0][0x384] ;  /* 0x0000e100ff037b82 */ /* 0x000e240000000800 */
[----:B0-----:R-:W-:-:S13]  /*0b30*/  ISETP.GE.AND P0, PT, R3, 0x1, PT ;  /* 0x000000010300780c */ /* 0x001fda0003f06270 */
[----:B------:R-:W-:Y:S05]  /*0b40*/  @!P0 EXIT ;  /* 0x000000000000894d */ /* 0x000fea0003800000 */
[C---:B------:R-:W-:Y:S01]  /*0b50*/  ISETP.GE.U32.AND P0, PT, R3.reuse, 0x8, PT ;  /* 0x000000080300780c */ /* 0x040fe20003f06070 */
[----:B------:R-:W-:Y:S01]  /*0b60*/  IMAD.MOV.U32 R2, RZ, RZ, RZ ;  /* 0x000000ffff027224 */ /* 0x000fe200078e00ff */
[----:B------:R-:W-:-:S11]  /*0b70*/  LOP3.LUT R20, R3, 0x7, RZ, 0xc0, !PT ;  /* 0x0000000703147812 */ /* 0x000fd600078ec0ff */
[----:B------:R-:W-:Y:S05]  /*0b80*/  @!P0 BRA `(.L_x_38) ;  /* 0x0000000c000c8947 */ /* 0x000fea0003800000 */
[----:B------:R-:W0:Y:S01]  /*0b90*/  LDC R13, c[0x0][0x380] ;  /* 0x0000e000ff0d7b82 */ /* 0x000e220000000800 */
[----:B------:R-:W-:Y:S01]  /*0ba0*/  LOP3.LUT R2, R3, 0x7ffffff8, RZ, 0xc0, !PT ;  /* 0x7ffffff803027812 */ /* 0x000fe200078ec0ff */
[----:B------:R-:W-:Y:S01]  /*0bb0*/  BSSY.RECONVERGENT B2, `(.L_x_38) ;  /* 0x00000c0000027945 */ /* 0x000fe20003800200 */
[----:B------:R-:W-:Y:S02]  /*0bc0*/  MOV R15, R17 ;  /* 0x00000011000f7202 */ /* 0x000fe40000000f00 */
[----:B------:R-:W-:-:S03]  /*0bd0*/  IADD3 R14, PT, PT, -R2, RZ, RZ ;  /* 0x000000ff020e7210 */ /* 0x000fc60007ffe1ff */
[----:B------:R-:W1:Y:S04]  /*0be0*/  LDC.64 R4, c[0x0][0x388] ;  /* 0x0000e200ff047b82 */ /* 0x000e680000000a00 */
.L_x_55:
[----:B-1----:R-:W-:-:S05]  /*0bf0*/  IMAD.WIDE R10, R15, 0x4, R4 ;  /* 0x000000040f0a7825 */ /* 0x002fca00078e0204 */
[----:B--2---:R-:W2:Y:S01]  /*0c00*/  LDG.E R0, desc[UR36][R10.64] ;  /* 0x000000240a007981 */ /* 0x004ea2000c1e1900 */
[----:B------:R-:W1:Y:S01]  /*0c10*/  MUFU.RCP R6, R25 ;  /* 0x0000001900067308 */ /* 0x000e620000001000 */
[----:B------:R-:W-:Y:S01]  /*0c20*/  IADD3 R14, PT, PT, R14, 0x8, RZ ;  /* 0x000000080e0e7810 */ /* 0x000fe20007ffe0ff */
[----:B------:R-:W-:Y:S03]  /*0c30*/  BSSY.RECONVERGENT B3, `(.L_x_39) ;  /* 0x0000012000037945 */ /* 0x000fe60003800200 */
[----:B------:R-:W-:Y:S01]  /*0c40*/  ISETP.NE.AND P2, PT, R14, RZ, PT ;  /* 0x000000ff0e00720c */ /* 0x000fe20003f45270 */
[----:B-1----:R-:W-:-:S04]  /*0c50*/  FFMA R7, R6, -R25, 1 ;  /* 0x3f80000006077423 */ /* 0x002fc80000000819 */
[----:B------:R-:W-:Y:S01]  /*0c60*/  FFMA R7, R6, R7, R6 ;  /* 0x0000000706077223 */ /* 0x000fe20000000006 */
[----:B--2---:R-:W-:-:S05]  /*0c70*/  FMUL R3, R0, 1.4426950216293334961 ;  /* 0x3fb8aa3b00037820 */ /* 0x004fca0000400000 */
[----:B------:R-:W-:-:S13]  /*0c80*/  FSETP.GEU.AND P0, PT, R3, -126, PT ;  /* 0xc2fc00000300780b */ /* 0x000fda0003f0e000 */
[----:B------:R-:W-:-:S04]  /*0c90*/  @!P0 FMUL R3, R3, 0.5 ;  /* 0x3f00000003038820 */ /* 0x000fc80000400000 */
[----:B------:R-:W1:Y:S02]  /*0ca0*/  MUFU.EX2 R0, R3 ;  /* 0x0000000300007308 */ /* 0x000e640000000800 */
[----:B-1----:R-:W-:-:S06]  /*0cb0*/  @!P0 FMUL R0, R0, R0 ;  /* 0x0000000000008220 */ /* 0x002fcc0000400000 */
[----:B------:R-:W1:Y:S01]  /*0cc0*/  FCHK P0, R0, R25 ;  /* 0x0000001900007302 */ /* 0x000e620000000000 */
[----:B------:R-:W-:-:S04]  /*0cd0*/  FFMA R6, R0, R7, RZ ;  /* 0x0000000700067223 */ /* 0x000fc800000000ff */
[----:B------:R-:W-:-:S04]  /*0ce0*/  FFMA R8, R6, -R25, R0 ;  /* 0x8000001906087223 */ /* 0x000fc80000000000 */
[----:B------:R-:W-:Y:S01]  /*0cf0*/  FFMA R7, R7, R8, R6 ;  /* 0x0000000807077223 */ /* 0x000fe20000000006 */
[----:B-1----:R-:W-:Y:S06]  /*0d00*/  @!P0 BRA `(.L_x_40) ;  /* 0x0000000000108947 */ /* 0x002fec0003800000 */
[----:B------:R-:W-:Y:S01]  /*0d10*/  IMAD.MOV.U32 R3, RZ, RZ, R25 ;  /* 0x000000ffff037224 */ /* 0x000fe200078e0019 */
[----:B------:R-:W-:-:S07]  /*0d20*/  MOV R6, 0xd40 ;  /* 0x00000d4000067802 */ /* 0x000fce0000000f00 */
[----:B0-----:R-:W-:Y:S05]  /*0d30*/  CALL.REL.NOINC `($__internal_0_$__cuda_sm3x_div_rn_noftz_f32_slowpath) ;  /* 0x0000001400987944 */ /* 0x001fea0003c00000 */
[----:B------:R-:W-:-:S07]  /*0d40*/  MOV R7, R0 ;  /* 0x0000000000077202 */ /* 0x000fce0000000f00 */
.L_x_40:
[----:B------:R-:W-:Y:S05]  /*0d50*/  BSYNC.RECONVERGENT B3 ;  /* 0x0000000000037941 */ /* 0x000fea0003800200 */
.L_x_39:
[----:B0-----:R-:W-:Y:S01]  /*0d60*/  IMAD.WIDE R8, R13, 0x4, R10 ;  /* 0x000000040d087825 */ /* 0x001fe200078e020a */
[----:B------:R0:W-:Y:S04]  /*0d70*/  STG.E desc[UR36][R10.64], R7 ;  /* 0x000000070a007986 */ /* 0x0001e8000c101924 */
[----:B------:R-:W2:Y:S01]  /*0d80*/  LDG.E R0, desc[UR36][R8.64] ;  /* 0x0000002408007981 */ /* 0x000ea2000c1e1900 */
[----:B------:R-:W-:Y:S01]  /*0d90*/  BSSY.RECONVERGENT B3, `(.L_x_41) ;  /* 0x0000013000037945 */ /* 0x000fe20003800200 */
[----:B--2---:R-:W-:Y:S02]  /*0da0*/  FMUL R3, R0, 1.4426950216293334961 ;  /* 0x3fb8aa3b00037820 */ /* 0x004fe40000400000 */
[----:B------:R-:W1:Y:S03]  /*0db0*/  MUFU.RCP R0, R25 ;  /* 0x0000001900007308 */ /* 0x000e660000001000 */
[----:B------:R-:W-:-:S13]  /*0dc0*/  FSETP.GEU.AND P0, PT, R3, -126, PT ;  /* 0xc2fc00000300780b */ /* 0x000fda0003f0e000 */
[----:B------:R-:W-:Y:S01]  /*0dd0*/  @!P0 FMUL R3, R3, 0.5 ;  /* 0x3f00000003038820 */ /* 0x000fe20000400000 */
[----:B-1----:R-:W-:-:S03]  /*0de0*/  FFMA R19, R0, -R25, 1 ;  /* 0x3f80000000137423 */ /* 0x002fc60000000819 */
[----:B------:R-:W1:Y:S01]  /*0df0*/  MUFU.EX2 R6, R3 ;  /* 0x0000000300067308 */ /* 0x000e620000000800 */
[----:B------:R-:W-:Y:S01]  /*0e00*/  FFMA R0, R0, R19, R0 ;  /* 0x0000001300007223 */ /* 0x000fe20000000000 */
[----:B-1----:R-:W-:-:S06]  /*0e10*/  @!P0 FMUL R6, R6, R6 ;  /* 0x0000000606068220 */ /* 0x002fcc0000400000 */
[----:B------:R-:W1:Y:S01]  /*0e20*/  FCHK P0, R6, R25 ;  /* 0x0000001906007302 */ /* 0x000e620000000000 */
[----:B0-----:R-:W-:-:S04]  /*0e30*/  FFMA R7, R0, R6, RZ ;  /* 0x0000000600077223 */ /* 0x001fc800000000ff */
[----:B------:R-:W-:-:S04]  /*0e40*/  FFMA R10, R7, -R25, R6 ;  /* 0x80000019070a7223 */ /* 0x000fc80000000006 */
[----:B------:R-:W-:Y:S01]  /*0e50*/  FFMA R7, R0, R10, R7 ;  /* 0x0000000a00077223 */ /* 0x000fe20000000007 */
[----:B-1----:R-:W-:Y:S06]  /*0e60*/  @!P0 BRA `(.L_x_42) ;  /* 0x0000000000148947 */ /* 0x002fec0003800000 */
[----:B------:R-:W-:Y:S02]  /*0e70*/  MOV R0, R6 ;  /* 0x0000000600007202 */ /* 0x000fe40000000f00 */
[----:B------:R-:W-:Y:S02]  /*0e80*/  MOV R3, R25 ;  /* 0x0000001900037202 */ /* 0x000fe40000000f00 */
[----:B------:R-:W-:-:S07]  /*0e90*/  MOV R6, 0xeb0 ;  /* 0x00000eb000067802 */ /* 0x000fce0000000f00 */
[----:B------:R-:W-:Y:S05]  /*0ea0*/  CALL.REL.NOINC `($__internal_0_$__cuda_sm3x_div_rn_noftz_f32_slowpath) ;  /* 0x00000014003c7944 */ /* 0x000fea0003c00000 */
[----:B------:R-:W-:-:S07]  /*0eb0*/  IMAD.MOV.U32 R7, RZ, RZ, R0 ;  /* 0x000000ffff077224 */ /* 0x000fce00078e0000 */
.L_x_42:
[----:B------:R-:W-:Y:S05]  /*0ec0*/  BSYNC.RECONVERGENT B3 ;  /* 0x0000000000037941 */ /* 0x000fea0003800200 */
.L_x_41:
[----:B------:R-:W-:Y:S01]  /*0ed0*/  IMAD.WIDE R10, R13, 0x4, R8 ;  /* 0x000000040d0a7825 */ /* 0x000fe200078e0208 */
        /* <DEDUP_REMOVED lines=20> */
[----:B------:R-:W-:-:S07]  /*1020*/  MOV R7, R0 ;  /* 0x0000000000077202 */ /* 0x000fce0000000f00 */
.L_x_44:
[----:B------:R-:W-:Y:S05]  /*1030*/  BSYNC.RECONVERGENT B3 ;  /* 0x0000000000037941 */ /* 0x000fea0003800200 */
.L_x_43:
        /* <DEDUP_REMOVED lines=17> */
[----:B------:R-:W-:Y:S01]  /*1150*/  MOV R0, R6 ;  /* 0x0000000600007202 */ /* 0x000fe20000000f00 */
[----:B------:R-:W-:Y:S01]  /*1160*/  IMAD.MOV.U32 R3, RZ, RZ, R25 ;  /* 0x000000ffff037224 */ /* 0x000fe200078e0019 */
[----:B------:R-:W-:-:S07]  /*1170*/  MOV R6, 0x1190 ;  /* 0x0000119000067802 */ /* 0x000fce0000000f00 */
[----:B------:R-:W-:Y:S05]  /*1180*/  CALL.REL.NOINC `($__internal_0_$__cuda_sm3x_div_rn_noftz_f32_slowpath) ;  /* 0x0000001000847944 */ /* 0x000fea0003c00000 */
[----:B------:R-:W-:-:S07]  /*1190*/  MOV R7, R0 ;  /* 0x0000000000077202 */ /* 0x000fce0000000f00 */
.L_x_46:
[----:B------:R-:W-:Y:S05]  /*11a0*/  BSYNC.RECONVERGENT B3 ;  /* 0x0000000000037941 */ /* 0x000fea0003800200 */
.L_x_45:
        /* <DEDUP_REMOVED lines=22> */
.L_x_48:
[----:B------:R-:W-:Y:S05]  /*1310*/  BSYNC.RECONVERGENT B3 ;  /* 0x0000000000037941 */ /* 0x000fea0003800200 */
.L_x_47:
        /* <DEDUP_REMOVED lines=17> */
[----:B------:R-:W-:Y:S01]  /*1430*/  IMAD.MOV.U32 R0, RZ, RZ, R6 ;  /* 0x000000ffff007224 */ /* 0x000fe200078e0006 */
[----:B------:R-:W-:Y:S02]  /*1440*/  MOV R3, R25 ;  /* 0x0000001900037202 */ /* 0x000fe40000000f00 */
[----:B------:R-:W-:-:S07]  /*1450*/  MOV R6, 0x1470 ;  /* 0x0000147000067802 */ /* 0x000fce0000000f00 */
[----:B------:R-:W-:Y:S05]  /*1460*/  CALL.REL.NOINC `($__internal_0_$__cuda_sm3x_div_rn_noftz_f32_slowpath) ;  /* 0x0000000c00cc7944 */ /* 0x000fea0003c00000 */
[----:B------:R-:W-:-:S07]  /*1470*/  MOV R7, R0 ;  /* 0x0000000000077202 */ /* 0x000fce0000000f00 */
.L_x_50:
[----:B------:R-:W-:Y:S05]  /*1480*/  BSYNC.RECONVERGENT B3 ;  /* 0x0000000000037941 */ /* 0x000fea0003800200 */
.L_x_49:
        /* <DEDUP_REMOVED lines=22> */
.L_x_52:
[----:B------:R-:W-:Y:S05]  /*15f0*/  BSYNC.RECONVERGENT B3 ;  /* 0x0000000000037941 */ /* 0x000fea0003800200 */
.L_x_51:
        /* <DEDUP_REMOVED lines=22> */
.L_x_54:
[----:B------:R-:W-:Y:S05]  /*1760*/  BSYNC.RECONVERGENT B3 ;  /* 0x0000000000037941 */ /* 0x000fea0003800200 */
.L_x_53:
[----:B------:R2:W-:Y:S01]  /*1770*/  STG.E desc[UR36][R8.64], R7 ;  /* 0x0000000708007986 */ /* 0x0005e2000c101924 */
[----:B------:R-:W-:-:S05]  /*1780*/  MOV R0, UR42 ;  /* 0x0000002a00007c02 */ /* 0x000fca0008000f00 */
[----:B------:R-:W-:Y:S01]  /*1790*/  IMAD R15, R0, 0x8, R15 ;  /* 0x00000008000f7824 */ /* 0x000fe200078e020f */
[----:B------:R-:W-:Y:S06]  /*17a0*/  @P2 BRA `(.L_x_55) ;  /* 0xfffffff400102947 */ /* 0x000fec000383ffff */
[----:B------:R-:W-:Y:S05]  /*17b0*/  BSYNC.RECONVERGENT B2 ;  /* 0x0000000000027941 */ /* 0x000fea0003800200 */
.L_x_38:
[----:B------:R-:W-:-:S13]  /*17c0*/  ISETP.NE.AND P0, PT, R20, RZ, PT ;  /* 0x000000ff1400720c */ /* 0x000fda0003f05270 */
[----:B------:R-:W-:Y:S05]  /*17d0*/  @!P0 EXIT ;  /* 0x000000000000894d */ /* 0x000fea0003800000 */
[----:B------:R-:W0:Y:S01]  /*17e0*/  LDC R10, c[0x0][0x384] ;  /* 0x0000e100ff0a7b82 */ /* 0x000e220000000800 */
[----:B------:R-:W-:Y:S02]  /*17f0*/  ISETP.GE.U32.AND P0, PT, R20, 0x4, PT ;  /* 0x000000041400780c */ /* 0x000fe40003f06070 */
[----:B0-----:R-:W-:-:S11]  /*1800*/  LOP3.LUT R10, R10, 0x3, RZ, 0xc0, !PT ;  /* 0x000000030a0a7812 */ /* 0x001fd600078ec0ff */
[----:B------:R-:W-:Y:S05]  /*1810*/  @!P0 BRA `(.L_x_56) ;  /* 0x0000000400888947 */ /* 0x000fea0003800000 */
[----:B------:R-:W0:Y:S01]  /*1820*/  LDC.64 R4, c[0x0][0x388] ;  /* 0x0000e200ff047b82 */ /* 0x000e220000000a00 */
[----:B------:R-:W-:-:S04]  /*1830*/  IMAD R3, R2, R0, R17 ;  /* 0x0000000002037224 */ /* 0x000fc800078e0211 */
[----:B0-----:R-:W-:-:S05]  /*1840*/  IMAD.WIDE R4, R3, 0x4, R4 ;  /* 0x0000000403047825 */ /* 0x001fca00078e0204 */
[----:B------:R-:W3:Y:S01]  /*1850*/  LDG.E R0, desc[UR36][R4.64] ;  /* 0x0000002404007981 */ /* 0x000ee2000c1e1900 */
[----:B------:R-:W-:Y:S01]  /*1860*/  BSSY.RECONVERGENT B2, `(.L_x_57) ;  /* 0x0000013000027945 */ /* 0x000fe20003800200 */
[----:B---3--:R-:W-:Y:S02]  /*1870*/  FMUL R3, R0, 1.4426950216293334961 ;  /* 0x3fb8aa3b00037820 */ /* 0x008fe40000400000 */
[----:B------:R-:W2:Y:S03]  /*1880*/  MUFU.RCP R0, R25 ;  /* 0x0000001900007308 */ /* 0x000ea60000001000 */
[----:B------:R-:W-:-:S13]  /*1890*/  FSETP.GEU.AND P0, PT, R3, -126, PT ;  /* 0xc2fc00000300780b */ /* 0x000fda0003f0e000 */
[----:B------:R-:W-:Y:S01]  /*18a0*/  @!P0 FMUL R3, R3, 0.5 ;  /* 0x3f00000003038820 */ /* 0x000fe20000400000 */
[----:B--2---:R-:W-:-:S03]  /*18b0*/  FFMA R7, R0, -R25, 1 ;  /* 0x3f80000000077423 */ /* 0x004fc60000000819 */
[----:B------:R-:W0:Y:S01]  /*18c0*/  MUFU.EX2 R6, R3 ;  /* 0x0000000300067308 */ /* 0x000e220000000800 */
[----:B------:R-:W-:Y:S01]  /*18d0*/  FFMA R0, R0, R7, R0 ;  /* 0x0000000700007223 */ /* 0x000fe20000000000 */
[----:B0-----:R-:W-:-:S06]  /*18e0*/  @!P0 FMUL R6, R6, R6 ;  /* 0x0000000606068220 */ /* 0x001fcc0000400000 */
[----:B------:R-:W0:Y:S01]  /*18f0*/  FCHK P0, R6, R25 ;  /* 0x0000001906007302 */ /* 0x000e220000000000 */
[----:B------:R-:W-:-:S04]  /*1900*/  FFMA R7, R0, R6, RZ ;  /* 0x0000000600077223 */ /* 0x000fc800000000ff */
[----:B------:R-:W-:-:S04]  /*1910*/  FFMA R8, R7, -R25, R6 ;  /* 0x8000001907087223 */ /* 0x000fc80000000006 */
[----:B------:R-:W-:Y:S01]  /*1920*/  FFMA R7, R0, R8, R7 ;  /* 0x0000000800077223 */ /* 0x000fe20000000007 */
[----:B0-----:R-:W-:Y:S06]  /*1930*/  @!P0 BRA `(.L_x_58) ;  /* 0x0000000000148947 */ /* 0x001fec0003800000 */
[----:B------:R-:W-:Y:S02]  /*1940*/  MOV R0, R6 ;  /* 0x0000000600007202 */ /* 0x000fe40000000f00 */
[----:B------:R-:W-:Y:S02]  /*1950*/  MOV R3, R25 ;  /* 0x0000001900037202 */ /* 0x000fe40000000f00 */
[----:B------:R-:W-:-:S07]  /*1960*/  MOV R6, 0x1980 ;  /* 0x0000198000067802 */ /* 0x000fce0000000f00 */
[----:B------:R-:W-:Y:S05]  /*1970*/  CALL.REL.NOINC `($__internal_0_$__cuda_sm3x_div_rn_noftz_f32_slowpath) ;  /* 0x0000000800887944 */ /* 0x000fea0003c00000 */
[----:B------:R-:W-:-:S07]  /*1980*/  MOV R7, R0 ;  /* 0x0000000000077202 */ /* 0x000fce0000000f00 */
.L_x_58:
[----:B------:R-:W-:Y:S05]  /*1990*/  BSYNC.RECONVERGENT B2 ;  /* 0x0000000000027941 */ /* 0x000fea0003800200 */
.L_x_57:
[----:B------:R-:W0:Y:S01]  /*19a0*/  LDC R9, c[0x0][0x380] ;  /* 0x0000e000ff097b82 */ /* 0x000e220000000800 */
[----:B------:R1:W-:Y:S01]  /*19b0*/  STG.E desc[UR36][R4.64], R7 ;  /* 0x0000000704007986 */ /* 0x0003e2000c101924 */
[----:B0-----:R-:W-:-:S05]  /*19c0*/  IMAD.WIDE R8, R9, 0x4, R4 ;  /* 0x0000000409087825 */ /* 0x001fca00078e0204 */
[----:B------:R-:W2:Y:S01]  /*19d0*/  LDG.E R0, desc[UR36][R8.64] ;  /* 0x0000002408007981 */ /* 0x000ea2000c1e1900 */
[----:B------:R-:W-:Y:S01]  /*19e0*/  BSSY.RECONVERGENT B2, `(.L_x_59) ;  /* 0x0000013000027945 */ /* 0x000fe20003800200 */
[----:B--2---:R-:W-:Y:S02]  /*19f0*/  FMUL R3, R0, 1.4426950216293334961 ;  /* 0x3fb8aa3b00037820 */ /* 0x004fe40000400000 */
[----:B------:R-:W0:Y:S03]  /*1a00*/  MUFU.RCP R0, R25 ;  /* 0x0000001900007308 */ /* 0x000e260000001000 */
[----:B------:R-:W-:-:S13]  /*1a10*/  FSETP.GEU.AND P0, PT, R3, -126, PT ;  /* 0xc2fc00000300780b */ /* 0x000fda0003f0e000 */
[----:B------:R-:W-:Y:S01]  /*1a20*/  @!P0 FMUL R3, R3, 0.5 ;  /* 0x3f00000003038820 */ /* 0x000fe20000400000 */
[----:B0-----:R-:W-:-:S03]  /*1a30*/  FFMA R11, R0, -R25, 1 ;  /* 0x3f800000000b7423 */ /* 0x001fc60000000819 */
[----:B------:R-:W0:Y:S01]  /*1a40*/  MUFU.EX2 R6, R3 ;  /* 0x0000000300067308 */ /* 0x000e220000000800 */
[----:B------:R-:W-:Y:S01]  /*1a50*/  FFMA R0, R0, R11, R0 ;  /* 0x0000000b00007223 */ /* 0x000fe20000000000 */
[----:B0-----:R-:W-:-:S06]  /*1a60*/  @!P0 FMUL R6, R6, R6 ;  /* 0x0000000606068220 */ /* 0x001fcc0000400000 */
[----:B------:R-:W0:Y:S01]  /*1a70*/  FCHK P0, R6, R25 ;  /* 0x0000001906007302 */ /* 0x000e220000000000 */
[----:B-1----:R-:W-:-:S04]  /*1a80*/  FFMA R5, R0, R6, RZ ;  /* 0x0000000600057223 */ /* 0x002fc800000000ff */
[----:B------:R-:W-:-:S04]  /*1a90*/  FFMA R4, R5, -R25, R6 ;  /* 0x8000001905047223 */ /* 0x000fc80000000006 */
[----:B------:R-:W-:Y:S01]  /*1aa0*/  FFMA R7, R0, R4, R5 ;  /* 0x0000000400077223 */ /* 0x000fe20000000005 */
[----:B0-----:R-:W-:Y:S06]  /*1ab0*/  @!P0 BRA `(.L_x_60) ;  /* 0x0000000000148947 */ /* 0x001fec0003800000 */
[----:B------:R-:W-:Y:S01]  /*1ac0*/  MOV R0, R6 ;  /* 0x0000000600007202 */ /* 0x000fe20000000f00 */
[----:B------:R-:W-:Y:S01]  /*1ad0*/  IMAD.MOV.U32 R3, RZ, RZ, R25 ;  /* 0x000000ffff037224 */ /* 0x000fe200078e0019 */
[----:B------:R-:W-:-:S07]  /*1ae0*/  MOV R6, 0x1b00 ;  /* 0x00001b0000067802 */ /* 0x000fce0000000f00 */
[----:B------:R-:W-:Y:S05]  /*1af0*/  CALL.REL.NOINC `($__internal_0_$__cuda_sm3x_div_rn_noftz_f32_slowpath) ;  /* 0x0000000800287944 */ /* 0x000fea0003c00000 */
[----:B------:R-:W-:-:S07]  /*1b00*/  MOV R7, R0 ;  /* 0x0000000000077202 */ /* 0x000fce0000000f00 */
.L_x_60:
[----:B------:R-:W-:Y:S05]  /*1b10*/  BSYNC.RECONVERGENT B2 ;  /* 0x0000000000027941 */ /* 0x000fea0003800200 */
.L_x_59:
        /* <DEDUP_REMOVED lines=23> */
.L_x_62:
[----:B------:R-:W-:Y:S05]  /*1c90*/  BSYNC.RECONVERGENT B2 ;  /* 0x0000000000027941 */ /* 0x000fea0003800200 */
.L_x_61:
        /* <DEDUP_REMOVED lines=18> */
[----:B------:R-:W-:Y:S01]  /*1dc0*/  IMAD.MOV.U32 R0, RZ, RZ, R6 ;  /* 0x000000ffff007224 */ /* 0x000fe200078e0006 */
[----:B------:R-:W-:Y:S02]  /*1dd0*/  MOV R3, R25 ;  /* 0x0000001900037202 */ /* 0x000fe40000000f00 */
[----:B------:R-:W-:-:S07]  /*1de0*/  MOV R6, 0x1e00 ;  /* 0x00001e0000067802 */ /* 0x000fce0000000f00 */
[----:B------:R-:W-:Y:S05]  /*1df0*/  CALL.REL.NOINC `($__internal_0_$__cuda_sm3x_div_rn_noftz_f32_slowpath) ;  /* 0x0000000400687944 */ /* 0x000fea0003c00000 */
[----:B------:R-:W-:-:S07]  /*1e00*/  MOV R5, R0 ;  /* 0x0000000000057202 */ /* 0x000fce0000000f00 */
.L_x_64:
[----:B------:R-:W-:Y:S05]  /*1e10*/  BSYNC.RECONVERGENT B2 ;  /* 0x0000000000027941 */ /* 0x000fea0003800200 */
.L_x_63:
[----:B------:R0:W-:Y:S01]  /*1e20*/  STG.E desc[UR36][R8.64], R5 ;  /* 0x0000000508007986 */ /* 0x0001e2000c101924 */
[----:B------:R-:W-:-:S07]  /*1e30*/  IADD3 R2, PT, PT, R2, 0x4, RZ ;  /* 0x0000000402027810 */ /* 0x000fce0007ffe0ff */
.L_x_56:
[----:B------:R-:W-:-:S13]  /*1e40*/  ISETP.NE.AND P0, PT, R10, RZ, PT ;  /* 0x000000ff0a00720c */ /* 0x000fda0003f05270 */
[----:B------:R-:W-:Y:S05]  /*1e50*/  @!P0 EXIT ;  /* 0x000000000000894d */ /* 0x000fea0003800000 */
[----:B------:R-:W-:-:S13]  /*1e60*/  ISETP.NE.AND P0, PT, R10, 0x1, PT ;  /* 0x000000010a00780c */ /* 0x000fda0003f05270 */
[----:B------:R-:W-:Y:S05]  /*1e70*/  @!P0 BRA `(.L_x_65) ;  /* 0x0000000000cc8947 */ /* 0x000fea0003800000 */
[----:B0-----:R-:W0:Y:S01]  /*1e80*/  LDC.64 R4, c[0x0][0x388] ;  /* 0x0000e200ff047b82 */ /* 0x001e220000000a00 */
[----:B------:R-:W1:Y:S02]  /*1e90*/  LDCU UR4, c[0x0][0x380] ;  /* 0x00007000ff0477ac */ /* 0x000e640008000800 */
[----:B-1----:R-:W-:-:S04]  /*1ea0*/  IMAD R3, R2, UR4, R17 ;  /* 0x0000000402037c24 */ /* 0x002fc8000f8e0211 */
        /* <DEDUP_REMOVED lines=21> */
.L_x_67:
[----:B------:R-:W-:Y:S05]  /*2000*/  BSYNC.RECONVERGENT B2 ;  /* 0x0000000000027941 */ /* 0x000fea0003800200 */
.L_x_66:
        /* <DEDUP_REMOVED lines=23> */
.L_x_69:
[----:B------:R-:W-:Y:S05]  /*2180*/  BSYNC.RECONVERGENT B2 ;  /* 0x0000000000027941 */ /* 0x000fea0003800200 */
.L_x_68:
[----:B------:R1:W-:Y:S01]  /*2190*/  STG.E desc[UR36][R8.64], R5 ;  /* 0x0000000508007986 */ /* 0x0003e2000c101924 */
[----:B------:R-:W-:-:S07]  /*21a0*/  VIADD R2, R2, 0x2 ;  /* 0x0000000202027836 */ /* 0x000fce0000000000 */
.L_x_65:
[----:B------:R-:W3:Y:S02]  /*21b0*/  LDC R0, c[0x0][0x384] ;  /* 0x0000e100ff007b82 */ /* 0x000ee40000000800 */
[----:B---3--:R-:W-:-:S04]  /*21c0*/  LOP3.LUT R0, R0, 0x1, RZ, 0xc0, !PT ;  /* 0x0000000100007812 */ /* 0x008fc800078ec0ff */
[----:B------:R-:W-:-:S13]  /*21d0*/  ISETP.NE.U32.AND P0, PT, R0, 0x1, PT ;  /* 0x000000010000780c */ /* 0x000fda0003f05070 */
[----:B------:R-:W-:Y:S05]  /*21e0*/  @P0 EXIT ;  /* 0x000000000000094d */ /* 0x000fea0003800000 */
[----:B01----:R-:W0:Y:S01]  /*21f0*/  LDC.64 R4, c[0x0][0x388] ;  /* 0x0000e200ff047b82 */ /* 0x003e220000000a00 */
[----:B------:R-:W1:Y:S02]  /*2200*/  LDCU UR4, c[0x0][0x380] ;  /* 0x00007000ff0477ac */ /* 0x000e640008000800 */
[----:B-1----:R-:W-:-:S04]  /*2210*/  IMAD R17, R2, UR4, R17 ;  /* 0x0000000402117c24 */ /* 0x002fc8000f8e0211 */
[----:B0-----:R-:W-:-:S05]  /*2220*/  IMAD.WIDE R4, R17, 0x4, R4 ;  /* 0x0000000411047825 */ /* 0x001fca00078e0204 */
[----:B------:R-:W3:Y:S01]  /*2230*/  LDG.E R0, desc[UR36][R4.64] ;  /* 0x0000002404007981 */ /* 0x000ee2000c1e1900 */
[----:B------:R-:W-:Y:S01]  /*2240*/  BSSY.RECONVERGENT B2, `(.L_x_70) ;  /* 0x0000013000027945 */ /* 0x000fe20003800200 */
[----:B---3--:R-:W-:Y:S02]  /*2250*/  FMUL R2, R0, 1.4426950216293334961 ;  /* 0x3fb8aa3b00027820 */ /* 0x008fe40000400000 */
        /* <DEDUP_REMOVED lines=8> */
[----:B------:R-:W-:-:S04]  /*22e0*/  FFMA R3, R0, R6, RZ ;  /* 0x0000000600037223 */ /* 0x000fc800000000ff */
[----:B--2---:R-:W-:-:S04]  /*22f0*/  FFMA R7, R3, -R25, R6 ;  /* 0x8000001903077223 */ /* 0x004fc80000000006 */
[----:B------:R-:W-:Y:S01]  /*2300*/  FFMA R3, R0, R7, R3 ;  /* 0x0000000700037223 */ /* 0x000fe20000000003 */
[----:B0-----:R-:W-:Y:S06]  /*2310*/  @!P0 BRA `(.L_x_71) ;  /* 0x0000000000148947 */ /* 0x001fec0003800000 */
[----:B------:R-:W-:Y:S02]  /*2320*/  MOV R0, R6 ;  /* 0x0000000600007202 */ /* 0x000fe40000000f00 */
[----:B------:R-:W-:Y:S02]  /*2330*/  MOV R3, R25 ;  /* 0x0000001900037202 */ /* 0x000fe40000000f00 */
[----:B------:R-:W-:-:S07]  /*2340*/  MOV R6, 0x2360 ;  /* 0x0000236000067802 */ /* 0x000fce0000000f00 */
[----:B------:R-:W-:Y:S05]  /*2350*/  CALL.REL.NOINC `($__internal_0_$__cuda_sm3x_div_rn_noftz_f32_slowpath) ;  /* 0x0000000000107944 */ /* 0x000fea0003c00000 */
[----:B------:R-:W-:-:S07]  /*2360*/  MOV R3, R0 ;  /* 0x0000000000037202 */ /* 0x000fce0000000f00 */
.L_x_71:
[----:B------:R-:W-:Y:S05]  /*2370*/  BSYNC.RECONVERGENT B2 ;  /* 0x0000000000027941 */ /* 0x000fea0003800200 */
.L_x_70:
[----:B------:R-:W-:Y:S01]  /*2380*/  STG.E desc[UR36][R4.64], R3 ;  /* 0x0000000304007986 */ /* 0x000fe2000c101924 */
[----:B------:R-:W-:Y:S05]  /*2390*/  EXIT ;  /* 0x000000000000794d */ /* 0x000fea0003800000 */
        .weak           $__internal_0_$__cuda_sm3x_div_rn_noftz_f32_slowpath
        .type           $__internal_0_$__cuda_sm3x_div_rn_noftz_f32_slowpath,@function
        .size           $__internal_0_$__cuda_sm3x_div_rn_noftz_f32_slowpath,(.L_x_172 - $__internal_0_$__cuda_sm3x_div_rn_noftz_f32_slowpath)
$__internal_0_$__cuda_sm3x_div_rn_noftz_f32_slowpath:
[----:B------:R-:W-:Y:S01]  /*23a0*/  SHF.R.U32.HI R7, RZ, 0x17, R3 ;  /* 0x00000017ff077819 */ /* 0x000fe20000011603 */
[----:B------:R-:W-:Y:S01]  /*23b0*/  BSSY.RECONVERGENT B0, `(.L_x_72) ;  /* 0x0000062000007945 */ /* 0x000fe20003800200 */
[----:B------:R-:W-:Y:S02]  /*23c0*/  SHF.R.U32.HI R16, RZ, 0x17, R0 ;  /* 0x00000017ff107819 */ /* 0x000fe40000011600 */
[----:B------:R-:W-:Y:S02]  /*23d0*/  LOP3.LUT R7, R7, 0xff, RZ, 0xc0, !PT ;  /* 0x000000ff07077812 */ /* 0x000fe400078ec0ff */
[----:B------:R-:W-:Y:S02]  /*23e0*/  LOP3.LUT R16, R16, 0xff, RZ, 0xc0, !PT ;  /* 0x000000ff10107812 */ /* 0x000fe400078ec0ff */
[----:B------:R-:W-:-:S03]  /*23f0*/  IADD3 R19, PT, PT, R7, -0x1, RZ ;  /* 0xffffffff07137810 */ /* 0x000fc60007ffe0ff */
[----:B------:R-:W-:Y:S01]  /*2400*/  VIADD R18, R16, 0xffffffff ;  /* 0xffffffff10127836 */ /* 0x000fe20000000000 */
[----:B------:R-:W-:-:S04]  /*2410*/  ISETP.GT.U32.AND P0, PT, R19, 0xfd, PT ;  /* 0x000000fd1300780c */ /* 0x000fc80003f04070 */
[----:B------:R-:W-:-:S13]  /*2420*/  ISETP.GT.U32.OR P0, PT, R18, 0xfd, P0 ;  /* 0x000000fd1200780c */ /* 0x000fda0000704470 */
[----:B------:R-:W-:Y:S01]  /*2430*/  @!P0 MOV R12, RZ ;  /* 0x000000ff000c8202 */ /* 0x000fe20000000f00 */
[----:B------:R-:W-:Y:S06]  /*2440*/  @!P0 BRA `(.L_x_73) ;  /* 0x00000000005c8947 */ /* 0x000fec0003800000 */
[----:B------:R-:W-:Y:S02]  /*2450*/  FSETP.GTU.FTZ.AND P0, PT, |R0|, +INF , PT ;  /* 0x7f8000000000780b */ /* 0x000fe40003f1c200 */
[----:B------:R-:W-:-:S04]  /*2460*/  FSETP.GTU.FTZ.AND P1, PT, |R3|, +INF , PT ;  /* 0x7f8000000300780b */ /* 0x000fc80003f3c200 */
[----:B------:R-:W-:-:S13]  /*2470*/  PLOP3.LUT P0, PT, P0, P1, PT, 0xf8, 0x8f ;  /* 0x00000000008f781c */ /* 0x000fda0000703f70 */
[----:B------:R-:W-:Y:S05]  /*2480*/  @P0 BRA `(.L_x_74) ;  /* 0x00000004004c0947 */ /* 0x000fea0003800000 */
[----:B------:R-:W-:-:S13]  /*2490*/  LOP3.LUT P0, RZ, R3, 0x7fffffff, R0, 0xc8, !PT ;  /* 0x7fffffff03ff7812 */ /* 0x000fda000780c800 */
[----:B------:R-:W-:Y:S05]  /*24a0*/  @!P0 BRA `(.L_x_75) ;  /* 0x00000004003c8947 */ /* 0x000fea0003800000 */
[C---:B------:R-:W-:Y:S02]  /*24b0*/  FSETP.NEU.FTZ.AND P3, PT, |R0|.reuse, +INF , PT ;  /* 0x7f8000000000780b */ /* 0x040fe40003f7d200 */
[----:B------:R-:W-:Y:S02]  /*24c0*/  FSETP.NEU.FTZ.AND P1, PT, |R3|, +INF , PT ;  /* 0x7f8000000300780b */ /* 0x000fe40003f3d200 */
[----:B------:R-:W-:-:S11]  /*24d0*/  FSETP.NEU.FTZ.AND P0, PT, |R0|, +INF , PT ;  /* 0x7f8000000000780b */ /* 0x000fd60003f1d200 */
[----:B------:R-:W-:Y:S05]  /*24e0*/  @!P1 BRA !P3, `(.L_x_75) ;  /* 0x00000004002c9947 */ /* 0x000fea0005800000 */
[----:B------:R-:W-:-:S04]  /*24f0*/  LOP3.LUT P3, RZ, R0, 0x7fffffff, RZ, 0xc0, !PT ;  /* 0x7fffffff00ff7812 */ /* 0x000fc8000786c0ff */
[----:B------:R-:W-:-:S13]  /*2500*/  PLOP3.LUT P1, PT, P1, P3, PT, 0x2f, 0xf2 ;  /* 0x0000000000f2781c */ /* 0x000fda0000f26577 */
[----:B------:R-:W-:Y:S05]  /*2510*/  @P1 BRA `(.L_x_76) ;  /* 0x0000000400181947 */ /* 0x000fea0003800000 */
[----:B------:R-:W-:-:S04]  /*2520*/  LOP3.LUT P1, RZ, R3, 0x7fffffff, RZ, 0xc0, !PT ;  /* 0x7fffffff03ff7812 */ /* 0x000fc8000782c0ff */
[----:B------:R-:W-:-:S13]  /*2530*/  PLOP3.LUT P0, PT, P0, P1, PT, 0x2f, 0xf2 ;  /* 0x0000000000f2781c */ /* 0x000fda0000702577 */
[----:B------:R-:W-:Y:S05]  /*2540*/  @P0 BRA `(.L_x_77) ;  /* 0x0000000400000947 */ /* 0x000fea0003800000 */
[----:B------:R-:W-:Y:S02]  /*2550*/  ISETP.GE.AND P0, PT, R18, RZ, PT ;  /* 0x000000ff1200720c */ /* 0x000fe40003f06270 */
[----:B------:R-:W-:-:S11]  /*2560*/  ISETP.GE.AND P1, PT, R19, RZ, PT ;  /* 0x000000ff1300720c */ /* 0x000fd60003f26270 */
[----:B------:R-:W-:Y:S01]  /*2570*/  @P0 MOV R12, RZ ;  /* 0x000000ff000c0202 */ /* 0x000fe20000000f00 */
[----:B------:R-:W-:Y:S01]  /*2580*/  @!P0 FFMA R0, R0, 1.84467440737095516160e+19, RZ ;  /* 0x5f80000000008823 */ /* 0x000fe200000000ff */
[----:B------:R-:W-:Y:S01]  /*2590*/  @!P0 MOV R12, 0xffffffc0 ;  /* 0xffffffc0000c8802 */ /* 0x000fe20000000f00 */
[----:B------:R-:W-:-:S03]  /*25a0*/  @!P1 FFMA R3, R3, 1.84467440737095516160e+19, RZ ;  /* 0x5f80000003039823 */ /* 0x000fc600000000ff */
[----:B------:R-:W-:-:S07]  /*25b0*/  @!P1 IADD3 R12, PT, PT, R12, 0x40, RZ ;  /* 0x000000400c0c9810 */ /* 0x000fce0007ffe0ff */
.L_x_73:
[----:B------:R-:W-:Y:S01]  /*25c0*/  LEA R18, R7, 0xc0800000, 0x17 ;  /* 0xc080000007127811 */ /* 0x000fe200078eb8ff */
[----:B------:R-:W-:Y:S01]  /*25d0*/  BSSY.RECONVERGENT B1, `(.L_x_78) ;  /* 0x0000036000017945 */ /* 0x000fe20003800200 */
[----:B------:R-:W-:-:S03]  /*25e0*/  IADD3 R16, PT, PT, R16, -0x7f, RZ ;  /* 0xffffff8110107810 */ /* 0x000fc60007ffe0ff */
[----:B------:R-:W-:Y:S02]  /*25f0*/  IMAD.IADD R21, R3, 0x1, -R18 ;  /* 0x0000000103157824 */ /* 0x000fe400078e0a12 */
[C---:B------:R-:W-:Y:S02]  /*2600*/  IMAD R0, R16.reuse, -0x800000, R0 ;  /* 0xff80000010007824 */ /* 0x040fe400078e0200 */
[----:B------:R0:W1:Y:S01]  /*2610*/  MUFU.RCP R18, R21 ;  /* 0x0000001500127308 */ /* 0x0000620000001000 */
[----:B------:R-:W-:Y:S01]  /*2620*/  FADD.FTZ R3, -R21, -RZ ;  /* 0x800000ff15037221 */ /* 0x000fe20000010100 */
[----:B0-----:R-:W-:-:S04]  /*2630*/  IADD3 R21, PT, PT, R16, 0x7f, -R7 ;  /* 0x0000007f10157810 */ /* 0x001fc80007ffe807 */
[----:B------:R-:W-:Y:S01]  /*2640*/  IADD3 R21, PT, PT, R21, R12, RZ ;  /* 0x0000000c15157210 */ /* 0x000fe20007ffe0ff */
[----:B-1----:R-:W-:-:S04]  /*2650*/  FFMA R19, R18, R3, 1 ;  /* 0x3f80000012137423 */ /* 0x002fc80000000003 */
[----:B------:R-:W-:-:S04]  /*2660*/  FFMA R19, R18, R19, R18 ;  /* 0x0000001312137223 */ /* 0x000fc80000000012 */
[----:B------:R-:W-:-:S04]  /*2670*/  FFMA R18, R0, R19, RZ ;  /* 0x0000001300127223 */ /* 0x000fc800000000ff */
[----:B------:R-:W-:-:S04]  /*2680*/  FFMA R22, R3, R18, R0 ;  /* 0x0000001203167223 */ /* 0x000fc80000000000 */
[----:B------:R-:W-:-:S04]  /*2690*/  FFMA R18, R19, R22, R18 ;  /* 0x0000001613127223 */ /* 0x000fc80000000012 */
[----:B------:R-:W-:-:S04]  /*26a0*/  FFMA R3, R3, R18, R0 ;  /* 0x0000001203037223 */ /* 0x000fc80000000000 */
[----:B------:R-:W-:-:S05]  /*26b0*/  FFMA R0, R19, R3, R18 ;  /* 0x0000000313007223 */ /* 0x000fca0000000012 */
[----:B------:R-:W-:-:S04]  /*26c0*/  SHF.R.U32.HI R7, RZ, 0x17, R0 ;  /* 0x00000017ff077819 */ /* 0x000fc80000011600 */
[----:B------:R-:W-:-:S04]  /*26d0*/  LOP3.LUT R7, R7, 0xff, RZ, 0xc0, !PT ;  /* 0x000000ff07077812 */ /* 0x000fc800078ec0ff */
[----:B------:R-:W-:-:S04]  /*26e0*/  IADD3 R7, PT, PT, R7, R21, RZ ;  /* 0x0000001507077210 */ /* 0x000fc80007ffe0ff */
[----:B------:R-:W-:-:S04]  /*26f0*/  IADD3 R12, PT, PT, R7, -0x1, RZ ;  /* 0xffffffff070c7810 */ /* 0x000fc80007ffe0ff */
[----:B------:R-:W-:-:S13]  /*2700*/  ISETP.GE.U32.AND P0, PT, R12, 0xfe, PT ;  /* 0x000000fe0c00780c */ /* 0x000fda0003f06070 */
[----:B------:R-:W-:Y:S05]  /*2710*/  @!P0 BRA `(.L_x_79) ;  /* 0x0000000000808947 */ /* 0x000fea0003800000 */
[----:B------:R-:W-:-:S13]  /*2720*/  ISETP.GT.AND P0, PT, R7, 0xfe, PT ;  /* 0x000000fe0700780c */ /* 0x000fda0003f04270 */
[----:B------:R-:W-:Y:S05]  /*2730*/  @P0 BRA `(.L_x_80) ;  /* 0x00000000006c0947 */ /* 0x000fea0003800000 */
[----:B------:R-:W-:-:S13]  /*2740*/  ISETP.GE.AND P0, PT, R7, 0x1, PT ;  /* 0x000000010700780c */ /* 0x000fda0003f06270 */
[----:B------:R-:W-:Y:S05]  /*2750*/  @P0 BRA `(.L_x_81) ;  /* 0x0000000000740947 */ /* 0x000fea0003800000 */
[----:B------:R-:W-:Y:S02]  /*2760*/  ISETP.GE.AND P0, PT, R7, -0x18, PT ;  /* 0xffffffe80700780c */ /* 0x000fe40003f06270 */
[----:B------:R-:W-:-:S11]  /*2770*/  LOP3.LUT R0, R0, 0x80000000, RZ, 0xc0, !PT ;  /* 0x8000000000007812 */ /* 0x000fd600078ec0ff */
[----:B------:R-:W-:Y:S05]  /*2780*/  @!P0 BRA `(.L_x_81) ;  /* 0x0000000000688947 */ /* 0x000fea0003800000 */
[-CC-:B------:R-:W-:Y:S01]  /*2790*/  FFMA.RZ R12, R19, R3.reuse, R18.reuse ;  /* 0x00000003130c7223 */ /* 0x180fe2000000c012 */
[C---:B------:R-:W-:Y:S02]  /*27a0*/  ISETP.NE.AND P3, PT, R7.reuse, RZ, PT ;  /* 0x000000ff0700720c */ /* 0x040fe40003f65270 */
[----:B------:R-:W-:Y:S02]  /*27b0*/  ISETP.NE.AND P1, PT, R7, RZ, PT ;  /* 0x000000ff0700720c */ /* 0x000fe40003f25270 */
[----:B------:R-:W-:Y:S01]  /*27c0*/  LOP3.LUT R16, R12, 0x7fffff, RZ, 0xc0, !PT ;  /* 0x007fffff0c107812 */ /* 0x000fe200078ec0ff */
[CCC-:B------:R-:W-:Y:S01]  /*27d0*/  FFMA.RP R12, R19.reuse, R3.reuse, R18.reuse ;  /* 0x00000003130c7223 */ /* 0x1c0fe20000008012 */
[----:B------:R-:W-:Y:S01]  /*27e0*/  FFMA.RM R3, R19, R3, R18 ;  /* 0x0000000313037223 */ /* 0x000fe20000004012 */
[C---:B------:R-:W-:Y:S01]  /*27f0*/  VIADD R19, R7.reuse, 0x20 ;  /* 0x0000002007137836 */ /* 0x040fe20000000000 */
[----:B------:R-:W-:Y:S02]  /*2800*/  LOP3.LUT R16, R16, 0x800000, RZ, 0xfc, !PT ;  /* 0x0080000010107812 */ /* 0x000fe400078efcff */
[----:B------:R-:W-:-:S02]  /*2810*/  IADD3 R7, PT, PT, -R7, RZ, RZ ;  /* 0x000000ff07077210 */ /* 0x000fc40007ffe1ff */
[----:B------:R-:W-:Y:S02]  /*2820*/  SHF.L.U32 R19, R16, R19, RZ ;  /* 0x0000001310137219 */ /* 0x000fe400000006ff */
[----:B------:R-:W-:Y:S02]  /*2830*/  FSETP.NEU.FTZ.AND P0, PT, R12, R3, PT ;  /* 0x000000030c00720b */ /* 0x000fe40003f1d000 */
[----:B------:R-:W-:Y:S02]  /*2840*/  SEL R3, R7, RZ, P3 ;  /* 0x000000ff07037207 */ /* 0x000fe40001800000 */
[----:B------:R-:W-:Y:S02]  /*2850*/  ISETP.NE.AND P1, PT, R19, RZ, P1 ;  /* 0x000000ff1300720c */ /* 0x000fe40000f25270 */
[----:B------:R-:W-:Y:S02]  /*2860*/  SHF.R.U32.HI R3, RZ, R3, R16 ;  /* 0x00000003ff037219 */ /* 0x000fe40000011610 */
[----:B------:R-:W-:-:S02]  /*2870*/  PLOP3.LUT P0, PT, P0, P1, PT, 0xf8, 0x8f ;  /* 0x00000000008f781c */ /* 0x000fc40000703f70 */
[----:B------:R-:W-:Y:S02]  /*2880*/  SHF.R.U32.HI R12, RZ, 0x1, R3 ;  /* 0x00000001ff0c7819 */ /* 0x000fe40000011603 */
[----:B------:R-:W-:-:S04]  /*2890*/  SEL R7, RZ, 0x1, !P0 ;  /* 0x00000001ff077807 */ /* 0x000fc80004000000 */
[----:B------:R-:W-:-:S04]  /*28a0*/  LOP3.LUT R16, R7, 0x1, R12, 0xf8, !PT ;  /* 0x0000000107107812 */ /* 0x000fc800078ef80c */
[----:B------:R-:W-:-:S04]  /*28b0*/  LOP3.LUT R3, R16, R3, RZ, 0xc0, !PT ;  /* 0x0000000310037212 */ /* 0x000fc800078ec0ff */
[----:B------:R-:W-:-:S04]  /*28c0*/  IADD3 R3, PT, PT, R12, R3, RZ ;  /* 0x000000030c037210 */ /* 0x000fc80007ffe0ff */
[----:B------:R-:W-:Y:S01]  /*28d0*/  LOP3.LUT R0, R3, R0, RZ, 0xfc, !PT ;  /* 0x0000000003007212 */ /* 0x000fe200078efcff */
[----:B------:R-:W-:Y:S06]  /*28e0*/  BRA `(.L_x_81) ;  /* 0x0000000000107947 */ /* 0x000fec0003800000 */
.L_x_80:
[----:B------:R-:W-:-:S04]  /*28f0*/  LOP3.LUT R0, R0, 0x80000000, RZ, 0xc0, !PT ;  /* 0x8000000000007812 */ /* 0x000fc800078ec0ff */
[----:B------:R-:W-:Y:S01]  /*2900*/  LOP3.LUT R0, R0, 0x7f800000, RZ, 0xfc, !PT ;  /* 0x7f80000000007812 */ /* 0x000fe200078efcff */
[----:B------:R-:W-:Y:S06]  /*2910*/  BRA `(.L_x_81) ;  /* 0x0000000000047947 */ /* 0x000fec0003800000 */
.L_x_79:
[----:B------:R-:W-:-:S07]  /*2920*/  LEA R0, R21, R0, 0x17 ;  /* 0x0000000015007211 */ /* 0x000fce00078eb8ff */
.L_x_81:
[----:B------:R-:W-:Y:S05]  /*2930*/  BSYNC.RECONVERGENT B1 ;  /* 0x0000000000017941 */ /* 0x000fea0003800200 */
.L_x_78:
[----:B------:R-:W-:Y:S05]  /*2940*/  BRA `(.L_x_82) ;  /* 0x0000000000207947 */ /* 0x000fea0003800000 */
.L_x_77:
[----:B------:R-:W-:-:S04]  /*2950*/  LOP3.LUT R0, R3, 0x80000000, R0, 0x48, !PT ;  /* 0x8000000003007812 */ /* 0x000fc800078e4800 */
[----:B------:R-:W-:Y:S01]  /*2960*/  LOP3.LUT R0, R0, 0x7f800000, RZ, 0xfc, !PT ;  /* 0x7f80000000007812 */ /* 0x000fe200078efcff */
[----:B------:R-:W-:Y:S06]  /*2970*/  BRA `(.L_x_82) ;  /* 0x0000000000147947 */ /* 0x000fec0003800000 */
.L_x_76:
[----:B------:R-:W-:Y:S01]  /*2980*/  LOP3.LUT R0, R3, 0x80000000, R0, 0x48, !PT ;  /* 0x8000000003007812 */ /* 0x000fe200078e4800 */
[----:B------:R-:W-:Y:S06]  /*2990*/  BRA `(.L_x_82) ;  /* 0x00000000000c7947 */ /* 0x000fec0003800000 */
.L_x_75:
[----:B------:R-:W0:Y:S01]  /*29a0*/  MUFU.RSQ R0, -QNAN ;  /* 0xffc0000000007908 */ /* 0x000e220000001400 */
[----:B------:R-:W-:Y:S05]  /*29b0*/  BRA `(.L_x_82) ;  /* 0x0000000000047947 */ /* 0x000fea0003800000 */
.L_x_74:
[----:B------:R-:W-:-:S07]  /*29c0*/  FADD.FTZ R0, R0, R3 ;  /* 0x0000000300007221 */ /* 0x000fce0000010000 */
.L_x_82:
[----:B------:R-:W-:Y:S05]  /*29d0*/  BSYNC.RECONVERGENT B0 ;  /* 0x0000000000007941 */ /* 0x000fea0003800200 */
.L_x_72:
[----:B------:R-:W-:-:S04]  /*29e0*/  HFMA2 R7, -RZ, RZ, 0, 0 ;  /* 0x00000000ff077431 */ /* 0x000fc800000001ff */
[----:B0-----:R-:W-:Y:S05]  /*29f0*/  RET.REL.NODEC R6 `(_Z7softMaxiiPf) ;  /* 0xffffffd406807950 */ /* 0x001fea0003c3ffff */
.L_x_83:
        /* <DEDUP_REMOVED lines=16> */
.L_x_172:


//--------------------- .text._Z10biasDerivsiiPfS_ --------------------------
	.section	.text._Z10biasDerivsiiPfS_,"ax",@progbits
	.align	128
        .global         _Z10biasDerivsiiPfS_
        .type           _Z10biasDerivsiiPfS_,@function
        .size           _Z10biasDerivsiiPfS_,(.L_x_187 - _Z10biasDerivsiiPfS_)
        .other          _Z10biasDerivsiiPfS_,@"STO_CUDA_ENTRY STV_DEFAULT"
_Z10biasDerivsiiPfS_:
.text._Z10biasDerivsiiPfS_:
[----:B------:R-:W-:Y:S01]  /*0000*/  LDC R1, c[0x0][0x37c] ;  /* 0x0000df00ff017b82 */ /* 0x000fe20000000800 */
[----:B------:R-:W0:Y:S07]  /*0010*/  S2R R3, SR_TID.X ;  /* 0x0000000000037919 */ /* 0x000e2e0000002100 */
[----:B------:R-:W0:Y:S01]  /*0020*/  S2UR UR4, SR_CTAID.X ;  /* 0x00000000000479c3 */ /* 0x000e220000002500 */
[----:B------:R-:W1:Y:S07]  /*0030*/  LDCU UR5, c[0x0][0x380] ;  /* 0x00007000ff0577ac */ /* 0x000e6e0008000800 */
[----:B------:R-:W0:Y:S02]  /*0040*/  LDC R2, c[0x0][0x360] ;  /* 0x0000d800ff027b82 */ /* 0x000e240000000800 */
[----:B0-----:R-:W-:-:S05]  /*0050*/  IMAD R2, R2, UR4, R3 ;  /* 0x0000000402027c24 */ /* 0x001fca000f8e0203 */
[----:B-1----:R-:W-:-:S13]  /*0060*/  ISETP.GE.AND P0, PT, R2, UR5, PT ;  /* 0x0000000502007c0c */ /* 0x002fda000bf06270 */
[----:B------:R-:W-:Y:S05]  /*0070*/  @P0 EXIT ;  /* 0x000000000000094d */ /* 0x000fea0003800000 */
[----:B------:R-:W0:Y:S01]  /*0080*/  LDCU UR7, c[0x0][0x384] ;  /* 0x00007080ff0777ac */ /* 0x000e220008000800 */
[----:B------:R-:W-:Y:S01]  /*0090*/  HFMA2 R0, -RZ, RZ, 0, 0 ;  /* 0x00000000ff007431 */ /* 0x000fe200000001ff */
[----:B------:R-:W1:Y:S01]  /*00a0*/  LDCU.64 UR12, c[0x0][0x358] ;  /* 0x00006b00ff0c77ac */ /* 0x000e620008000a00 */
[----:B0-----:R-:W-:-:S09]  /*00b0*/  UISETP.GE.AND UP0, UPT, UR7, 0x1, UPT ;  /* 0x000000010700788c */ /* 0x001fd2000bf06270 */
[----:B-1----:R-:W-:Y:S05]  /*00c0*/  BRA.U !UP0, `(.L_x_84) ;  /* 0x0000000508a87547 */ /* 0x002fea000b800000 */
[----:B------:R-:W-:Y:S02]  /*00d0*/  UISETP.GE.U32.AND UP1, UPT, UR7, 0x10, UPT ;  /* 0x000000100700788c */ /* 0x000fe4000bf26070 */
[----:B------:R-:W-:Y:S01]  /*00e0*/  IMAD R3, R2, UR7, RZ ;  /* 0x0000000702037c24 */ /* 0x000fe2000f8e02ff */
[----:B------:R-:W-:Y:S01]  /*00f0*/  ULOP3.LUT UR10, UR7, 0xf, URZ, 0xc0, !UPT ;  /* 0x0000000f070a7892 */ /* 0x000fe2000f8ec0ff */
[----:B------:R-:W-:Y:S01]  /*0100*/  MOV R0, RZ ;  /* 0x000000ff00007202 */ /* 0x000fe20000000f00 */
[----:B------:R-:W-:Y:S02]  /*0110*/  UMOV UR4, URZ ;  /* 0x000000ff00047c82 */ /* 0x000fe40008000000 */
[----:B------:R-:W-:Y:S02]  /*0120*/  UISETP.NE.AND UP0, UPT, UR10, URZ, UPT ;  /* 0x000000ff0a00728c */ /* 0x000fe4000bf05270 */
[----:B------:R-:W-:Y:S09]  /*0130*/  BRA.U !UP1, `(.L_x_85) ;  /* 0x0000000109b87547 */ /* 0x000ff2000b800000 */
[----:B------:R-:W0:Y:S01]  /*0140*/  LDCU.64 UR8, c[0x0][0x388] ;  /* 0x00007100ff0877ac */ /* 0x000e220008000a00 */
[----:B------:R-:W-:Y:S02]  /*0150*/  MOV R0, RZ ;  /* 0x000000ff00007202 */ /* 0x000fe40000000f00 */
[----:B------:R-:W-:Y:S01]  /*0160*/  MOV R6, R3 ;  /* 0x0000000300067202 */ /* 0x000fe20000000f00 */
[----:B------:R-:W-:Y:S02]  /*0170*/  ULOP3.LUT UR4, UR7, 0x7ffffff0, URZ, 0xc0, !UPT ;  /* 0x7ffffff007047892 */ /* 0x000fe4000f8ec0ff */
[----:B0-----:R-:W-:Y:S02]  /*0180*/  UIADD3 UR5, UP1, UPT, UR8, 0x20, URZ ;  /* 0x0000002008057890 */ /* 0x001fe4000ff3e0ff */
[----:B------:R-:W-:Y:S02]  /*0190*/  UIADD3 UR8, UPT, UPT, -UR4, URZ, URZ ;  /* 0x000000ff04087290 */ /* 0x000fe4000fffe1ff */
[----:B------:R-:W-:-:S12]  /*01a0*/  UIADD3.X UR6, UPT, UPT, URZ, UR9, URZ, UP1, !UPT ;  /* 0x00000009ff067290 */ /* 0x000fd80008ffe4ff */
.L_x_86:
[----:B------:R-:W-:Y:S02]  /*01b0*/  MOV R4, UR5 ;  /* 0x0000000500047c02 */ /* 0x000fe40008000f00 */
[----:B------:R-:W-:-:S03]  /*01c0*/  MOV R5, UR6 ;  /* 0x0000000600057c02 */ /* 0x000fc60008000f00 */
[----:B------:R-:W-:-:S05]  /*01d0*/  IMAD.WIDE R4, R6, 0x4, R4 ;  /* 0x0000000406047825 */ /* 0x000fca00078e0204 */
[----:B------:R-:W2:Y:S04]  /*01e0*/  LDG.E R15, desc[UR12][R4.64+-0x20] ;  /* 0xffffe00c040f7981 */ /* 0x000ea8000c1e1900 */
[----:B------:R-:W3:Y:S04]  /*01f0*/  LDG.E R16, desc[UR12][R4.64+-0x1c] ;  /* 0xffffe40c04107981 */ /* 0x000ee8000c1e1900 */
[----:B------:R-:W4:Y:S04]  /*0200*/  LDG.E R18, desc[UR12][R4.64+-0x18] ;  /* 0xffffe80c04127981 */ /* 0x000f28000c1e1900 */
[----:B------:R-:W5:Y:S04]  /*0210*/  LDG.E R20, desc[UR12][R4.64+-0x14] ;  /* 0xffffec0c04147981 */ /* 0x000f68000c1e1900 */
        /* <DEDUP_REMOVED lines=11> */
[----:B------:R-:W5:Y:S01]  /*02d0*/  LDG.E R14, desc[UR12][R4.64+0x1c] ;  /* 0x00001c0c040e7981 */ /* 0x000f62000c1e1900 */
[----:B------:R-:W-:Y:S01]  /*02e0*/  UIADD3 UR8, UPT, UPT, UR8, 0x10, URZ ;  /* 0x0000001008087890 */ /* 0x000fe2000fffe0ff */
[----:B------:R-:W-:-:S03]  /*02f0*/  IADD3 R6, PT, PT, R6, 0x10, RZ ;  /* 0x0000001006067810 */ /* 0x000fc60007ffe0ff */
[----:B------:R-:W-:Y:S01]  /*0300*/  UISETP.NE.AND UP1, UPT, UR8, URZ, UPT ;  /* 0x000000ff0800728c */ /* 0x000fe2000bf25270 */
[----:B--2---:R-:W-:-:S04]  /*0310*/  FADD R15, R15, R0 ;  /* 0x000000000f0f7221 */ /* 0x004fc80000000000 */
[----:B---3--:R-:W-:-:S04]  /*0320*/  FADD R15, R15, R16 ;  /* 0x000000100f0f7221 */ /* 0x008fc80000000000 */
[----:B----4-:R-:W-:-:S04]  /*0330*/  FADD R15, R15, R18 ;  /* 0x000000120f0f7221 */ /* 0x010fc80000000000 */
[----:B-----5:R-:W-:-:S04]  /*0340*/  FADD R15, R15, R20 ;  /* 0x000000140f0f7221 */ /* 0x020fc80000000000 */
[----:B------:R-:W-:-:S04]  /*0350*/  FADD R15, R15, R22 ;  /* 0x000000160f0f7221 */ /* 0x000fc80000000000 */
        /* <DEDUP_REMOVED lines=10> */
[----:B------:R-:W-:Y:S01]  /*0400*/  FADD R0, R7, R14 ;  /* 0x0000000e07007221 */ /* 0x000fe20000000000 */
[----:B------:R-:W-:Y:S06]  /*0410*/  BRA.U UP1, `(.L_x_86) ;  /* 0xfffffffd01647547 */ /* 0x000fec000b83ffff */
.L_x_85:
[----:B------:R-:W-:Y:S05]  /*0420*/  BRA.U !UP0, `(.L_x_84) ;  /* 0x0000000108d07547 */ /* 0x000fea000b800000 */
[----:B------:R-:W-:Y:S02]  /*0430*/  UISETP.GE.U32.AND UP0, UPT, UR10, 0x8, UPT ;  /* 0x000000080a00788c */ /* 0x000fe4000bf06070 */
[----:B------:R-:W-:-:S04]  /*0440*/  ULOP3.LUT UR6, UR7, 0x7, URZ, 0xc0, !UPT ;  /* 0x0000000707067892 */ /* 0x000fc8000f8ec0ff */
[----:B------:R-:W-:-:S03]  /*0450*/  UISETP.NE.AND UP1, UPT, UR6, URZ, UPT ;  /* 0x000000ff0600728c */ /* 0x000fc6000bf25270 */
[----:B------:R-:W-:Y:S08]  /*0460*/  BRA.U !UP0, `(.L_x_87) ;  /* 0x0000000108507547 */ /* 0x000ff0000b800000 */
[----:B------:R-:W0:Y:S01]  /*0470*/  LDC.64 R4, c[0x0][0x388] ;  /* 0x0000e200ff047b82 */ /* 0x000e220000000a00 */
[----:B------:R-:W-:-:S05]  /*0480*/  IADD3 R7, PT, PT, R3, UR4, RZ ;  /* 0x0000000403077c10 */ /* 0x000fca000fffe0ff */
[----:B0-----:R-:W-:-:S05]  /*0490*/  IMAD.WIDE R4, R7, 0x4, R4 ;  /* 0x0000000407047825 */ /* 0x001fca00078e0204 */
[----:B------:R-:W2:Y:S04]  /*04a0*/  LDG.E R7, desc[UR12][R4.64] ;  /* 0x0000000c04077981 */ /* 0x000ea8000c1e1900 */
[----:B------:R-:W3:Y:S04]  /*04b0*/  LDG.E R6, desc[UR12][R4.64+0x4] ;  /* 0x0000040c04067981 */ /* 0x000ee8000c1e1900 */
[----:B------:R-:W4:Y:S04]  /*04c0*/  LDG.E R9, desc[UR12][R4.64+0x8] ;  /* 0x0000080c04097981 */ /* 0x000f28000c1e1900 */
[----:B------:R-:W5:Y:S04]  /*04d0*/  LDG.E R11, desc[UR12][R4.64+0xc] ;  /* 0x00000c0c040b7981 */ /* 0x000f68000c1e1900 */
[----:B------:R-:W5:Y:S04]  /*04e0*/  LDG.E R13, desc[UR12][R4.64+0x10] ;  /* 0x0000100c040d7981 */ /* 0x000f68000c1e1900 */
[----:B------:R-:W5:Y:S04]  /*04f0*/  LDG.E R15, desc[UR12][R4.64+0x14] ;  /* 0x0000140c040f7981 */ /* 0x000f68000c1e1900 */
[----:B------:R-:W5:Y:S04]  /*0500*/  LDG.E R17, desc[UR12][R4.64+0x18] ;  /* 0x0000180c04117981 */ /* 0x000f68000c1e1900 */
[----:B------:R-:W5:Y:S01]  /*0510*/  LDG.E R19, desc[UR12][R4.64+0x1c] ;  /* 0x00001c0c04137981 */ /* 0x000f62000c1e1900 */
[----:B------:R-:W-:Y:S01]  /*0520*/  UIADD3 UR4, UPT, UPT, UR4, 0x8, URZ ;  /* 0x0000000804047890 */ /* 0x000fe2000fffe0ff */
[----:B--2---:R-:W-:-:S04]  /*0530*/  FADD R7, R0, R7 ;  /* 0x0000000700077221 */ /* 0x004fc80000000000 */
[----:B---3--:R-:W-:-:S04]  /*0540*/  FADD R6, R7, R6 ;  /* 0x0000000607067221 */ /* 0x008fc80000000000 */
[----:B----4-:R-:W-:-:S04]  /*0550*/  FADD R6, R6, R9 ;  /* 0x0000000906067221 */ /* 0x010fc80000000000 */
[----:B-----5:R-:W-:-:S04]  /*0560*/  FADD R6, R6, R11 ;  /* 0x0000000b06067221 */ /* 0x020fc80000000000 */
[----:B------:R-:W-:-:S04]  /*0570*/  FADD R6, R6, R13 ;  /* 0x0000000d06067221 */ /* 0x000fc80000000000 */
[----:B------:R-:W-:-:S04]  /*0580*/  FADD R6, R6, R15 ;  /* 0x0000000f06067221 */ /* 0x000fc80000000000 */
[----:B------:R-:W-:-:S04]  /*0590*/  FADD R6, R6, R17 ;  /* 0x0000001106067221 */ /* 0x000fc80000000000 */
[----:B------:R-:W-:-:S07]  /*05a0*/  FADD R0, R6, R19 ;  /* 0x0000001306007221 */ /* 0x000fce0000000000 */
.L_x_87:
        /* <DEDUP_REMOVED lines=11> */
[----:B------:R-:W5:Y:S01]  /*0660*/  LDG.E R11, desc[UR12][R4.64+0xc] ;  /* 0x00000c0c040b7981 */ /* 0x000f62000c1e1900 */
[----:B------:R-:W-:Y:S01]  /*0670*/  UIADD3 UR4, UPT, UPT, UR4, 0x4, URZ ;  /* 0x0000000404047890 */ /* 0x000fe2000fffe0ff */
[----:B--2---:R-:W-:-:S04]  /*0680*/  FADD R7, R0, R7 ;  /* 0x0000000700077221 */ /* 0x004fc80000000000 */
[----:B---3--:R-:W-:-:S04]  /*0690*/  FADD R6, R7, R6 ;  /* 0x0000000607067221 */ /* 0x008fc80000000000 */
[----:B----4-:R-:W-:-:S04]  /*06a0*/  FADD R6, R6, R9 ;  /* 0x0000000906067221 */ /* 0x010fc80000000000 */
[----:B-----5:R-:W-:-:S07]  /*06b0*/  FADD R0, R6, R11 ;  /* 0x0000000b06007221 */ /* 0x020fce0000000000 */
.L_x_88:
[----:B------:R-:W-:Y:S05]  /*06c0*/  BRA.U !UP1, `(.L_x_84) ;  /* 0x0000000109287547 */ /* 0x000fea000b800000 */
[----:B------:R-:W0:Y:S01]  /*06d0*/  LDC.64 R6, c[0x0][0x388] ;  /* 0x0000e200ff067b82 */ /* 0x000e220000000a00 */
[----:B------:R-:W-:Y:S01]  /*06e0*/  IADD3 R3, PT, PT, R3, UR4, RZ ;  /* 0x0000000403037c10 */ /* 0x000fe2000fffe0ff */
[----:B------:R-:W-:-:S12]  /*06f0*/  UIADD3 UR5, UPT, UPT, -UR5, URZ, URZ ;  /* 0x000000ff05057290 */ /* 0x000fd8000fffe1ff */
.L_x_89:
[----:B0-----:R-:W-:-:S06]  /*0700*/  IMAD.WIDE R4, R3, 0x4, R6 ;  /* 0x0000000403047825 */ /* 0x001fcc00078e0206 */
[----:B------:R-:W2:Y:S01]  /*0710*/  LDG.E R5, desc[UR12][R4.64] ;  /* 0x0000000c04057981 */ /* 0x000ea2000c1e1900 */
[----:B------:R-:W-:Y:S01]  /*0720*/  UIADD3 UR5, UPT, UPT, UR5, 0x1, URZ ;  /* 0x0000000105057890 */ /* 0x000fe2000fffe0ff */
[----:B------:R-:W-:-:S03]  /*0730*/  IADD3 R3, PT, PT, R3, 0x1, RZ ;  /* 0x0000000103037810 */ /* 0x000fc60007ffe0ff */
[----:B------:R-:W-:Y:S01]  /*0740*/  UISETP.NE.AND UP0, UPT, UR5, URZ, UPT ;  /* 0x000000ff0500728c */ /* 0x000fe2000bf05270 */
[----:B--2---:R-:W-:-:S08]  /*0750*/  FADD R0, R5, R0 ;  /* 0x0000000005007221 */ /* 0x004fd00000000000 */
[----:B------:R-:W-:Y:S05]  /*0760*/  BRA.U UP0, `(.L_x_89) ;  /* 0xfffffffd00e47547 */ /* 0x000fea000b83ffff */
.L_x_84:
[----:B------:R-:W0:Y:S02]  /*0770*/  LDC.64 R4, c[0x0][0x390] ;  /* 0x0000e400ff047b82 */ /* 0x000e240000000a00 */
[----:B0-----:R-:W-:-:S05]  /*0780*/  IMAD.WIDE R2, R2, 0x4, R4 ;  /* 0x0000000402027825 */ /* 0x001fca00078e0204 */
[----:B------:R-:W-:Y:S01]  /*0790*/  STG.E desc[UR12][R2.64], R0 ;  /* 0x0000000002007986 */ /* 0x000fe2000c10190c */
[----:B------:R-:W-:Y:S05]  /*07a0*/  EXIT ;  /* 0x000000000000794d */ /* 0x000fea0003800000 */
.L_x_90:
        /* <DEDUP_REMOVED lines=13> */
.L_x_187:


//--------------------- .text._Z25activationSecondDerivSoftiPfS_S_ --------------------------
	.section	.text._Z25activationSecondDerivSoftiPfS_S_,"ax",@progbits
	.align	128
        .global         _Z25activationSecondDerivSoftiPfS_S_
        .type           _Z25activationSecondDerivSoftiPfS_S_,@function
        .size           _Z25activationSecondDerivSoftiPfS_S_,(.L_x_188 - _Z25activationSecondDerivSoftiPfS_S_)
        .other          _Z25activationSecondDerivSoftiPfS_S_,@"STO_CUDA_ENTRY STV_DEFAULT"
_Z25activationSecondDerivSoftiPfS_S_:
.text._Z25activationSecondDerivSoftiPfS_S_:
        /* <DEDUP_REMOVED lines=8> */
[----:B------:R-:W0:Y:S01]  /*0080*/  LDC.64 R2, c[0x0][0x388] ;  /* 0x0000e200ff027b82 */ /* 0x000e220000000a00 */
[----:B------:R-:W1:Y:S07]  /*0090*/  LDCU.64 UR4, c[0x0][0x358] ;  /* 0x00006b00ff0477ac */ /* 0x000e6e0008000a00 */
[----:B------:R-:W2:Y:S08]  /*00a0*/  LDC.64 R4, c[0x0][0x390] ;  /* 0x0000e400ff047b82 */ /* 0x000eb00000000a00 */
[----:B------:R-:W3:Y:S01]  /*00b0*/  LDC.64 R6, c[0x0][0x398] ;  /* 0x0000e600ff067b82 */ /* 0x000ee20000000a00 */
[----:B0-----:R-:W-:-:S06]  /*00c0*/  IMAD.WIDE R2, R9, 0x4, R2 ;  /* 0x0000000409027825 */ /* 0x001fcc00078e0202 */
[----:B-1----:R-:W4:Y:S01]  /*00d0*/  LDG.E R2, desc[UR4][R2.64] ;  /* 0x0000000402027981 */ /* 0x002f22000c1e1900 */
[----:B--2---:R-:W-:-:S06]  /*00e0*/  IMAD.WIDE R4, R9, 0x4, R4 ;  /* 0x0000000409047825 */ /* 0x004fcc00078e0204 */
[----:B------:R-:W4:Y:S01]  /*00f0*/  LDG.E R5, desc[UR4][R4.64] ;  /* 0x0000000404057981 */ /* 0x000f22000c1e1900 */
[----:B---3--:R-:W-:-:S04]  /*0100*/  IMAD.WIDE R6, R9, 0x4, R6 ;  /* 0x0000000409067825 */ /* 0x008fc800078e0206 */
[----:B----4-:R-:W-:Y:S01]  /*0110*/  FMUL R0, R2, R5 ;  /* 0x0000000502007220 */ /* 0x010fe20000400000 */
[----:B------:R-:W-:-:S04]  /*0120*/  FADD R11, -R5, 1 ;  /* 0x3f800000050b7421 */ /* 0x000fc80000000100 */
[----:B------:R-:W-:-:S05]  /*0130*/  FMUL R11, R0, R11 ;  /* 0x0000000b000b7220 */ /* 0x000fca0000400000 */
[----:B------:R-:W-:Y:S01]  /*0140*/  STG.E desc[UR4][R6.64], R11 ;  /* 0x0000000b06007986 */ /* 0x000fe2000c101904 */
[----:B------:R-:W-:Y:S05]  /*0150*/  EXIT ;  /* 0x000000000000794d */ /* 0x000fea0003800000 */
.L_x_91:
        /* <DEDUP_REMOVED lines=10> */
.L_x_188:


//--------------------- .text._Z19activationDerivSoftiiiPfS_S_ --------------------------
	.section	.text._Z19activationDerivSoftiiiPfS_S_,"ax",@progbits
	.align	128
        .global         _Z19activationDerivSoftiiiPfS_S_
        .type           _Z19activationDerivSoftiiiPfS_S_,@function
        .size           _Z19activationDerivSoftiiiPfS_S_,(.L_x_189 - _Z19activationDerivSoftiiiPfS_S_)
        .other          _Z19activationDerivSoftiiiPfS_S_,@"STO_CUDA_ENTRY STV_DEFAULT"
_Z19activationDerivSoftiiiPfS_S_:
.text._Z19activationDerivSoftiiiPfS_S_:
[----:B------:R-:W-:Y:S08]  /*0000*/  LDC R1, c[0x0][0x37c] ;  /* 0x0000df00ff017b82 */ /* 0x000ff00000000800 */
[----:B------:R-:W0:Y:S01]  /*0010*/  LDC R15, c[0x0][0x384] ;  /* 0x0000e100ff0f7b82 */ /* 0x000e220000000800 */
[----:B------:R-:W1:Y:S01]  /*0020*/  S2R R5, SR_TID.X ;  /* 0x0000000000057919 */ /* 0x000e620000002100 */
[----:B------:R-:W2:Y:S06]  /*0030*/  LDCU UR5, c[0x0][0x380] ;  /* 0x00007000ff0577ac */ /* 0x000eac0008000800 */
[----:B------:R-:W1:Y:S08]  /*0040*/  S2UR UR4, SR_CTAID.X ;  /* 0x00000000000479c3 */ /* 0x000e700000002500 */
[----:B------:R-:W1:Y:S01]  /*0050*/  LDC R0, c[0x0][0x360] ;  /* 0x0000d800ff007b82 */ /* 0x000e620000000800 */
[----:B0-----:R-:W-:-:S04]  /*0060*/  IABS R7, R15 ;  /* 0x0000000f00077213 */ /* 0x001fc80000000000 */
[----:B------:R-:W0:Y:S01]  /*0070*/  I2F.RP R4, R7 ;  /* 0x0000000700047306 */ /* 0x000e220000209400 */
[----:B-1----:R-:W-:-:S07]  /*0080*/  IMAD R0, R0, UR4, R5 ;  /* 0x0000000400007c24 */ /* 0x002fce000f8e0205 */
[----:B0-----:R-:W0:Y:S01]  /*0090*/  MUFU.RCP R4, R4 ;  /* 0x0000000400047308 */ /* 0x001e220000001000 */
[----:B--2---:R-:W-:Y:S02]  /*00a0*/  ISETP.GE.AND P0, PT, R0, UR5, PT ;  /* 0x0000000500007c0c */ /* 0x004fe4000bf06270 */
[----:B0-----:R-:W-:Y:S02]  /*00b0*/  IADD3 R2, PT, PT, R4, 0xffffffe, RZ ;  /* 0x0ffffffe04027810 */ /* 0x001fe40007ffe0ff */
[----:B------:R-:W-:-:S03]  /*00c0*/  IABS R4, R0 ;  /* 0x0000000000047213 */ /* 0x000fc60000000000 */
[----:B------:R0:W1:Y:S02]  /*00d0*/  F2I.FTZ.U32.TRUNC.NTZ R3, R2 ;  /* 0x0000000200037305 */ /* 0x000064000021f000 */
[----:B0-----:R-:W-:Y:S01]  /*00e0*/  HFMA2 R2, -RZ, RZ, 0, 0 ;  /* 0x00000000ff027431 */ /* 0x001fe200000001ff */
[----:B-1----:R-:W-:-:S05]  /*00f0*/  IADD3 R6, PT, PT, RZ, -R3, RZ ;  /* 0x80000003ff067210 */ /* 0x002fca0007ffe0ff */
[----:B------:R-:W-:-:S04]  /*0100*/  IMAD R5, R6, R7, RZ ;  /* 0x0000000706057224 */ /* 0x000fc800078e02ff */
[----:B------:R-:W-:-:S06]  /*0110*/  IMAD.HI.U32 R3, R3, R5, R2 ;  /* 0x0000000503037227 */ /* 0x000fcc00078e0002 */
[----:B------:R-:W-:-:S05]  /*0120*/  IMAD.HI.U32 R3, R3, R4, RZ ;  /* 0x0000000403037227 */ /* 0x000fca00078e00ff */
[----:B------:R-:W-:Y:S01]  /*0130*/  IADD3 R2, PT, PT, -R3, RZ, RZ ;  /* 0x000000ff03027210 */ /* 0x000fe20007ffe1ff */
[----:B------:R-:W-:Y:S06]  /*0140*/  @P0 EXIT ;  /* 0x000000000000094d */ /* 0x000fec0003800000 */
[----:B------:R-:W0:Y:S01]  /*0150*/  LDC R14, c[0x0][0x388] ;  /* 0x0000e200ff0e7b82 */ /* 0x000e220000000800 */
[C---:B------:R-:W-:Y:S01]  /*0160*/  IMAD R2, R7.reuse, R2, R4 ;  /* 0x0000000207027224 */ /* 0x040fe200078e0204 */
[----:B------:R-:W-:Y:S01]  /*0170*/  ISETP.GE.AND P2, PT, R0, RZ, PT ;  /* 0x000000ff0000720c */ /* 0x000fe20003f46270 */
[----:B------:R-:W1:Y:S01]  /*0180*/  LDCU.64 UR6, c[0x0][0x358] ;  /* 0x00006b00ff0677ac */ /* 0x000e620008000a00 */
[----:B------:R-:W-:Y:S02]  /*0190*/  MOV R21, RZ ;  /* 0x000000ff00157202 */ /* 0x000fe40000000f00 */
[----:B------:R-:W-:-:S13]  /*01a0*/  ISETP.GT.U32.AND P0, PT, R7, R2, PT ;  /* 0x000000020700720c */ /* 0x000fda0003f04070 */
[----:B------:R-:W-:-:S04]  /*01b0*/  @!P0 IADD3 R2, PT, PT, R2, -R7, RZ ;  /* 0x8000000702028210 */ /* 0x000fc80007ffe0ff */
[----:B------:R-:W-:Y:S01]  /*01c0*/  ISETP.GT.U32.AND P1, PT, R7, R2, PT ;  /* 0x000000020700720c */ /* 0x000fe20003f24070 */
[----:B------:R-:W-:Y:S01]  /*01d0*/  IMAD.IADD R5, R2, 0x1, -R7 ;  /* 0x0000000102057824 */ /* 0x000fe200078e0a07 */
[----:B0-----:R-:W-:-:S04]  /*01e0*/  ISETP.GE.AND P3, PT, R14, 0x1, PT ;  /* 0x000000010e00780c */ /* 0x001fc80003f66270 */
[----:B------:R-:W-:-:S04]  /*01f0*/  SEL R5, R5, R2, !P1 ;  /* 0x0000000205057207 */ /* 0x000fc80004800000 */
[----:B------:R-:W-:-:S05]  /*0200*/  @!P2 IADD3 R5, PT, PT, -R5, RZ, RZ ;  /* 0x000000ff0505a210 */ /* 0x000fca0007ffe1ff */
[----:B-1----:R-:W-:Y:S05]  /*0210*/  @!P3 BRA `(.L_x_92) ;  /* 0x0000000400e4b947 */ /* 0x002fea0003800000 */
[----:B------:R-:W-:Y:S01]  /*0220*/  ISETP.GE.U32.AND P1, PT, R2, R7, PT ;  /* 0x000000070200720c */ /* 0x000fe20003f26070 */
[----:B------:R-:W-:Y:S01]  /*0230*/  HFMA2 R17, -RZ, RZ, 0, 0 ;  /* 0x00000000ff117431 */ /* 0x000fe200000001ff */
[-C--:B------:R-:W-:Y:S02]  /*0240*/  LOP3.LUT R2, R0, R15.reuse, RZ, 0x3c, !PT ;  /* 0x0000000f00027212 */ /* 0x080fe400078e3cff */
[----:B------:R-:W-:Y:S02]  /*0250*/  @!P0 IADD3 R3, PT, PT, R3, 0x1, RZ ;  /* 0x0000000103038810 */ /* 0x000fe40007ffe0ff */
[----:B------:R-:W-:Y:S02]  /*0260*/  ISETP.GE.AND P2, PT, R2, RZ, PT ;  /* 0x000000ff0200720c */ /* 0x000fe40003f46270 */
[----:B------:R-:W-:Y:S02]  /*0270*/  ISETP.NE.AND P0, PT, R15, RZ, PT ;  /* 0x000000ff0f00720c */ /* 0x000fe40003f05270 */
[----:B------:R-:W-:-:S02]  /*0280*/  LOP3.LUT R2, RZ, R15, RZ, 0x33, !PT ;  /* 0x0000000fff027212 */ /* 0x000fc400078e33ff */
[----:B------:R-:W-:Y:S02]  /*0290*/  LOP3.LUT R25, R14, 0x7, RZ, 0xc0, !PT ;  /* 0x000000070e197812 */ /* 0x000fe400078ec0ff */
[----:B------:R-:W-:Y:S02]  /*02a0*/  @P1 IADD3 R3, PT, PT, R3, 0x1, RZ ;  /* 0x0000000103031810 */ /* 0x000fe40007ffe0ff */
[----:B------:R-:W-:Y:S02]  /*02b0*/  SEL R18, R2, R5, !P0 ;  /* 0x0000000502127207 */ /* 0x000fe40004000000 */
[----:B------:R-:W-:Y:S01]  /*02c0*/  ISETP.NE.AND P1, PT, R25, RZ, PT ;  /* 0x000000ff1900720c */ /* 0x000fe20003f25270 */
[----:B------:R-:W-:Y:S01]  /*02d0*/  @!P2 IMAD.MOV R3, RZ, RZ, -R3 ;  /* 0x000000ffff03a224 */ /* 0x000fe200078e0a03 */
[----:B------:R-:W-:-:S04]  /*02e0*/  MOV R21, RZ ;  /* 0x000000ff00157202 */ /* 0x000fc80000000f00 */
[----:B------:R-:W-:Y:S02]  /*02f0*/  SEL R3, R2, R3, !P0 ;  /* 0x0000000302037207 */ /* 0x000fe40004000000 */
[----:B------:R-:W-:-:S03]  /*0300*/  ISETP.GE.U32.AND P0, PT, R14, 0x8, PT ;  /* 0x000000080e00780c */ /* 0x000fc60003f06070 */
[----:B------:R-:W-:-:S04]  /*0310*/  IMAD R3, R18, R14, R3 ;  /* 0x0000000e12037224 */ /* 0x000fc800078e0203 */
[----:B------:R-:W-:-:S06]  /*0320*/  IMAD R20, R3, R14, RZ ;  /* 0x0000000e03147224 */ /* 0x000fcc00078e02ff */
[----:B------:R-:W-:Y:S05]  /*0330*/  @!P0 BRA `(.L_x_93) ;  /* 0x0000000000c48947 */ /* 0x000fea0003800000 */
[----:B------:R-:W0:Y:S01]  /*0340*/  LDCU.64 UR4, c[0x0][0x398] ;  /* 0x00007300ff0477ac */ /* 0x000e220008000a00 */
[----:B------:R-:W-:Y:S01]  /*0350*/  LOP3.LUT R17, R14, 0x7ffffff8, RZ, 0xc0, !PT ;  /* 0x7ffffff80e117812 */ /* 0x000fe200078ec0ff */
[----:B------:R-:W-:Y:S01]  /*0360*/  IMAD.MOV.U32 R22, RZ, RZ, R18 ;  /* 0x000000ffff167224 */ /* 0x000fe200078e0012 */
[----:B------:R-:W-:Y:S02]  /*0370*/  MOV R21, RZ ;  /* 0x000000ff00157202 */ /* 0x000fe40000000f00 */
[----:B------:R-:W-:Y:S02]  /*0380*/  MOV R16, R20 ;  /* 0x0000001400107202 */ /* 0x000fe40000000f00 */
[----:B------:R-:W-:Y:S01]  /*0390*/  IADD3 R19, PT, PT, -R17, RZ, RZ ;  /* 0x000000ff11137210 */ /* 0x000fe20007ffe1ff */
[----:B0-----:R-:W-:-:S04]  /*03a0*/  UIADD3 UR4, UP0, UPT, UR4, 0x10, URZ ;  /* 0x0000001004047890 */ /* 0x001fc8000ff1e0ff */
[----:B------:R-:W-:-:S12]  /*03b0*/  UIADD3.X UR5, UPT, UPT, URZ, UR5, URZ, UP0, !UPT ;  /* 0x00000005ff057290 */ /* 0x000fd800087fe4ff */
.L_x_94:
[----:B------:R-:W0:Y:S01]  /*03c0*/  LDC.64 R12, c[0x0][0x390] ;  /* 0x0000e400ff0c7b82 */ /* 0x000e220000000a00 */
[----:B------:R-:W-:Y:S02]  /*03d0*/  MOV R2, UR4 ;  /* 0x0000000400027c02 */ /* 0x000fe40008000f00 */
[----:B------:R-:W-:-:S03]  /*03e0*/  MOV R3, UR5 ;  /* 0x0000000500037c02 */ /* 0x000fc60008000f00 */
[----:B------:R-:W-:-:S05]  /*03f0*/  IMAD.WIDE R2, R16, 0x4, R2 ;  /* 0x0000000410027825 */ /* 0x000fca00078e0202 */
[----:B------:R-:W2:Y:S04]  /*0400*/  LDG.E R24, desc[UR6][R2.64+-0x10] ;  /* 0xfffff00602187981 */ /* 0x000ea8000c1e1900 */
[----:B------:R-:W3:Y:S04]  /*0410*/  LDG.E R23, desc[UR6][R2.64+-0xc] ;  /* 0xfffff40602177981 */ /* 0x000ee8000c1e1900 */
[----:B------:R-:W4:Y:S01]  /*0420*/  LDG.E R28, desc[UR6][R2.64+-0x8] ;  /* 0xfffff806021c7981 */ /* 0x000f22000c1e1900 */
[----:B0-----:R-:W-:-:S05]  /*0430*/  IMAD.WIDE R12, R22, 0x4, R12 ;  /* 0x00000004160c7825 */ /* 0x001fca00078e020c */
[----:B------:R0:W2:Y:S01]  /*0440*/  LDG.E R26, desc[UR6][R12.64] ;  /* 0x000000060c1a7981 */ /* 0x0000a2000c1e1900 */
[----:B------:R-:W-:-:S04]  /*0450*/  IMAD.WIDE R10, R15, 0x4, R12 ;  /* 0x000000040f0a7825 */ /* 0x000fc800078e020c */
[C---:B------:R-:W-:Y:S02]  /*0460*/  IMAD.WIDE R4, R15.reuse, 0x4, R10 ;  /* 0x000000040f047825 */ /* 0x040fe400078e020a */
[----:B------:R-:W3:Y:S02]  /*0470*/  LDG.E R10, desc[UR6][R10.64] ;  /* 0x000000060a0a7981 */ /* 0x000ee4000c1e1900 */
[C---:B------:R-:W-:Y:S02]  /*0480*/  IMAD.WIDE R6, R15.reuse, 0x4, R4 ;  /* 0x000000040f067825 */ /* 0x040fe400078e0204 */
[----:B------:R1:W4:Y:S02]  /*0490*/  LDG.E R29, desc[UR6][R4.64] ;  /* 0x00000006041d7981 */ /* 0x000324000c1e1900 */
[C---:B------:R-:W-:Y:S02]  /*04a0*/  IMAD.WIDE R8, R15.reuse, 0x4, R6 ;  /* 0x000000040f087825 */ /* 0x040fe400078e0206 */
[----:B------:R-:W5:Y:S02]  /*04b0*/  LDG.E R7, desc[UR6][R6.64] ;  /* 0x0000000606077981 */ /* 0x000f64000c1e1900 */
[----:B0-----:R-:W-:-:S05]  /*04c0*/  IMAD.WIDE R12, R15, 0x4, R8 ;  /* 0x000000040f0c7825 */ /* 0x001fca00078e0208 */
[----:B------:R-:W5:Y:S04]  /*04d0*/  LDG.E R11, desc[UR6][R12.64] ;  /* 0x000000060c0b7981 */ /* 0x000f68000c1e1900 */
[----:B------:R-:W5:Y:S04]  /*04e0*/  LDG.E R6, desc[UR6][R8.64] ;  /* 0x0000000608067981 */ /* 0x000f68000c1e1900 */
[----:B------:R-:W5:Y:S04]  /*04f0*/  LDG.E R8, desc[UR6][R2.64+-0x4] ;  /* 0xfffffc0602087981 */ /* 0x000f68000c1e1900 */
[----:B------:R-:W5:Y:S01]  /*0500*/  LDG.E R9, desc[UR6][R2.64+0x8] ;  /* 0x0000080602097981 */ /* 0x000f62000c1e1900 */
[----:B--2---:R-:W-:Y:S01]  /*0510*/  FFMA R21, R26, R24, R21 ;  /* 0x000000181a157223 */ /* 0x004fe20000000015 */
[----:B------:R-:W-:-:S02]  /*0520*/  IMAD.WIDE R26, R15, 0x4, R12 ;  /* 0x000000040f1a7825 */ /* 0x000fc400078e020c */
[----:B------:R-:W2:Y:S04]  /*0530*/  LDG.E R24, desc[UR6][R2.64] ;  /* 0x0000000602187981 */ /* 0x000ea8000c1e1900 */
[----:B------:R-:W2:Y:S01]  /*0540*/  LDG.E R12, desc[UR6][R2.64+0x4] ;  /* 0x00000406020c7981 */ /* 0x000ea2000c1e1900 */
[----:B-1----:R-:W-:-:S03]  /*0550*/  IMAD.WIDE R4, R15, 0x4, R26 ;  /* 0x000000040f047825 */ /* 0x002fc600078e021a */
[----:B------:R-:W2:Y:S04]  /*0560*/  LDG.E R13, desc[UR6][R2.64+0xc] ;  /* 0x00000c06020d7981 */ /* 0x000ea8000c1e1900 */
[----:B------:R-:W2:Y:S04]  /*0570*/  LDG.E R4, desc[UR6][R4.64] ;  /* 0x0000000604047981 */ /* 0x000ea8000c1e1900 */
[----:B------:R-:W2:Y:S01]  /*0580*/  LDG.E R2, desc[UR6][R26.64] ;  /* 0x000000061a027981 */ /* 0x000ea2000c1e1900 */
[----:B---3--:R-:W-:Y:S01]  /*0590*/  FFMA R10, R10, R23, R21 ;  /* 0x000000170a0a7223 */ /* 0x008fe20000000015 */
[----:B------:R-:W-:-:S03]  /*05a0*/  IADD3 R19, PT, PT, R19, 0x8, RZ ;  /* 0x0000000813137810 */ /* 0x000fc60007ffe0ff */
[----:B----4-:R-:W-:Y:S01]  /*05b0*/  FFMA R10, R29, R28, R10 ;  /* 0x0000001c1d0a7223 */ /* 0x010fe2000000000a */
[----:B------:R-:W-:Y:S01]  /*05c0*/  ISETP.NE.AND P0, PT, R19, RZ, PT ;  /* 0x000000ff1300720c */ /* 0x000fe20003f05270 */
[----:B------:R-:W-:Y:S01]  /*05d0*/  VIADD R16, R16, 0x8 ;  /* 0x0000000810107836 */ /* 0x000fe20000000000 */
[----:B------:R-:W-:Y:S01]  /*05e0*/  LEA R22, R15, R22, 0x3 ;  /* 0x000000160f167211 */ /* 0x000fe200078e18ff */
[----:B-----5:R-:W-:-:S04]  /*05f0*/  FFMA R7, R7, R8, R10 ;  /* 0x0000000807077223 */ /* 0x020fc8000000000a */
[----:B--2---:R-:W-:-:S04]  /*0600*/  FFMA R6, R6, R24, R7 ;  /* 0x0000001806067223 */ /* 0x004fc80000000007 */
[----:B------:R-:W-:-:S04]  /*0610*/  FFMA R11, R11, R12, R6 ;  /* 0x0000000c0b0b7223 */ /* 0x000fc80000000006 */
[----:B------:R-:W-:-:S04]  /*0620*/  FFMA R9, R2, R9, R11 ;  /* 0x0000000902097223 */ /* 0x000fc8000000000b */
[----:B------:R-:W-:Y:S01]  /*0630*/  FFMA R21, R4, R13, R9 ;  /* 0x0000000d04157223 */ /* 0x000fe20000000009 */
[----:B------:R-:W-:Y:S06]  /*0640*/  @P0 BRA `(.L_x_94) ;  /* 0xfffffffc005c0947 */ /* 0x000fec000383ffff */
.L_x_93:
[----:B------:R-:W-:Y:S05]  /*0650*/  @!P1 BRA `(.L_x_92) ;  /* 0x0000000000d49947 */ /* 0x000fea0003800000 */
[----:B------:R-:W-:Y:S02]  /*0660*/  ISETP.GE.U32.AND P0, PT, R25, 0x4, PT ;  /* 0x000000041900780c */ /* 0x000fe40003f06070 */
[----:B------:R-:W-:-:S04]  /*0670*/  LOP3.LUT R12, R14, 0x3, RZ, 0xc0, !PT ;  /* 0x000000030e0c7812 */ /* 0x000fc800078ec0ff */
[----:B------:R-:W-:-:S07]  /*0680*/  ISETP.NE.AND P1, PT, R12, RZ, PT ;  /* 0x000000ff0c00720c */ /* 0x000fce0003f25270 */
[----:B------:R-:W-:Y:S06]  /*0690*/  @!P0 BRA `(.L_x_95) ;  /* 0x0000000000588947 */ /* 0x000fec0003800000 */
[----:B------:R-:W0:Y:S01]  /*06a0*/  LDC.64 R8, c[0x0][0x390] ;  /* 0x0000e400ff087b82 */ /* 0x000e220000000a00 */
[----:B------:R-:W-:Y:S01]  /*06b0*/  IMAD R5, R17, R15, R18 ;  /* 0x0000000f11057224 */ /* 0x000fe200078e0212 */
[----:B------:R-:W-:-:S06]  /*06c0*/  IADD3 R7, PT, PT, R20, R17, RZ ;  /* 0x0000001114077210 */ /* 0x000fcc0007ffe0ff */
[----:B------:R-:W1:Y:S01]  /*06d0*/  LDC.64 R2, c[0x0][0x398] ;  /* 0x0000e600ff027b82 */ /* 0x000e620000000a00 */
[----:B0-----:R-:W-:-:S04]  /*06e0*/  IMAD.WIDE R8, R5, 0x4, R8 ;  /* 0x0000000405087825 */ /* 0x001fc800078e0208 */
[----:B------:R-:W-:Y:S02]  /*06f0*/  IMAD.WIDE R10, R15, 0x4, R8 ;  /* 0x000000040f0a7825 */ /* 0x000fe400078e0208 */
[----:B------:R-:W2:Y:S02]  /*0700*/  LDG.E R8, desc[UR6][R8.64] ;  /* 0x0000000608087981 */ /* 0x000ea4000c1e1900 */
[----:B-1----:R-:W-:-:S04]  /*0710*/  IMAD.WIDE R2, R7, 0x4, R2 ;  /* 0x0000000407027825 */ /* 0x002fc800078e0202 */
[C---:B------:R-:W-:Y:S01]  /*0720*/  IMAD.WIDE R4, R15.reuse, 0x4, R10 ;  /* 0x000000040f047825 */ /* 0x040fe200078e020a */
[----:B------:R-:W2:Y:S04]  /*0730*/  LDG.E R13, desc[UR6][R2.64] ;  /* 0x00000006020d7981 */ /* 0x000ea8000c1e1900 */
[----:B------:R-:W3:Y:S01]  /*0740*/  LDG.E R10, desc[UR6][R10.64] ;  /* 0x000000060a0a7981 */ /* 0x000ee2000c1e1900 */
[----:B------:R-:W-:-:S03]  /*0750*/  IMAD.WIDE R6, R15, 0x4, R4 ;  /* 0x000000040f067825 */ /* 0x000fc600078e0204 */
[----:B------:R-:W3:Y:S04]  /*0760*/  LDG.E R16, desc[UR6][R2.64+0x4] ;  /* 0x0000040602107981 */ /* 0x000ee8000c1e1900 */
[----:B------:R-:W4:Y:S04]  /*0770*/  LDG.E R4, desc[UR6][R4.64] ;  /* 0x0000000604047981 */ /* 0x000f28000c1e1900 */
[----:B------:R-:W4:Y:S04]  /*0780*/  LDG.E R19, desc[UR6][R2.64+0x8] ;  /* 0x0000080602137981 */ /* 0x000f28000c1e1900 */
[----:B------:R-:W5:Y:S04]  /*0790*/  LDG.E R6, desc[UR6][R6.64] ;  /* 0x0000000606067981 */ /* 0x000f68000c1e1900 */
[----:B------:R-:W5:Y:S01]  /*07a0*/  LDG.E R22, desc[UR6][R2.64+0xc] ;  /* 0x00000c0602167981 */ /* 0x000f62000c1e1900 */
[----:B------:R-:W-:Y:S01]  /*07b0*/  IADD3 R17, PT, PT, R17, 0x4, RZ ;  /* 0x0000000411117810 */ /* 0x000fe20007ffe0ff */
[----:B--2---:R-:W-:-:S04]  /*07c0*/  FFMA R13, R8, R13, R21 ;  /* 0x0000000d080d7223 */ /* 0x004fc80000000015 */
[----:B---3--:R-:W-:-:S04]  /*07d0*/  FFMA R13, R10, R16, R13 ;  /* 0x000000100a0d7223 */ /* 0x008fc8000000000d */
[----:B----4-:R-:W-:-:S04]  /*07e0*/  FFMA R13, R4, R19, R13 ;  /* 0x00000013040d7223 */ /* 0x010fc8000000000d */
[----:B-----5:R-:W-:-:S07]  /*07f0*/  FFMA R21, R6, R22, R13 ;  /* 0x0000001606157223 */ /* 0x020fce000000000d */
.L_x_95:
[----:B------:R-:W-:Y:S05]  /*0800*/  @!P1 BRA `(.L_x_92) ;  /* 0x0000000000689947 */ /* 0x000fea0003800000 */
[----:B------:R-:W0:Y:S01]  /*0810*/  LDC.64 R8, c[0x0][0x390] ;  /* 0x0000e400ff087b82 */ /* 0x000e220000000a00 */
[----:B------:R-:W-:Y:S02]  /*0820*/  ISETP.NE.AND P0, PT, R12, 0x1, PT ;  /* 0x000000010c00780c */ /* 0x000fe40003f05270 */
[----:B------:R-:W-:-:S04]  /*0830*/  LOP3.LUT R14, R14, 0x1, RZ, 0xc0, !PT ;  /* 0x000000010e0e7812 */ /* 0x000fc800078ec0ff */
[----:B------:R-:W-:Y:S01]  /*0840*/  ISETP.NE.U32.AND P1, PT, R14, 0x1, PT ;  /* 0x000000010e00780c */ /* 0x000fe20003f25070 */
[----:B------:R-:W1:Y:S06]  /*0850*/  LDC.64 R6, c[0x0][0x398] ;  /* 0x0000e600ff067b82 */ /* 0x000e6c0000000a00 */
[----:B------:R-:W-:Y:S02]  /*0860*/  @P0 IMAD R11, R17, R15, R18 ;  /* 0x0000000f110b0224 */ /* 0x000fe400078e0212 */
[----:B------:R-:W2:Y:S08]  /*0870*/  LDC.64 R4, c[0x0][0x390] ;  /* 0x0000e400ff047b82 */ /* 0x000eb00000000a00 */
[----:B------:R-:W3:Y:S01]  /*0880*/  LDC.64 R2, c[0x0][0x398] ;  /* 0x0000e600ff027b82 */ /* 0x000ee20000000a00 */
[----:B0-----:R-:W-:Y:S01]  /*0890*/  @P0 IMAD.WIDE R8, R11, 0x4, R8 ;  /* 0x000000040b080825 */ /* 0x001fe200078e0208 */
[----:B------:R-:W-:-:S02]  /*08a0*/  @P0 IADD3 R11, PT, PT, R20, R17, RZ ;  /* 0x00000011140b0210 */ /* 0x000fc40007ffe0ff */
[----:B------:R-:W-:-:S03]  /*08b0*/  @P0 IADD3 R17, PT, PT, R17, 0x2, RZ ;  /* 0x0000000211110810 */ /* 0x000fc60007ffe0ff */
[----:B-1----:R-:W-:-:S04]  /*08c0*/  @P0 IMAD.WIDE R6, R11, 0x4, R6 ;  /* 0x000000040b060825 */ /* 0x002fc800078e0206 */
[----:B------:R-:W-:Y:S01]  /*08d0*/  @P0 IMAD.WIDE R10, R15, 0x4, R8 ;  /* 0x000000040f0a0825 */ /* 0x000fe200078e0208 */
[----:B------:R-:W4:Y:S03]  /*08e0*/  @P0 LDG.E R12, desc[UR6][R6.64] ;  /* 0x00000006060c0981 */ /* 0x000f26000c1e1900 */
[----:B------:R-:W-:Y:S01]  /*08f0*/  @!P1 IMAD R15, R17, R15, R18 ;  /* 0x0000000f110f9224 */ /* 0x000fe200078e0212 */
[----:B------:R-:W-:Y:S01]  /*0900*/  @!P1 IADD3 R17, PT, PT, R20, R17, RZ ;  /* 0x0000001114119210 */ /* 0x000fe20007ffe0ff */
[----:B------:R-:W4:Y:S02]  /*0910*/  @P0 LDG.E R8, desc[UR6][R8.64] ;  /* 0x0000000608080981 */ /* 0x000f24000c1e1900 */
[----:B--2---:R-:W-:Y:S02]  /*0920*/  @!P1 IMAD.WIDE R4, R15, 0x4, R4 ;  /* 0x000000040f049825 */ /* 0x004fe400078e0204 */
[----:B------:R-:W2:Y:S02]  /*0930*/  @P0 LDG.E R11, desc[UR6][R10.64] ;  /* 0x000000060a0b0981 */ /* 0x000ea4000c1e1900 */
[----:B---3--:R-:W-:-:S02]  /*0940*/  @!P1 IMAD.WIDE R2, R17, 0x4, R2 ;  /* 0x0000000411029825 */ /* 0x008fc400078e0202 */
[----:B------:R-:W2:Y:S04]  /*0950*/  @P0 LDG.E R13, desc[UR6][R6.64+0x4] ;  /* 0x00000406060d0981 */ /* 0x000ea8000c1e1900 */
[----:B------:R-:W3:Y:S04]  /*0960*/  @!P1 LDG.E R4, desc[UR6][R4.64] ;  /* 0x0000000604049981 */ /* 0x000ee8000c1e1900 */
[----:B------:R-:W3:Y:S01]  /*0970*/  @!P1 LDG.E R2, desc[UR6][R2.64] ;  /* 0x0000000602029981 */ /* 0x000ee2000c1e1900 */
[----:B----4-:R-:W-:-:S04]  /*0980*/  @P0 FFMA R12, R8, R12, R21 ;  /* 0x0000000c080c0223 */ /* 0x010fc80000000015 */
[----:B--2---:R-:W-:-:S04]  /*0990*/  @P0 FFMA R21, R11, R13, R12 ;  /* 0x0000000d0b150223 */ /* 0x004fc8000000000c */
[----:B---3--:R-:W-:-:S07]  /*09a0*/  @!P1 FFMA R21, R4, R2, R21 ;  /* 0x0000000204159223 */ /* 0x008fce0000000015 */
.L_x_92:
[----:B------:R-:W0:Y:S02]  /*09b0*/  LDC.64 R2, c[0x0][0x3a0] ;  /* 0x0000e800ff027b82 */ /* 0x000e240000000a00 */
[----:B0-----:R-:W-:-:S05]  /*09c0*/  IMAD.WIDE R2, R0, 0x4, R2 ;  /* 0x0000000400027825 */ /* 0x001fca00078e0202 */
[----:B------:R-:W-:Y:S01]  /*09d0*/  STG.E desc[UR6][R2.64], R21 ;  /* 0x0000001502007986 */ /* 0x000fe2000c101906 */
[----:B------:R-:W-:Y:S05]  /*09e0*/  EXIT ;  /* 0x000000000000794d */ /* 0x000fea0003800000 */
.L_x_96:
        /* <DEDUP_REMOVED lines=9> */
.L_x_189:


//--------------------- .text._Z15softMaxJacobianiiiPfS_ --------------------------
	.section	.text._Z15softMaxJacobianiiiPfS_,"ax",@progbits
	.align	128
        .global         _Z15softMaxJacobianiiiPfS_
        .type           _Z15softMaxJacobianiiiPfS_,@function
        .size           _Z15softMaxJacobianiiiPfS_,(.L_x_190 - _Z15softMaxJacobianiiiPfS_)
        .other          _Z15softMaxJacobianiiiPfS_,@"STO_CUDA_ENTRY STV_DEFAULT"
_Z15softMaxJacobianiiiPfS_:
.text._Z15softMaxJacobianiiiPfS_:
        /* <DEDUP_REMOVED lines=8> */
[----:B------:R-:W0:Y:S01]  /*0080*/  LDC R2, c[0x0][0x388] ;  /* 0x0000e200ff027b82 */ /* 0x000e220000000800 */
[----:B------:R-:W-:Y:S01]  /*0090*/  IABS R10, R0 ;  /* 0x00000000000a7213 */ /* 0x000fe20000000000 */
[----:B------:R-:W1:Y:S01]  /*00a0*/  LDCU UR6, c[0x0][0x384] ;  /* 0x00007080ff0677ac */ /* 0x000e620008000800 */
[----:B------:R-:W2:Y:S01]  /*00b0*/  LDCU.64 UR4, c[0x0][0x358] ;  /* 0x00006b00ff0477ac */ /* 0x000ea20008000a00 */
[-C--:B0-----:R-:W-:Y:S01]  /*00c0*/  IMAD R3, R2, R2.reuse, RZ ;  /* 0x0000000202037224 */ /* 0x081fe200078e02ff */
[----:B------:R-:W-:-:S04]  /*00d0*/  IABS R13, R2 ;  /* 0x00000002000d7213 */ /* 0x000fc80000000000 */
[----:B------:R-:W-:-:S04]  /*00e0*/  IABS R9, R3 ;  /* 0x0000000300097213 */ /* 0x000fc80000000000 */
[----:B------:R-:W0:Y:S08]  /*00f0*/  I2F.RP R6, R9 ;  /* 0x0000000900067306 */ /* 0x000e300000209400 */
[----:B0-----:R-:W0:Y:S02]  /*0100*/  MUFU.RCP R6, R6 ;  /* 0x0000000600067308 */ /* 0x001e240000001000 */
[----:B0-----:R-:W-:-:S06]  /*0110*/  IADD3 R4, PT, PT, R6, 0xffffffe, RZ ;  /* 0x0ffffffe06047810 */ /* 0x001fcc0007ffe0ff */
[----:B------:R0:W3:Y:S02]  /*0120*/  F2I.FTZ.U32.TRUNC.NTZ R5, R4 ;  /* 0x0000000400057305 */ /* 0x0000e4000021f000 */
[----:B0-----:R-:W-:Y:S02]  /*0130*/  IMAD.MOV.U32 R4, RZ, RZ, RZ ;  /* 0x000000ffff047224 */ /* 0x001fe400078e00ff */
[----:B---3--:R-:W-:-:S04]  /*0140*/  IMAD.MOV R8, RZ, RZ, -R5 ;  /* 0x000000ffff087224 */ /* 0x008fc800078e0a05 */
[----:B------:R-:W-:Y:S01]  /*0150*/  IMAD R7, R8, R9, RZ ;  /* 0x0000000908077224 */ /* 0x000fe200078e02ff */
[----:B------:R-:W-:Y:S02]  /*0160*/  MOV R8, R10 ;  /* 0x0000000a00087202 */ /* 0x000fe40000000f00 */
[----:B------:R-:W-:Y:S01]  /*0170*/  IABS R10, R3 ;  /* 0x00000003000a7213 */ /* 0x000fe20000000000 */
[----:B------:R-:W-:Y:S02]  /*0180*/  IMAD.HI.U32 R5, R5, R7, R4 ;  /* 0x0000000705057227 */ /* 0x000fe400078e0004 */
[----:B------:R-:W0:Y:S01]  /*0190*/  I2F.RP R7, R13 ;  /* 0x0000000d00077306 */ /* 0x000e220000209400 */
[----:B------:R-:W-:-:S03]  /*01a0*/  IADD3 R11, PT, PT, RZ, -R10, RZ ;  /* 0x8000000aff0b7210 */ /* 0x000fc60007ffe0ff */
[----:B------:R-:W-:-:S04]  /*01b0*/  IMAD.HI.U32 R6, R5, R8, RZ ;  /* 0x0000000805067227 */ /* 0x000fc800078e00ff */
[----:B------:R-:W-:-:S05]  /*01c0*/  IMAD R4, R6, R11, R8 ;  /* 0x0000000b06047224 */ /* 0x000fca00078e0208 */
[----:B------:R-:W-:Y:S01]  /*01d0*/  ISETP.GT.U32.AND P2, PT, R9, R4, PT ;  /* 0x000000040900720c */ /* 0x000fe20003f44070 */
[----:B0-----:R-:W0:-:S12]  /*01e0*/  MUFU.RCP R7, R7 ;  /* 0x0000000700077308 */ /* 0x001e180000001000 */
[----:B------:R-:W-:Y:S02]  /*01f0*/  @!P2 IMAD.IADD R4, R4, 0x1, -R9 ;  /* 0x000000010404a824 */ /* 0x000fe400078e0a09 */
[----:B------:R-:W-:Y:S01]  /*0200*/  @!P2 VIADD R6, R6, 0x1 ;  /* 0x000000010606a836 */ /* 0x000fe20000000000 */
[----:B------:R-:W-:Y:S02]  /*0210*/  ISETP.NE.AND P2, PT, R3, RZ, PT ;  /* 0x000000ff0300720c */ /* 0x000fe40003f45270 */
[----:B------:R-:W-:Y:S02]  /*0220*/  ISETP.GE.U32.AND P0, PT, R4, R9, PT ;  /* 0x000000090400720c */ /* 0x000fe40003f06070 */
[----:B------:R-:W-:-:S04]  /*0230*/  LOP3.LUT R4, R0, R3, RZ, 0x3c, !PT ;  /* 0x0000000300047212 */ /* 0x000fc800078e3cff */
[----:B------:R-:W-:Y:S02]  /*0240*/  ISETP.GE.AND P1, PT, R4, RZ, PT ;  /* 0x000000ff0400720c */ /* 0x000fe40003f26270 */
[----:B0-----:R-:W-:-:S04]  /*0250*/  IADD3 R4, PT, PT, R7, 0xffffffe, RZ ;  /* 0x0ffffffe07047810 */ /* 0x001fc80007ffe0ff */
[----:B------:R0:W3:Y:S01]  /*0260*/  F2I.FTZ.U32.TRUNC.NTZ R5, R4 ;  /* 0x0000000400057305 */ /* 0x0000e2000021f000 */
[----:B------:R-:W-:-:S06]  /*0270*/  @P0 IADD3 R6, PT, PT, R6, 0x1, RZ ;  /* 0x0000000106060810 */ /* 0x000fcc0007ffe0ff */
[----:B------:R-:W-:Y:S01]  /*0280*/  @!P1 IMAD.MOV R6, RZ, RZ, -R6 ;  /* 0x000000ffff069224 */ /* 0x000fe200078e0a06 */
[----:B------:R-:W-:Y:S01]  /*0290*/  @!P2 LOP3.LUT R6, RZ, R3, RZ, 0x33, !PT ;  /* 0x00000003ff06a212 */ /* 0x000fe200078e33ff */
[----:B0-----:R-:W-:-:S04]  /*02a0*/  HFMA2 R4, -RZ, RZ, 0, 0 ;  /* 0x00000000ff047431 */ /* 0x001fc800000001ff */
[----:B------:R-:W-:Y:S01]  /*02b0*/  IMAD.MOV R7, RZ, RZ, -R6 ;  /* 0x000000ffff077224 */ /* 0x000fe200078e0a06 */
[----:B---3--:R-:W-:-:S03]  /*02c0*/  IADD3 R8, PT, PT, RZ, -R5, RZ ;  /* 0x80000005ff087210 */ /* 0x008fc60007ffe0ff */
[----:B------:R-:W-:Y:S02]  /*02d0*/  IMAD R11, R3, R7, R0 ;  /* 0x00000007030b7224 */ /* 0x000fe400078e0200 */
[----:B------:R-:W-:-:S03]  /*02e0*/  IMAD R3, R8, R13, RZ ;  /* 0x0000000d08037224 */ /* 0x000fc600078e02ff */
[----:B------:R-:W-:Y:S01]  /*02f0*/  IABS R7, R11 ;  /* 0x0000000b00077213 */ /* 0x000fe20000000000 */
[----:B------:R-:W-:-:S04]  /*0300*/  IMAD.HI.U32 R4, R5, R3, R4 ;  /* 0x0000000305047227 */ /* 0x000fc800078e0004 */
[----:B------:R-:W-:-:S04]  /*0310*/  IMAD.MOV.U32 R5, RZ, RZ, R7 ;  /* 0x000000ffff057224 */ /* 0x000fc800078e0007 */
[----:B------:R-:W-:-:S05]  /*0320*/  IMAD.HI.U32 R3, R4, R5, RZ ;  /* 0x0000000504037227 */ /* 0x000fca00078e00ff */
[----:B------:R-:W-:-:S05]  /*0330*/  IADD3 R4, PT, PT, -R3, RZ, RZ ;  /* 0x000000ff03047210 */ /* 0x000fca0007ffe1ff */
[----:B------:R-:W-:-:S05]  /*0340*/  IMAD R4, R13, R4, R5 ;  /* 0x000000040d047224 */ /* 0x000fca00078e0205 */
[----:B------:R-:W-:-:S13]  /*0350*/  ISETP.GT.U32.AND P2, PT, R13, R4, PT ;  /* 0x000000040d00720c */ /* 0x000fda0003f44070 */
[----:B------:R-:W-:Y:S01]  /*0360*/  @!P2 IMAD.IADD R4, R4, 0x1, -R13 ;  /* 0x000000010404a824 */ /* 0x000fe200078e0a0d */
[----:B------:R-:W-:Y:S02]  /*0370*/  @!P2 IADD3 R3, PT, PT, R3, 0x1, RZ ;  /* 0x000000010303a810 */ /* 0x000fe40007ffe0ff */
[----:B------:R-:W-:Y:S02]  /*0380*/  ISETP.NE.AND P2, PT, R2, RZ, PT ;  /* 0x000000ff0200720c */ /* 0x000fe40003f45270 */
[----:B------:R-:W-:Y:S02]  /*0390*/  ISETP.GE.U32.AND P0, PT, R4, R13, PT ;  /* 0x0000000d0400720c */ /* 0x000fe40003f06070 */
[----:B------:R-:W-:-:S04]  /*03a0*/  LOP3.LUT R4, R11, R2, RZ, 0x3c, !PT ;  /* 0x000000020b047212 */ /* 0x000fc800078e3cff */
[----:B------:R-:W-:Y:S02]  /*03b0*/  ISETP.GE.AND P1, PT, R4, RZ, PT ;  /* 0x000000ff0400720c */ /* 0x000fe40003f26270 */
[----:B------:R-:W0:Y:S05]  /*03c0*/  LDC.64 R4, c[0x0][0x390] ;  /* 0x0000e400ff047b82 */ /* 0x000e2a0000000a00 */
[----:B------:R-:W-:-:S06]  /*03d0*/  @P0 VIADD R3, R3, 0x1 ;  /* 0x0000000103030836 */ /* 0x000fcc0000000000 */
[----:B------:R-:W-:Y:S02]  /*03e0*/  @!P1 IADD3 R3, PT, PT, -R3, RZ, RZ ;  /* 0x000000ff03039210 */ /* 0x000fe40007ffe1ff */
[----:B------:R-:W-:-:S05]  /*03f0*/  @!P2 LOP3.LUT R3, RZ, R2, RZ, 0x33, !PT ;  /* 0x00000002ff03a212 */ /* 0x000fca00078e33ff */
[----:B-1----:R-:W-:-:S04]  /*0400*/  IMAD R9, R3, UR6, R6 ;  /* 0x0000000603097c24 */ /* 0x002fc8000f8e0206 */
[----:B0-----:R-:W-:-:S06]  /*0410*/  IMAD.WIDE R8, R9, 0x4, R4 ;  /* 0x0000000409087825 */ /* 0x001fcc00078e0204 */
[----:B--2---:R-:W2:Y:S01]  /*0420*/  LDG.E R9, desc[UR4][R8.64] ;  /* 0x0000000408097981 */ /* 0x004ea2000c1e1900 */
[----:B------:R-:W-:-:S05]  /*0430*/  IADD3 R7, PT, PT, -R3, RZ, RZ ;  /* 0x000000ff03077210 */ /* 0x000fca0007ffe1ff */
[----:B------:R-:W-:-:S05]  /*0440*/  IMAD R7, R2, R7, R11 ;  /* 0x0000000702077224 */ /* 0x000fca00078e020b */
[----:B------:R-:W-:Y:S01]  /*0450*/  ISETP.NE.AND P0, PT, R3, R7, PT ;  /* 0x000000070300720c */ /* 0x000fe20003f05270 */
[----:B------:R-:W-:-:S04]  /*0460*/  IMAD R7, R7, UR6, R6 ;  /* 0x0000000607077c24 */ /* 0x000fc8000f8e0206 */
[----:B------:R-:W-:-:S08]  /*0470*/  IMAD.WIDE R4, R7, 0x4, R4 ;  /* 0x0000000407047825 */ /* 0x000fd000078e0204 */
[----:B------:R-:W0:Y:S02]  /*0480*/  @!P0 LDC.64 R2, c[0x0][0x398] ;  /* 0x0000e600ff028b82 */ /* 0x000e240000000a00 */
[----:B0-----:R-:W-:-:S04]  /*0490*/  @!P0 IMAD.WIDE R2, R0, 0x4, R2 ;  /* 0x0000000400028825 */ /* 0x001fc800078e0202 */
[----:B--2---:R-:W-:-:S04]  /*04a0*/  @!P0 FADD R10, -R9, 1 ;  /* 0x3f800000090a8421 */ /* 0x004fc80000000100 */
[----:B------:R-:W-:-:S05]  /*04b0*/  @!P0 FMUL R11, R9, R10 ;  /* 0x0000000a090b8220 */ /* 0x000fca0000400000 */
[----:B------:R0:W-:Y:S01]  /*04c0*/  @!P0 STG.E desc[UR4][R2.64], R11 ;  /* 0x0000000b02008986 */ /* 0x0001e2000c101904 */
[----:B------:R-:W-:Y:S05]  /*04d0*/  @!P0 EXIT ;  /* 0x000000000000894d */ /* 0x000fea0003800000 */
[----:B------:R-:W2:Y:S01]  /*04e0*/  LDG.E R4, desc[UR4][R4.64] ;  /* 0x0000000404047981 */ /* 0x000ea2000c1e1900 */
[----:B0-----:R-:W0:Y:S02]  /*04f0*/  LDC.64 R2, c[0x0][0x398] ;  /* 0x0000e600ff027b82 */ /* 0x001e240000000a00 */
[----:B0-----:R-:W-:-:S04]  /*0500*/  IMAD.WIDE R2, R0, 0x4, R2 ;  /* 0x0000000400027825 */ /* 0x001fc800078e0202 */
[----:B--2---:R-:W-:-:S05]  /*0510*/  FMUL R7, R9, -R4 ;  /* 0x8000000409077220 */ /* 0x004fca0000400000 */
[----:B------:R-:W-:Y:S01]  /*0520*/  STG.E desc[UR4][R2.64], R7 ;  /* 0x0000000702007986 */ /* 0x000fe2000c101904 */
[----:B------:R-:W-:Y:S05]  /*0530*/  EXIT ;  /* 0x000000000000794d */ /* 0x000fea0003800000 */
.L_x_97:
        /* <DEDUP_REMOVED lines=12> */
.L_x_190:


//--------------------- .text._Z21activationSecondDeriviPfS_S_ --------------------------
	.section	.text._Z21activationSecondDeriviPfS_S_,"ax",@progbits
	.align	128
        .global         _Z21activationSecondDeriviPfS_S_
        .type           _Z21activationSecondDeriviPfS_S_,@function
        .size           _Z21activationSecondDeriviPfS_S_,(.L_x_191 - _Z21activationSecondDeriviPfS_S_)
        .other          _Z21activationSecondDeriviPfS_S_,@"STO_CUDA_ENTRY STV_DEFAULT"
_Z21activationSecondDeriviPfS_S_:
.text._Z21activationSecondDeriviPfS_S_:
        /* <DEDUP_REMOVED lines=10> */
[----:B------:R-:W2:Y:S01]  /*00a0*/  LDC.64 R6, c[0x0][0x388] ;  /* 0x0000e200ff067b82 */ /* 0x000ea20000000a00 */
[----:B0-----:R-:W-:-:S05]  /*00b0*/  IMAD.WIDE R2, R5, 0x4, R2 ;  /* 0x0000000405027825 */ /* 0x001fca00078e0202 */
[----:B-1----:R0:W3:Y:S01]  /*00c0*/  LDG.E R4, desc[UR4][R2.64] ;  /* 0x0000000402047981 */ /* 0x0020e2000c1e1900 */
[----:B--2---:R-:W-:-:S06]  /*00d0*/  IMAD.WIDE R6, R5, 0x4, R6 ;  /* 0x0000000405067825 */ /* 0x004fcc00078e0206 */
[----:B------:R-:W2:Y:S01]  /*00e0*/  LDG.E R6, desc[UR4][R6.64] ;  /* 0x0000000406067981 */ /* 0x000ea2000c1e1900 */
[----:B------:R-:W-:Y:S01]  /*00f0*/  MOV R10, 0x3c80f082 ;  /* 0x3c80f082000a7802 */ /* 0x000fe20000000f00 */
[----:B------:R-:W-:Y:S01]  /*0100*/  HFMA2 R9, -RZ, RZ, 1.875, 0 ;  /* 0x3f800000ff097431 */ /* 0x000fe200000001ff */
[----:B0-----:R-:W0:Y:S02]  /*0110*/  LDC.64 R2, c[0x0][0x398] ;  /* 0x0000e600ff027b82 */ /* 0x001e240000000a00 */
[----:B0-----:R-:W-:-:S04]  /*0120*/  IMAD.WIDE R2, R5, 0x4, R2 ;  /* 0x0000000405027825 */ /* 0x001fc800078e0202 */
[C---:B---3--:R-:W-:Y:S01]  /*0130*/  FMUL R0, |R4|.reuse, 2.8853900432586669922 ;  /* 0x4038aa3b04007820 */ /* 0x048fe20000400200 */
[C---:B------:R-:W-:Y:S01]  /*0140*/  FMUL R11, R4.reuse, R4 ;  /* 0x00000004040b7220 */ /* 0x040fe20000400000 */
[C---:B------:R-:W-:Y:S02]  /*0150*/  FSETP.GE.AND P1, PT, |R4|.reuse, 0.60000002384185791016, PT ;  /* 0x3f19999a0400780b */ /* 0x040fe40003f26200 */
[----:B------:R-:W-:Y:S01]  /*0160*/  FSETP.GE.AND P0, PT, |R4|, 9.010913848876953125, PT ;  /* 0x41102cb40400780b */ /* 0x000fe20003f06200 */
[C---:B------:R-:W-:Y:S01]  /*0170*/  FFMA R10, R11.reuse, R10, -0.052303962409496307373 ;  /* 0xbd563cae0b0a7423 */ /* 0x040fe2000000000a */
[----:B------:R-:W0:Y:S01]  /*0180*/  MUFU.EX2 R0, R0 ;  /* 0x0000000000007308 */ /* 0x000e220000000800 */
[----:B--2---:R-:W-:Y:S01]  /*0190*/  FMUL R6, R6, -2 ;  /* 0xc000000006067820 */ /* 0x004fe20000400000 */
[----:B0-----:R-:W-:Y:S01]  /*01a0*/  FADD R8, R0, 1 ;  /* 0x3f80000000087421 */ /* 0x001fe20000000000 */
[----:B------:R-:W-:-:S04]  /*01b0*/  FFMA R0, R11, R10, 0.1331529766321182251 ;  /* 0x3e0859410b007423 */ /* 0x000fc8000000000a */
[C---:B------:R-:W-:Y:S01]  /*01c0*/  FFMA R0, R11.reuse, R0, -0.33332768082618713379 ;  /* 0xbeaaa9ed0b007423 */ /* 0x040fe20000000000 */
[----:B------:R-:W0:Y:S03]  /*01d0*/  MUFU.RCP R8, R8 ;  /* 0x0000000800087308 */ /* 0x000e260000001000 */
[----:B------:R-:W-:Y:S01]  /*01e0*/  FFMA R11, R11, R0, RZ ;  /* 0x000000000b0b7223 */ /* 0x000fe200000000ff */
[----:B0-----:R-:W-:-:S05]  /*01f0*/  FFMA R9, R8, -2, R9 ;  /* 0xc000000008097823 */ /* 0x001fca0000000009 */
[----:B------:R-:W-:-:S04]  /*0200*/  FSEL R9, R9, 1, !P0 ;  /* 0x3f80000009097808 */ /* 0x000fc80004000000 */
[--C-:B------:R-:W-:Y:S01]  /*0210*/  LOP3.LUT R9, R9, 0x80000000, R4.reuse, 0xb8, !PT ;  /* 0x8000000009097812 */ /* 0x100fe200078eb804 */
[----:B------:R-:W-:-:S04]  /*0220*/  @!P1 FFMA R9, R4, R11, R4 ;  /* 0x0000000b04099223 */ /* 0x000fc80000000004 */
[C---:B------:R-:W-:Y:S01]  /*0230*/  FMUL R6, R9.reuse, R6 ;  /* 0x0000000609067220 */ /* 0x040fe20000400000 */
[----:B------:R-:W-:-:S04]  /*0240*/  FFMA R9, -R9, R9, 1 ;  /* 0x3f80000009097423 */ /* 0x000fc80000000109 */
[----:B------:R-:W-:-:S05]  /*0250*/  FMUL R9, R9, R6 ;  /* 0x0000000609097220 */ /* 0x000fca0000400000 */
[----:B------:R-:W-:Y:S01]  /*0260*/  STG.E desc[UR4][R2.64], R9 ;  /* 0x0000000902007986 */ /* 0x000fe2000c101904 */
[----:B------:R-:W-:Y:S05]  /*0270*/  EXIT ;  /* 0x000000000000794d */ /* 0x000fea0003800000 */
.L_x_98:
        /* <DEDUP_REMOVED lines=16> */
.L_x_191:


//--------------------- .text._Z15activationDeriviPfS_S_ --------------------------
	.section	.text._Z15activationDeriviPfS_S_,"ax",@progbits
	.align	128
        .global         _Z15activationDeriviPfS_S_
        .type           _Z15activationDeriviPfS_S_,@function
        .size           _Z15activationDeriviPfS_S_,(.L_x_192 - _Z15activationDeriviPfS_S_)
        .other          _Z15activationDeriviPfS_S_,@"STO_CUDA_ENTRY STV_DEFAULT"
_Z15activationDeriviPfS_S_:
.text._Z15activationDeriviPfS_S_:
        /* <DEDUP_REMOVED lines=24> */
[----:B------:R-:W0:Y:S02]  /*0180*/  MUFU.EX2 R0, R0 ;  /* 0x0000000000007308 */ /* 0x000e240000000800 */
        /* <DEDUP_REMOVED lines=9> */
[----:B------:R-:W-:-:S04]  /*0220*/  FFMA R9, -R9, R9, 1 ;  /* 0x3f80000009097423 */ /* 0x000fc80000000109 */
[----:B--2---:R-:W-:-:S05]  /*0230*/  FMUL R9, R4, R9 ;  /* 0x0000000904097220 */ /* 0x004fca0000400000 */
[----:B------:R-:W-:Y:S01]  /*0240*/  STG.E desc[UR4][R2.64], R9 ;  /* 0x0000000902007986 */ /* 0x000fe2000c101904 */
[----:B------:R-:W-:Y:S05]  /*0250*/  EXIT ;  /* 0x000000000000794d */ /* 0x000fea0003800000 */
.L_x_99:
        /* <DEDUP_REMOVED lines=10> */
.L_x_192:


//--------------------- .text._Z12gradientClipiPffS_ --------------------------
	.section	.text._Z12gradientClipiPffS_,"ax",@progbits
	.align	128
        .global         _Z12gradientClipiPffS_
        .type           _Z12gradientClipiPffS_,@function
        .size           _Z12gradientClipiPffS_,(.L_x_173 - _Z12gradientClipiPffS_)
        .other          _Z12gradientClipiPffS_,@"STO_CUDA_ENTRY STV_DEFAULT"
_Z12gradientClipiPffS_:
.text._Z12gradientClipiPffS_:
        /* <DEDUP_REMOVED lines=9> */
[----:B------:R-:W0:Y:S01]  /*0090*/  LDCU.64 UR4, c[0x0][0x358] ;  /* 0x00006b00ff0477ac */ /* 0x000e220008000a00 */
[----:B------:R-:W1:Y:S01]  /*00a0*/  LDCU UR6, c[0x0][0x390] ;  /* 0x00007200ff0677ac */ /* 0x000e620008000800 */
[----:B0-----:R-:W1:Y:S02]  /*00b0*/  LDG.E R3, desc[UR4][R2.64] ;  /* 0x0000000402037981 */ /* 0x001e64000c1e1900 */
[----:B-1----:R-:W-:-:S13]  /*00c0*/  FSETP.GT.AND P0, PT, R3, UR6, PT ;  /* 0x0000000603007c0b */ /* 0x002fda000bf04000 */
[----:B------:R-:W-:Y:S05]  /*00d0*/  @!P0 EXIT ;  /* 0x000000000000894d */ /* 0x000fea0003800000 */
[----:B------:R-:W0:Y:S02]  /*00e0*/  LDC.64 R4, c[0x0][0x388] ;  /* 0x0000e200ff047b82 */ /* 0x000e240000000a00 */
[----:B0-----:R-:W-:-:S05]  /*00f0*/  IMAD.WIDE R4, R7, 0x4, R4 ;  /* 0x0000000407047825 */ /* 0x001fca00078e0204 */
[----:B------:R-:W2:Y:S01]  /*0100*/  LDG.E R0, desc[UR4][R4.64] ;  /* 0x0000000404007981 */ /* 0x000ea2000c1e1900 */
[----:B------:R-:W0:Y:S01]  /*0110*/  MUFU.RCP R2, R3 ;  /* 0x0000000300027308 */ /* 0x000e220000001000 */
[----:B------:R-:W-:Y:S01]  /*0120*/  BSSY.RECONVERGENT B0, `(.L_x_100) ;  /* 0x000000c000007945 */ /* 0x000fe20003800200 */
[----:B0-----:R-:W-:-:S04]  /*0130*/  FFMA R7, -R3, R2, 1 ;  /* 0x3f80000003077423 */ /* 0x001fc80000000102 */
[----:B------:R-:W-:Y:S01]  /*0140*/  FFMA R7, R2, R7, R2 ;  /* 0x0000000702077223 */ /* 0x000fe20000000002 */
[----:B--2---:R-:W-:-:S04]  /*0150*/  FMUL R0, R0, UR6 ;  /* 0x0000000600007c20 */ /* 0x004fc80008400000 */
[----:B------:R-:W0:Y:S01]  /*0160*/  FCHK P0, R0, R3 ;  /* 0x0000000300007302 */ /* 0x000e220000000000 */
[----:B------:R-:W-:-:S04]  /*0170*/  FFMA R2, R0, R7, RZ ;  /* 0x0000000700027223 */ /* 0x000fc800000000ff */
[----:B------:R-:W-:-:S04]  /*0180*/  FFMA R6, -R3, R2, R0 ;  /* 0x0000000203067223 */ /* 0x000fc80000000100 */
[----:B------:R-:W-:Y:S01]  /*0190*/  FFMA R7, R7, R6, R2 ;  /* 0x0000000607077223 */ /* 0x000fe20000000002 */
[----:B0-----:R-:W-:Y:S06]  /*01a0*/  @!P0 BRA `(.L_x_101) ;  /* 0x00000000000c8947 */ /* 0x001fec0003800000 */
[----:B------:R-:W-:-:S07]  /*01b0*/  MOV R2, 0x1d0 ;  /* 0x000001d000027802 */ /* 0x000fce0000000f00 */
[----:B------:R-:W-:Y:S05]  /*01c0*/  CALL.REL.NOINC `($__internal_1_$__cuda_sm3x_div_rn_noftz_f32_slowpath) ;  /* 0x0000000000107944 */ /* 0x000fea0003c00000 */
[----:B------:R-:W-:-:S07]  /*01d0*/  IMAD.MOV.U32 R7, RZ, RZ, R0 ;  /* 0x000000ffff077224 */ /* 0x000fce00078e0000 */
.L_x_101:
[----:B------:R-:W-:Y:S05]  /*01e0*/  BSYNC.RECONVERGENT B0 ;  /* 0x0000000000007941 */ /* 0x000fea0003800200 */
.L_x_100:
[----:B------:R-:W-:Y:S01]  /*01f0*/  STG.E desc[UR4][R4.64], R7 ;  /* 0x0000000704007986 */ /* 0x000fe2000c101904 */
[----:B------:R-:W-:Y:S05]  /*0200*/  EXIT ;  /* 0x000000000000794d */ /* 0x000fea0003800000 */
        .weak           $__internal_1_$__cuda_sm3x_div_rn_noftz_f32_slowpath
        .type           $__internal_1_$__cuda_sm3x_div_rn_noftz_f32_slowpath,@function
        .size           $__internal_1_$__cuda_sm3x_div_rn_noftz_f32_slowpath,(.L_x_173 - $__internal_1_$__cuda_sm3x_div_rn_noftz_f32_slowpath)
$__internal_1_$__cuda_sm3x_div_rn_noftz_f32_slowpath:
[--C-:B------:R-:W-:Y:S01]  /*0210*/  SHF.R.U32.HI R7, RZ, 0x17, R3.reuse ;  /* 0x00000017ff077819 */ /* 0x100fe20000011603 */
[----:B------:R-:W-:Y:S01]  /*0220*/  BSSY.RECONVERGENT B1, `(.L_x_102) ;  /* 0x0000064000017945 */ /* 0x000fe20003800200 */
[--C-:B------:R-:W-:Y:S01]  /*0230*/  SHF.R.U32.HI R6, RZ, 0x17, R0.reuse ;  /* 0x00000017ff067819 */ /* 0x100fe20000011600 */
[----:B------:R-:W-:Y:S01]  /*0240*/  IMAD.MOV.U32 R8, RZ, RZ, R0 ;  /* 0x000000ffff087224 */ /* 0x000fe200078e0000 */
[----:B------:R-:W-:Y:S01]  /*0250*/  LOP3.LUT R7, R7, 0xff, RZ, 0xc0, !PT ;  /* 0x000000ff07077812 */ /* 0x000fe200078ec0ff */
[----:B------:R-:W-:Y:S01]  /*0260*/  IMAD.MOV.U32 R9, RZ, RZ, R3 ;  /* 0x000000ffff097224 */ /* 0x000fe200078e0003 */
[----:B------:R-:W-:-:S03]  /*0270*/  LOP3.LUT R6, R6, 0xff, RZ, 0xc0, !PT ;  /* 0x000000ff06067812 */ /* 0x000fc600078ec0ff */
[----:B------:R-:W-:Y:S02]  /*0280*/  VIADD R12, R7, 0xffffffff ;  /* 0xffffffff070c7836 */ /* 0x000fe40000000000 */
[----:B------:R-:W-:-:S03]  /*0290*/  VIADD R11, R6, 0xffffffff ;  /* 0xffffffff060b7836 */ /* 0x000fc60000000000 */
[----:B------:R-:W-:-:S04]  /*02a0*/  ISETP.GT.U32.AND P0, PT, R12, 0xfd, PT ;  /* 0x000000fd0c00780c */ /* 0x000fc80003f04070 */
[----:B------:R-:W-:-:S13]  /*02b0*/  ISETP.GT.U32.OR P0, PT, R11, 0xfd, P0 ;  /* 0x000000fd0b00780c */ /* 0x000fda0000704470 */
[----:B------:R-:W-:Y:S01]  /*02c0*/  @!P0 IMAD.MOV.U32 R10, RZ, RZ, RZ ;  /* 0x000000ffff0a8224 */ /* 0x000fe200078e00ff */
        /* <DEDUP_REMOVED lines=19> */
[----:B------:R-:W-:Y:S02]  /*0400*/  @P0 IMAD.MOV.U32 R10, RZ, RZ, RZ ;  /* 0x000000ffff0a0224 */ /* 0x000fe400078e00ff */
[----:B------:R-:W-:Y:S01]  /*0410*/  @!P0 FFMA R8, R0, 1.84467440737095516160e+19, RZ ;  /* 0x5f80000000088823 */ /* 0x000fe200000000ff */
[----:B------:R-:W-:Y:S02]  /*0420*/  @!P0 IMAD.MOV.U32 R10, RZ, RZ, -0x40 ;  /* 0xffffffc0ff0a8424 */ /* 0x000fe400078e00ff */
[----:B------:R-:W-:Y:S02]  /*0430*/  @!P1 FFMA R9, R3, 1.84467440737095516160e+19, RZ ;  /* 0x5f80000003099823 */ /* 0x000fe400000000ff */
[----:B------:R-:W-:-:S07]  /*0440*/  @!P1 VIADD R10, R10, 0x40 ;  /* 0x000000400a0a9836 */ /* 0x000fce0000000000 */
.L_x_103:
[----:B------:R-:W-:Y:S01]  /*0450*/  LEA R0, R7, 0xc0800000, 0x17 ;  /* 0xc080000007007811 */ /* 0x000fe200078eb8ff */
[----:B------:R-:W-:Y:S01]  /*0460*/  VIADD R6, R6, 0xffffff81 ;  /* 0xffffff8106067836 */ /* 0x000fe20000000000 */
[----:B------:R-:W-:Y:S03]  /*0470*/  BSSY.RECONVERGENT B2, `(.L_x_108) ;  /* 0x0000035000027945 */ /* 0x000fe60003800200 */
[----:B------:R-:W-:Y:S01]  /*0480*/  IMAD.IADD R9, R9, 0x1, -R0 ;  /* 0x0000000109097824 */ /* 0x000fe200078e0a00 */
[C---:B------:R-:W-:Y:S01]  /*0490*/  IADD3 R7, PT, PT, R6.reuse, 0x7f, -R7 ;  /* 0x0000007f06077810 */ /* 0x040fe20007ffe807 */
[----:B------:R-:W-:Y:S02]  /*04a0*/  IMAD R0, R6, -0x800000, R8 ;  /* 0xff80000006007824 */ /* 0x000fe400078e0208 */
[----:B------:R-:W0:Y:S01]  /*04b0*/  MUFU.RCP R3, R9 ;  /* 0x0000000900037308 */ /* 0x000e220000001000 */
[----:B------:R-:W-:Y:S01]  /*04c0*/  FADD.FTZ R11, -R9, -RZ ;  /* 0x800000ff090b7221 */ /* 0x000fe20000010100 */
[----:B------:R-:W-:-:S03]  /*04d0*/  IMAD.IADD R7, R7, 0x1, R10 ;  /* 0x0000000107077824 */ /* 0x000fc600078e020a */
[----:B0-----:R-:W-:-:S04]  /*04e0*/  FFMA R12, R3, R11, 1 ;  /* 0x3f800000030c7423 */ /* 0x001fc8000000000b */
[----:B------:R-:W-:-:S04]  /*04f0*/  FFMA R12, R3, R12, R3 ;  /* 0x0000000c030c7223 */ /* 0x000fc80000000003 */
[----:B------:R-:W-:-:S04]  /*0500*/  FFMA R3, R0, R12, RZ ;  /* 0x0000000c00037223 */ /* 0x000fc800000000ff */
[----:B------:R-:W-:-:S04]  /*0510*/  FFMA R8, R11, R3, R0 ;  /* 0x000000030b087223 */ /* 0x000fc80000000000 */
[----:B------:R-:W-:-:S04]  /*0520*/  FFMA R13, R12, R8, R3 ;  /* 0x000000080c0d7223 */ /* 0x000fc80000000003 */
[----:B------:R-:W-:-:S04]  /*0530*/  FFMA R8, R11, R13, R0 ;  /* 0x0000000d0b087223 */ /* 0x000fc80000000000 */
[----:B------:R-:W-:-:S05]  /*0540*/  FFMA R0, R12, R8, R13 ;  /* 0x000000080c007223 */ /* 0x000fca000000000d */
[----:B------:R-:W-:-:S04]  /*0550*/  SHF.R.U32.HI R3, RZ, 0x17, R0 ;  /* 0x00000017ff037819 */ /* 0x000fc80000011600 */
[----:B------:R-:W-:-:S05]  /*0560*/  LOP3.LUT R3, R3, 0xff, RZ, 0xc0, !PT ;  /* 0x000000ff03037812 */ /* 0x000fca00078ec0ff */
[----:B------:R-:W-:-:S04]  /*0570*/  IMAD.IADD R9, R3, 0x1, R7 ;  /* 0x0000000103097824 */ /* 0x000fc800078e0207 */
[----:B------:R-:W-:-:S05]  /*0580*/  VIADD R3, R9, 0xffffffff ;  /* 0xffffffff09037836 */ /* 0x000fca0000000000 */
        /* <DEDUP_REMOVED lines=9> */
[CCC-:B------:R-:W-:Y:S01]  /*0620*/  FFMA.RZ R3, R12.reuse, R8.reuse, R13.reuse ;  /* 0x000000080c037223 */ /* 0x1c0fe2000000c00d */
[CCC-:B------:R-:W-:Y:S01]  /*0630*/  FFMA.RM R6, R12.reuse, R8.reuse, R13.reuse ;  /* 0x000000080c067223 */ /* 0x1c0fe2000000400d */
[C---:B------:R-:W-:Y:S02]  /*0640*/  ISETP.NE.AND P2, PT, R9.reuse, RZ, PT ;  /* 0x000000ff0900720c */ /* 0x040fe40003f45270 */
[----:B------:R-:W-:Y:S02]  /*0650*/  ISETP.NE.AND P1, PT, R9, RZ, PT ;  /* 0x000000ff0900720c */ /* 0x000fe40003f25270 */
[----:B------:R-:W-:Y:S01]  /*0660*/  LOP3.LUT R7, R3, 0x7fffff, RZ, 0xc0, !PT ;  /* 0x007fffff03077812 */ /* 0x000fe200078ec0ff */
[----:B------:R-:W-:Y:S01]  /*0670*/  FFMA.RP R3, R12, R8, R13 ;  /* 0x000000080c037223 */ /* 0x000fe2000000800d */
[----:B------:R-:W-:Y:S02]  /*0680*/  VIADD R8, R9, 0x20 ;  /* 0x0000002009087836 */ /* 0x000fe40000000000 */
[----:B------:R-:W-:Y:S01]  /*0690*/  LOP3.LUT R7, R7, 0x800000, RZ, 0xfc, !PT ;  /* 0x0080000007077812 */ /* 0x000fe200078efcff */
[----:B------:R-:W-:Y:S01]  /*06a0*/  IMAD.MOV R9, RZ, RZ, -R9 ;  /* 0x000000ffff097224 */ /* 0x000fe200078e0a09 */
[----:B------:R-:W-:-:S02]  /*06b0*/  FSETP.NEU.FTZ.AND P0, PT, R3, R6, PT ;  /* 0x000000060300720b */ /* 0x000fc40003f1d000 */
[----:B------:R-:W-:Y:S02]  /*06c0*/  SHF.L.U32 R8, R7, R8, RZ ;  /* 0x0000000807087219 */ /* 0x000fe400000006ff */
[----:B------:R-:W-:Y:S02]  /*06d0*/  SEL R6, R9, RZ, P2 ;  /* 0x000000ff09067207 */ /* 0x000fe40001000000 */
[----:B------:R-:W-:Y:S02]  /*06e0*/  ISETP.NE.AND P1, PT, R8, RZ, P1 ;  /* 0x000000ff0800720c */ /* 0x000fe40000f25270 */
[----:B------:R-:W-:Y:S02]  /*06f0*/  SHF.R.U32.HI R6, RZ, R6, R7 ;  /* 0x00000006ff067219 */ /* 0x000fe40000011607 */
[----:B------:R-:W-:Y:S02]  /*0700*/  PLOP3.LUT P0, PT, P0, P1, PT, 0xf8, 0x8f ;  /* 0x00000000008f781c */ /* 0x000fe40000703f70 */
[----:B------:R-:W-:-:S02]  /*0710*/  SHF.R.U32.HI R8, RZ, 0x1, R6 ;  /* 0x00000001ff087819 */ /* 0x000fc40000011606 */
[----:B------:R-:W-:-:S04]  /*0720*/  SEL R3, RZ, 0x1, !P0 ;  /* 0x00000001ff037807 */ /* 0x000fc80004000000 */
[----:B------:R-:W-:-:S04]  /*0730*/  LOP3.LUT R3, R3, 0x1, R8, 0xf8, !PT ;  /* 0x0000000103037812 */ /* 0x000fc800078ef808 */
[----:B------:R-:W-:-:S05]  /*0740*/  LOP3.LUT R3, R3, R6, RZ, 0xc0, !PT ;  /* 0x0000000603037212 */ /* 0x000fca00078ec0ff */
[----:B------:R-:W-:-:S05]  /*0750*/  IMAD.IADD R3, R8, 0x1, R3 ;  /* 0x0000000108037824 */ /* 0x000fca00078e0203 */
[----:B------:R-:W-:Y:S01]  /*0760*/  LOP3.LUT R0, R3, R0, RZ, 0xfc, !PT ;  /* 0x0000000003007212 */ /* 0x000fe200078efcff */
[----:B------:R-:W-:Y:S06]  /*0770*/  BRA `(.L_x_111) ;  /* 0x0000000000107947 */ /* 0x000fec0003800000 */
.L_x_110:
[----:B------:R-:W-:-:S04]  /*0780*/  LOP3.LUT R0, R0, 0x80000000, RZ, 0xc0, !PT ;  /* 0x8000000000007812 */ /* 0x000fc800078ec0ff */
[----:B------:R-:W-:Y:S01]  /*0790*/  LOP3.LUT R0, R0, 0x7f800000, RZ, 0xfc, !PT ;  /* 0x7f80000000007812 */ /* 0x000fe200078efcff */
[----:B------:R-:W-:Y:S06]  /*07a0*/  BRA `(.L_x_111) ;  /* 0x0000000000047947 */ /* 0x000fec0003800000 */
.L_x_109:
[----:B------:R-:W-:-:S07]  /*07b0*/  IMAD R0, R7, 0x800000, R0 ;  /* 0x0080000007007824 */ /* 0x000fce00078e0200 */
.L_x_111:
[----:B------:R-:W-:Y:S05]  /*07c0*/  BSYNC.RECONVERGENT B2 ;  /* 0x0000000000027941 */ /* 0x000fea0003800200 */
.L_x_108:
[----:B------:R-:W-:Y:S05]  /*07d0*/  BRA `(.L_x_112) ;  /* 0x0000000000207947 */ /* 0x000fea0003800000 */
.L_x_107:
[----:B------:R-:W-:-:S04]  /*07e0*/  LOP3.LUT R0, R9, 0x80000000, R8, 0x48, !PT ;  /* 0x8000000009007812 */ /* 0x000fc800078e4808 */
[----:B------:R-:W-:Y:S01]  /*07f0*/  LOP3.LUT R0, R0, 0x7f800000, RZ, 0xfc, !PT ;  /* 0x7f80000000007812 */ /* 0x000fe200078efcff */
[----:B------:R-:W-:Y:S06]  /*0800*/  BRA `(.L_x_112) ;  /* 0x0000000000147947 */ /* 0x000fec0003800000 */
.L_x_106:
[----:B------:R-:W-:Y:S01]  /*0810*/  LOP3.LUT R0, R9, 0x80000000, R8, 0x48, !PT ;  /* 0x8000000009007812 */ /* 0x000fe200078e4808 */
[----:B------:R-:W-:Y:S06]  /*0820*/  BRA `(.L_x_112) ;  /* 0x00000000000c7947 */ /* 0x000fec0003800000 */
.L_x_105:
[----:B------:R-:W0:Y:S01]  /*0830*/  MUFU.RSQ R0, -QNAN ;  /* 0xffc0000000007908 */ /* 0x000e220000001400 */
[----:B------:R-:W-:Y:S05]  /*0840*/  BRA `(.L_x_112) ;  /* 0x0000000000047947 */ /* 0x000fea0003800000 */
.L_x_104:
[----:B------:R-:W-:-:S07]  /*0850*/  FADD.FTZ R0, R0, R3 ;  /* 0x0000000300007221 */ /* 0x000fce0000010000 */
.L_x_112:
[----:B------:R-:W-:Y:S05]  /*0860*/  BSYNC.RECONVERGENT B1 ;  /* 0x0000000000017941 */ /* 0x000fea0003800200 */
.L_x_102:
[----:B------:R-:W-:-:S04]  /*0870*/  IMAD.MOV.U32 R3, RZ, RZ, 0x0 ;  /* 0x00000000ff037424 */ /* 0x000fc800078e00ff */
[----:B0-----:R-:W-:Y:S05]  /*0880*/  RET.REL.NODEC R2 `(_Z12gradientClipiPffS_) ;  /* 0xfffffff402dc7950 */ /* 0x001fea0003c3ffff */
.L_x_113:
        /* <DEDUP_REMOVED lines=15> */
.L_x_173:


//--------------------- .text._Z11computeNormiPfS_ --------------------------
	.section	.text._Z11computeNormiPfS_,"ax",@progbits
	.align	128
        .global         _Z11computeNormiPfS_
        .type           _Z11computeNormiPfS_,@function
        .size           _Z11computeNormiPfS_,(.L_x_174 - _Z11computeNormiPfS_)
        .other          _Z11computeNormiPfS_,@"STO_CUDA_ENTRY STV_DEFAULT"
_Z11computeNormiPfS_:
.text._Z11computeNormiPfS_:
[----:B------:R-:W-:Y:S08]  /*0000*/  LDC R1, c[0x0][0x37c] ;  /* 0x0000df00ff017b82 */ /* 0x000ff00000000800 */
[----:B------:R-:W0:Y:S01]  /*0010*/  LDC.64 R4, c[0x0][0x388] ;  /* 0x0000e200ff047b82 */ /* 0x000e220000000a00 */
[----:B------:R-:W0:Y:S07]  /*0020*/  LDCU.64 UR6, c[0x0][0x358] ;  /* 0x00006b00ff0677ac */ /* 0x000e2e0008000a00 */
[----:B------:R-:W1:Y:S01]  /*0030*/  LDC R0, c[0x0][0x380] ;  /* 0x0000e000ff007b82 */ /* 0x000e620000000800 */
[----:B0-----:R-:W2:Y:S01]  /*0040*/  LDG.E R4, desc[UR6][R4.64] ;  /* 0x0000000604047981 */ /* 0x001ea2000c1e1900 */
[----:B-1----:R-:W-:Y:S01]  /*0050*/  ISETP.GE.AND P0, PT, R0, 0x2, PT ;  /* 0x000000020000780c */ /* 0x002fe20003f06270 */
[----:B--2---:R-:W-:-:S12]  /*0060*/  FADD R2, |R4|, -RZ ;  /* 0x800000ff04027221 */ /* 0x004fd80000000200 */
[----:B------:R-:W-:Y:S05]  /*0070*/  @!P0 BRA `(.L_x_114) ;  /* 0x0000000400788947 */ /* 0x000fea0003800000 */
[----:B------:R-:W-:Y:S02]  /*0080*/  VIADD R3, R0, 0xfffffffe ;  /* 0xfffffffe00037836 */ /* 0x000fe40000000000 */
[----:B------:R-:W-:-:S03]  /*0090*/  IMAD.MOV.U32 R6, RZ, RZ, 0x1 ;  /* 0x00000001ff067424 */ /* 0x000fc600078e00ff */
[----:B------:R-:W-:Y:S01]  /*00a0*/  ISETP.GE.U32.AND P0, PT, R3, 0xf, PT ;  /* 0x0000000f0300780c */ /* 0x000fe20003f06070 */
[----:B------:R-:W-:-:S05]  /*00b0*/  VIADD R3, R0, 0xffffffff ;  /* 0xffffffff00037836 */ /* 0x000fca0000000000 */
[----:B------:R-:W-:-:S07]  /*00c0*/  LOP3.LUT R22, R3, 0xf, RZ, 0xc0, !PT ;  /* 0x0000000f03167812 */ /* 0x000fce00078ec0ff */
[----:B------:R-:W-:Y:S05]  /*00d0*/  @!P0 BRA `(.L_x_115) ;  /* 0x0000000000a08947 */ /* 0x000fea0003800000 */
[----:B------:R-:W0:Y:S01]  /*00e0*/  LDCU.64 UR4, c[0x0][0x388] ;  /* 0x00007100ff0477ac */ /* 0x000e220008000a00 */
[----:B------:R-:W-:Y:S01]  /*00f0*/  LOP3.LUT R8, R3, 0xfffffff0, RZ, 0xc0, !PT ;  /* 0xfffffff003087812 */ /* 0x000fe200078ec0ff */
[----:B------:R-:W-:-:S03]  /*0100*/  IMAD.MOV.U32 R6, RZ, RZ, RZ ;  /* 0x000000ffff067224 */ /* 0x000fc600078e00ff */
[----:B------:R-:W-:Y:S01]  /*0110*/  IADD3 R8, PT, PT, -R8, RZ, RZ ;  /* 0x000000ff08087210 */ /* 0x000fe20007ffe1ff */
[----:B0-----:R-:W-:-:S04]  /*0120*/  UIADD3 UR4, UP0, UPT, UR4, 0x20, URZ ;  /* 0x0000002004047890 */ /* 0x001fc8000ff1e0ff */
[----:B------:R-:W-:Y:S02]  /*0130*/  UIADD3.X UR5, UPT, UPT, URZ, UR5, URZ, UP0, !UPT ;  /* 0x00000005ff057290 */ /* 0x000fe400087fe4ff */
[----:B------:R-:W-:-:S04]  /*0140*/  IMAD.U32 R13, RZ, RZ, UR4 ;  /* 0x00000004ff0d7e24 */ /* 0x000fc8000f8e00ff */
[----:B------:R-:W-:-:S07]  /*0150*/  IMAD.U32 R5, RZ, RZ, UR5 ;  /* 0x00000005ff057e24 */ /* 0x000fce000f8e00ff */
.L_x_116:
[----:B------:R-:W-:-:S05]  /*0160*/  IMAD.MOV.U32 R4, RZ, RZ, R13 ;  /* 0x000000ffff047224 */ /* 0x000fca00078e000d */
[----:B------:R-:W2:Y:S04]  /*0170*/  LDG.E R11, desc[UR6][R4.64+-0x1c] ;  /* 0xffffe406040b7981 */ /* 0x000ea8000c1e1900 */
[----:B------:R-:W2:Y:S04]  /*0180*/  LDG.E R13, desc[UR6][R4.64+-0x18] ;  /* 0xffffe806040d7981 */ /* 0x000ea8000c1e1900 */
[----:B------:R-:W3:Y:S04]  /*0190*/  LDG.E R14, desc[UR6][R4.64+-0x14] ;  /* 0xffffec06040e7981 */ /* 0x000ee8000c1e1900 */
[----:B------:R-:W3:Y:S04]  /*01a0*/  LDG.E R15, desc[UR6][R4.64+-0x10] ;  /* 0xfffff006040f7981 */ /* 0x000ee8000c1e1900 */
[----:B------:R-:W4:Y:S04]  /*01b0*/  LDG.E R16, desc[UR6][R4.64+-0xc] ;  /* 0xfffff40604107981 */ /* 0x000f28000c1e1900 */
        /* <DEDUP_REMOVED lines=10> */
[----:B------:R0:W5:Y:S01]  /*0260*/  LDG.E R7, desc[UR6][R4.64+0x20] ;  /* 0x0000200604077981 */ /* 0x000162000c1e1900 */
[----:B------:R-:W-:Y:S01]  /*0270*/  IADD3 R8, PT, PT, R8, 0x10, RZ ;  /* 0x0000001008087810 */ /* 0x000fe20007ffe0ff */
[----:B------:R-:W-:-:S03]  /*0280*/  VIADD R6, R6, 0x10 ;  /* 0x0000001006067836 */ /* 0x000fc60000000000 */
[----:B------:R-:W-:Y:S02]  /*0290*/  ISETP.NE.AND P0, PT, R8, RZ, PT ;  /* 0x000000ff0800720c */ /* 0x000fe40003f05270 */
[----:B--2---:R-:W-:Y:S02]  /*02a0*/  FMNMX3 R11, |R11|, R2, |R13|, !PT ;  /* 0x000000020b0b7276 */ /* 0x004fe4000780060d */
[----:B------:R-:W-:-:S05]  /*02b0*/  IADD3 R13, P1, PT, R4, 0x40, RZ ;  /* 0x00000040040d7810 */ /* 0x000fca0007f3e0ff */
[----:B0-----:R-:W-:Y:S01]  /*02c0*/  IMAD.X R5, RZ, RZ, R5, P1 ;  /* 0x000000ffff057224 */ /* 0x001fe200008e0605 */
[----:B---3--:R-:W-:-:S04]  /*02d0*/  FMNMX3 R11, |R14|, R11, |R15|, !PT ;  /* 0x0000000b0e0b7276 */ /* 0x008fc8000780060f */
[----:B----4-:R-:W-:-:S04]  /*02e0*/  FMNMX3 R11, |R16|, R11, |R17|, !PT ;  /* 0x0000000b100b7276 */ /* 0x010fc80007800611 */
[----:B-----5:R-:W-:-:S04]  /*02f0*/  FMNMX3 R11, |R18|, R11, |R19|, !PT ;  /* 0x0000000b120b7276 */ /* 0x020fc80007800613 */
[----:B------:R-:W-:-:S04]  /*0300*/  FMNMX3 R11, |R20|, R11, |R21|, !PT ;  /* 0x0000000b140b7276 */ /* 0x000fc80007800615 */
[----:B------:R-:W-:-:S04]  /*0310*/  FMNMX3 R11, |R24|, R11, |R23|, !PT ;  /* 0x0000000b180b7276 */ /* 0x000fc80007800617 */
[----:B------:R-:W-:-:S04]  /*0320*/  FMNMX3 R9, |R12|, R11, |R9|, !PT ;  /* 0x0000000b0c097276 */ /* 0x000fc80007800609 */
[----:B------:R-:W-:Y:S01]  /*0330*/  FMNMX3 R2, |R10|, R9, |R7|, !PT ;  /* 0x000000090a027276 */ /* 0x000fe20007800607 */
[----:B------:R-:W-:Y:S06]  /*0340*/  @P0 BRA `(.L_x_116) ;  /* 0xfffffffc00840947 */ /* 0x000fec000383ffff */
[----:B------:R-:W-:-:S07]  /*0350*/  VIADD R6, R6, 0x1 ;  /* 0x0000000106067836 */ /* 0x000fce0000000000 */
.L_x_115:
[----:B------:R-:W-:-:S13]  /*0360*/  ISETP.NE.AND P0, PT, R22, RZ, PT ;  /* 0x000000ff1600720c */ /* 0x000fda0003f05270 */
[----:B------:R-:W-:Y:S05]  /*0370*/  @!P0 BRA `(.L_x_114) ;  /* 0x0000000000b88947 */ /* 0x000fea0003800000 */
[----:B------:R-:W-:Y:S02]  /*0380*/  ISETP.GE.U32.AND P0, PT, R22, 0x8, PT ;  /* 0x000000081600780c */ /* 0x000fe40003f06070 */
[----:B------:R-:W-:-:S04]  /*0390*/  LOP3.LUT R15, R3, 0x7, RZ, 0xc0, !PT ;  /* 0x00000007030f7812 */ /* 0x000fc800078ec0ff */
[----:B------:R-:W-:-:S07]  /*03a0*/  ISETP.NE.AND P1, PT, R15, RZ, PT ;  /* 0x000000ff0f00720c */ /* 0x000fce0003f25270 */
[----:B------:R-:W-:Y:S06]  /*03b0*/  @!P0 BRA `(.L_x_117) ;  /* 0x00000000003c8947 */ /* 0x000fec0003800000 */
[----:B------:R-:W0:Y:S02]  /*03c0*/  LDC.64 R4, c[0x0][0x388] ;  /* 0x0000e200ff047b82 */ /* 0x000e240000000a00 */
[----:B0-----:R-:W-:-:S05]  /*03d0*/  IMAD.WIDE.U32 R4, R6, 0x4, R4 ;  /* 0x0000000406047825 */ /* 0x001fca00078e0004 */
[----:B------:R-:W2:Y:S04]  /*03e0*/  LDG.E R7, desc[UR6][R4.64] ;  /* 0x0000000604077981 */ /* 0x000ea8000c1e1900 */
[----:B------:R-:W2:Y:S04]  /*03f0*/  LDG.E R8, desc[UR6][R4.64+0x4] ;  /* 0x0000040604087981 */ /* 0x000ea8000c1e1900 */
[----:B------:R-:W3:Y:S04]  /*0400*/  LDG.E R10, desc[UR6][R4.64+0x8] ;  /* 0x00000806040a7981 */ /* 0x000ee8000c1e1900 */
[----:B------:R-:W3:Y:S04]  /*0410*/  LDG.E R9, desc[UR6][R4.64+0xc] ;  /* 0x00000c0604097981 */ /* 0x000ee8000c1e1900 */
[----:B------:R-:W4:Y:S04]  /*0420*/  LDG.E R12, desc[UR6][R4.64+0x10] ;  /* 0x00001006040c7981 */ /* 0x000f28000c1e1900 */
[----:B------:R-:W4:Y:S04]  /*0430*/  LDG.E R11, desc[UR6][R4.64+0x14] ;  /* 0x00001406040b7981 */ /* 0x000f28000c1e1900 */
[----:B------:R-:W5:Y:S04]  /*0440*/  LDG.E R14, desc[UR6][R4.64+0x18] ;  /* 0x00001806040e7981 */ /* 0x000f68000c1e1900 */
[----:B------:R-:W5:Y:S01]  /*0450*/  LDG.E R13, desc[UR6][R4.64+0x1c] ;  /* 0x00001c06040d7981 */ /* 0x000f62000c1e1900 */
[----:B------:R-:W-:-:S02]  /*0460*/  IADD3 R6, PT, PT, R6, 0x8, RZ ;  /* 0x0000000806067810 */ /* 0x000fc40007ffe0ff */
[----:B--2---:R-:W-:-:S04]  /*0470*/  FMNMX3 R7, |R7|, R2, |R8|, !PT ;  /* 0x0000000207077276 */ /* 0x004fc80007800608 */
[----:B---3--:R-:W-:-:S04]  /*0480*/  FMNMX3 R7, |R10|, R7, |R9|, !PT ;  /* 0x000000070a077276 */ /* 0x008fc80007800609 */
[----:B----4-:R-:W-:-:S04]  /*0490*/  FMNMX3 R7, |R12|, R7, |R11|, !PT ;  /* 0x000000070c077276 */ /* 0x010fc8000780060b */
[----:B-----5:R-:W-:-:S07]  /*04a0*/  FMNMX3 R2, |R14|, R7, |R13|, !PT ;  /* 0x000000070e027276 */ /* 0x020fce000780060d */
.L_x_117:
        /* <DEDUP_REMOVED lines=10> */
[----:B------:R-:W3:Y:S01]  /*0550*/  LDG.E R10, desc[UR6][R4.64+0xc] ;  /* 0x00000c06040a7981 */ /* 0x000ee2000c1e1900 */
[----:B------:R-:W-:Y:S01]  /*0560*/  VIADD R6, R6, 0x4 ;  /* 0x0000000406067836 */ /* 0x000fe20000000000 */
[----:B--2---:R-:W-:-:S04]  /*0570*/  FMNMX3 R2, |R7|, R2, |R8|, !PT ;  /* 0x0000000207027276 */ /* 0x004fc80007800608 */
[----:B---3--:R-:W-:-:S07]  /*0580*/  FMNMX3 R2, |R9|, R2, |R10|, !PT ;  /* 0x0000000209027276 */ /* 0x008fce000780060a */
.L_x_118:
[----:B------:R-:W-:Y:S05]  /*0590*/  @!P1 BRA `(.L_x_114) ;  /* 0x0000000000309947 */ /* 0x000fea0003800000 */
[----:B------:R-:W0:Y:S01]  /*05a0*/  LDC.64 R4, c[0x0][0x388] ;  /* 0x0000e200ff047b82 */ /* 0x000e220000000a00 */
[----:B------:R-:W-:Y:S02]  /*05b0*/  IMAD.MOV R3, RZ, RZ, -R3 ;  /* 0x000000ffff037224 */ /* 0x000fe400078e0a03 */
[----:B0-----:R-:W-:-:S07]  /*05c0*/  IMAD.WIDE.U32 R6, R6, 0x4, R4 ;  /* 0x0000000406067825 */ /* 0x001fce00078e0004 */
.L_x_119:
[----:B------:R-:W-:Y:S01]  /*05d0*/  MOV R5, R7 ;  /* 0x0000000700057202 */ /* 0x000fe20000000f00 */
[----:B------:R-:W-:-:S05]  /*05e0*/  IMAD.MOV.U32 R4, RZ, RZ, R6 ;  /* 0x000000ffff047224 */ /* 0x000fca00078e0006 */
[----:B------:R-:W2:Y:S01]  /*05f0*/  LDG.E R5, desc[UR6][R4.64] ;  /* 0x0000000604057981 */ /* 0x000ea2000c1e1900 */
[----:B------:R-:W-:Y:S01]  /*0600*/  VIADD R3, R3, 0x1 ;  /* 0x0000000103037836 */ /* 0x000fe20000000000 */
[----:B------:R-:W-:-:S04]  /*0610*/  IADD3 R6, P1, PT, R6, 0x4, RZ ;  /* 0x0000000406067810 */ /* 0x000fc80007f3e0ff */
[----:B------:R-:W-:Y:S01]  /*0620*/  ISETP.NE.AND P0, PT, R3, RZ, PT ;  /* 0x000000ff0300720c */ /* 0x000fe20003f05270 */
[----:B------:R-:W-:Y:S01]  /*0630*/  IMAD.X R7, RZ, RZ, R7, P1 ;  /* 0x000000ffff077224 */ /* 0x000fe200008e0607 */
[----:B--2---:R-:W-:-:S11]  /*0640*/  FMNMX R2, |R5|, R2, !PT ;  /* 0x0000000205027209 */ /* 0x004fd60007800200 */
[----:B------:R-:W-:Y:S05]  /*0650*/  @P0 BRA `(.L_x_119) ;  /* 0xfffffffc00dc0947 */ /* 0x000fea000383ffff */
.L_x_114:
[----:B------:R-:W-:Y:S01]  /*0660*/  ISETP.GE.AND P0, PT, R0, 0x1, PT ;  /* 0x000000010000780c */ /* 0x000fe20003f06270 */
[----:B------:R-:W-:Y:S01]  /*0670*/  IMAD.MOV.U32 R4, RZ, RZ, RZ ;  /* 0x000000ffff047224 */ /* 0x000fe200078e00ff */
[----:B------:R-:W-:-:S04]  /*0680*/  LOP3.LUT R3, R2, 0xfe000000, RZ, 0xc0, !PT ;  /* 0xfe00000002037812 */ /* 0x000fc800078ec0ff */
[----:B------:R-:W-:-:S05]  /*0690*/  LOP3.LUT R5, R3, 0x7e800000, RZ, 0x3c, !PT ;  /* 0x7e80000003057812 */ /* 0x000fca00078e3cff */
[----:B------:R-:W-:Y:S02]  /*06a0*/  FMUL R9, R5, R2 ;  /* 0x0000000205097220 */ /* 0x000fe40000400000 */
[----:B------:R-:W-:Y:S05]  /*06b0*/  @!P0 BRA `(.L_x_120) ;  /* 0x0000000800948947 */ /* 0x000fea0003800000 */
[C---:B------:R-:W-:Y:S01]  /*06c0*/  ISETP.GE.U32.AND P0, PT, R0.reuse, 0x8, PT ;  /* 0x000000080000780c */ /* 0x040fe20003f06070 */
[----:B------:R-:W-:Y:S01]  /*06d0*/  HFMA2 R4, -RZ, RZ, 0, 0 ;  /* 0x00000000ff047431 */ /* 0x000fe200000001ff */
[----:B------:R-:W-:Y:S01]  /*06e0*/  LOP3.LUT R15, R0, 0x7, RZ, 0xc0, !PT ;  /* 0x00000007000f7812 */ /* 0x000fe200078ec0ff */
[----:B------:R-:W-:Y:S02]  /*06f0*/  IMAD.MOV.U32 R11, RZ, RZ, RZ ;  /* 0x000000ffff0b7224 */ /* 0x000fe400078e00ff */
[----:B------:R-:W-:Y:S01]  /*0700*/  IMAD.MOV.U32 R8, RZ, RZ, RZ ;  /* 0x000000ffff087224 */ /* 0x000fe200078e00ff */
[----:B------:R-:W-:-:S07]  /*0710*/  ISETP.NE.AND P6, PT, R15, RZ, PT ;  /* 0x000000ff0f00720c */ /* 0x000fce0003fc5270 */
[----:B------:R-:W-:Y:S06]  /*0720*/  @!P0 BRA `(.L_x_121) ;  /* 0x00000004003c8947 */ /* 0x000fec0003800000 */
[----:B------:R-:W0:Y:S01]  /*0730*/  LDCU.64 UR4, c[0x0][0x388] ;  /* 0x00007100ff0477ac */ /* 0x000e220008000a00 */
[----:B------:R-:W-:Y:S01]  /*0740*/  LOP3.LUT R8, R0, 0x7ffffff8, RZ, 0xc0, !PT ;  /* 0x7ffffff800087812 */ /* 0x000fe200078ec0ff */
[----:B------:R-:W-:Y:S01]  /*0750*/  IMAD.MOV.U32 R4, RZ, RZ, RZ ;  /* 0x000000ffff047224 */ /* 0x000fe200078e00ff */
[----:B------:R-:W-:Y:S01]  /*0760*/  MOV R11, RZ ;  /* 0x000000ff000b7202 */ /* 0x000fe20000000f00 */
[----:B0-----:R-:W-:-:S04]  /*0770*/  UIADD3 UR4, UP0, UPT, UR4, 0x10, URZ ;  /* 0x0000001004047890 */ /* 0x001fc8000ff1e0ff */
[----:B------:R-:W-:Y:S02]  /*0780*/  UIADD3.X UR5, UPT, UPT, URZ, UR5, URZ, UP0, !UPT ;  /* 0x00000005ff057290 */ /* 0x000fe400087fe4ff */
[----:B------:R-:W-:Y:S01]  /*0790*/  IMAD.U32 R6, RZ, RZ, UR4 ;  /* 0x00000004ff067e24 */ /* 0x000fe2000f8e00ff */
[----:B------:R-:W-:-:S03]  /*07a0*/  UMOV UR4, URZ ;  /* 0x000000ff00047c82 */ /* 0x000fc60008000000 */
[----:B------:R-:W-:-:S07]  /*07b0*/  IMAD.U32 R7, RZ, RZ, UR5 ;  /* 0x00000005ff077e24 */ /* 0x000fce000f8e00ff */
.L_x_122:
        /* <DEDUP_REMOVED lines=8> */
[C---:B------:R-:W-:Y:S01]  /*0840*/  ISETP.NE.AND P5, PT, R11.reuse, UR4, PT ;  /* 0x000000040b007c0c */ /* 0x040fe2000bfa5270 */
[----:B------:R-:W-:Y:S01]  /*0850*/  UIADD3 UR5, UPT, UPT, UR4, 0x1, URZ ;  /* 0x0000000104057890 */ /* 0x000fe2000fffe0ff */
[----:B------:R-:W-:-:S02]  /*0860*/  VIADD R13, R11, 0x1 ;  /* 0x000000010b0d7836 */ /* 0x000fc40000000000 */
[C---:B--2---:R-:W-:Y:S01]  /*0870*/  FMUL R14, R5.reuse, |R14| ;  /* 0x4000000e050e7220 */ /* 0x044fe20000400000 */
[----:B---3--:R-:W-:-:S04]  /*0880*/  FMUL R16, R5, |R16| ;  /* 0x4000001005107220 */ /* 0x008fc80000400000 */
[----:B------:R-:W-:Y:S01]  /*0890*/  FSETP.NEU.OR P5, PT, R14, R9, P5 ;  /* 0x000000090e00720b */ /* 0x000fe20002fad400 */
[C---:B----4-:R-:W-:Y:S01]  /*08a0*/  FMUL R18, R5.reuse, |R18| ;  /* 0x4000001205127220 */ /* 0x050fe20000400000 */
[C---:B-----5:R-:W-:Y:S01]  /*08b0*/  FMUL R20, R5.reuse, |R20| ;  /* 0x4000001405147220 */ /* 0x060fe20000400000 */
[----:B------:R-:W-:-:S10]  /*08c0*/  FMUL R22, R5, |R22| ;  /* 0x4000001605167220 */ /* 0x000fd40000400000 */
[----:B------:R-:W-:Y:S01]  /*08d0*/  @!P5 IADD3 R13, PT, PT, R11, RZ, RZ ;  /* 0x000000ff0b0dd210 */ /* 0x000fe20007ffe0ff */
[----:B------:R-:W-:-:S03]  /*08e0*/  FMUL R24, R5, |R24| ;  /* 0x4000001805187220 */ /* 0x000fc60000400000 */
[C---:B------:R-:W-:Y:S01]  /*08f0*/  ISETP.NE.AND P4, PT, R13.reuse, UR5, PT ;  /* 0x000000050d007c0c */ /* 0x040fe2000bf85270 */
[----:B------:R-:W-:Y:S01]  /*0900*/  VIADD R11, R13, 0x1 ;  /* 0x000000010d0b7836 */ /* 0x000fe20000000000 */
[----:B------:R-:W-:Y:S01]  /*0910*/  UIADD3 UR5, UPT, UPT, UR4, 0x2, URZ ;  /* 0x0000000204057890 */ /* 0x000fe2000fffe0ff */
[C---:B------:R-:W-:Y:S01]  /*0920*/  FMUL R12, R5.reuse, |R12| ;  /* 0x4000000c050c7220 */ /* 0x040fe20000400000 */
[----:B------:R-:W-:Y:S01]  /*0930*/  FSETP.NEU.OR P4, PT, R16, R9, P4 ;  /* 0x000000091000720b */ /* 0x000fe2000278d400 */
[----:B------:R-:W-:-:S12]  /*0940*/  FMUL R10, R5, |R10| ;  /* 0x4000000a050a7220 */ /* 0x000fd80000400000 */
[----:B------:R-:W-:-:S04]  /*0950*/  @!P4 IMAD.MOV R11, RZ, RZ, R13 ;  /* 0x000000ffff0bc224 */ /* 0x000fc800078e020d */
[C---:B------:R-:W-:Y:S01]  /*0960*/  VIADD R13, R11.reuse, 0x1 ;  /* 0x000000010b0d7836 */ /* 0x040fe20000000000 */
[----:B------:R-:W-:Y:S01]  /*0970*/  ISETP.NE.AND P3, PT, R11, UR5, PT ;  /* 0x000000050b007c0c */ /* 0x000fe2000bf65270 */
[----:B------:R-:W-:-:S03]  /*0980*/  UIADD3 UR5, UPT, UPT, UR4, 0x3, URZ ;  /* 0x0000000304057890 */ /* 0x000fc6000fffe0ff */
[----:B------:R-:W-:-:S13]  /*0990*/  FSETP.NEU.OR P3, PT, R18, R9, P3 ;  /* 0x000000091200720b */ /* 0x000fda0001f6d400 */
[----:B------:R-:W-:-:S04]  /*09a0*/  @!P3 IADD3 R13, PT, PT, R11, RZ, RZ ;  /* 0x000000ff0b0db210 */ /* 0x000fc80007ffe0ff */
[C---:B------:R-:W-:Y:S01]  /*09b0*/  ISETP.NE.AND P2, PT, R13.reuse, UR5, PT ;  /* 0x000000050d007c0c */ /* 0x040fe2000bf45270 */
[----:B------:R-:W-:Y:S01]  /*09c0*/  VIADD R11, R13, 0x1 ;  /* 0x000000010d0b7836 */ /* 0x000fe20000000000 */
[----:B------:R-:W-:Y:S02]  /*09d0*/  UIADD3 UR5, UPT, UPT, UR4, 0x4, URZ ;  /* 0x0000000404057890 */ /* 0x000fe4000fffe0ff */
[----:B------:R-:W-:-:S13]  /*09e0*/  FSETP.NEU.OR P2, PT, R20, R9, P2 ;  /* 0x000000091400720b */ /* 0x000fda000174d400 */
[----:B------:R-:W-:Y:S02]  /*09f0*/  @!P2 IMAD.MOV R11, RZ, RZ, R13 ;  /* 0x000000ffff0ba224 */ /* 0x000fe400078e020d */
[----:B------:R-:W-:Y:S02]  /*0a00*/  IMAD.MOV.U32 R13, RZ, RZ, R4 ;  /* 0x000000ffff0d7224 */ /* 0x000fe400078e0004 */
[C---:B------:R-:W-:Y:S01]  /*0a10*/  VIADD R17, R11.reuse, 0x1 ;  /* 0x000000010b117836 */ /* 0x040fe20000000000 */
[----:B------:R-:W-:Y:S01]  /*0a20*/  ISETP.NE.AND P0, PT, R11, UR5, PT ;  /* 0x000000050b007c0c */ /* 0x000fe2000bf05270 */
[----:B------:R-:W-:Y:S01]  /*0a30*/  UIADD3 UR5, UPT, UPT, UR4, 0x5, URZ ;  /* 0x0000000504057890 */ /* 0x000fe2000fffe0ff */
[----:B------:R-:W-:Y:S02]  /*0a40*/  @P5 FFMA R13, R14, R14, R13 ;  /* 0x0000000e0e0d5223 */ /* 0x000fe4000000000d */
[----:B------:R-:W-:Y:S02]  /*0a50*/  FSETP.NEU.OR P0, PT, R22, R9, P0 ;  /* 0x000000091600720b */ /* 0x000fe4000070d400 */
[----:B------:R-:W-:-:S04]  /*0a60*/  @P4 FFMA R13, R16, R16, R13 ;  /* 0x00000010100d4223 */ /* 0x000fc8000000000d */
[----:B------:R-:W-:-:S04]  /*0a70*/  @P3 FFMA R13, R18, R18, R13 ;  /* 0x00000012120d3223 */ /* 0x000fc8000000000d */
[----:B------:R-:W-:-:S03]  /*0a80*/  @P2 FFMA R13, R20, R20, R13 ;  /* 0x00000014140d2223 */ /* 0x000fc6000000000d */
[----:B------:R-:W-:Y:S01]  /*0a90*/  @!P0 IADD3 R17, PT, PT, R11, RZ, RZ ;  /* 0x000000ff0b118210 */ /* 0x000fe20007ffe0ff */
[----:B------:R-:W-:-:S03]  /*0aa0*/  @P0 FFMA R13, R22, R22, R13 ;  /* 0x00000016160d0223 */ /* 0x000fc6000000000d */
[C---:B------:R-:W-:Y:S01]  /*0ab0*/  ISETP.NE.AND P1, PT, R17.reuse, UR5, PT ;  /* 0x0000000511007c0c */ /* 0x040fe2000bf25270 */
[----:B------:R-:W-:Y:S01]  /*0ac0*/  VIADD R11, R17, 0x1 ;  /* 0x00000001110b7836 */ /* 0x000fe20000000000 */
[----:B------:R-:W-:Y:S02]  /*0ad0*/  UIADD3 UR5, UPT, UPT, UR4, 0x6, URZ ;  /* 0x0000000604057890 */ /* 0x000fe4000fffe0ff */
[----:B------:R-:W-:-:S13]  /*0ae0*/  FSETP.NEU.OR P1, PT, R24, R9, P1 ;  /* 0x000000091800720b */ /* 0x000fda0000f2d400 */
[----:B------:R-:W-:Y:S02]  /*0af0*/  @!P1 IMAD.MOV R11, RZ, RZ, R17 ;  /* 0x000000ffff0b9224 */ /* 0x000fe400078e0211 */
[----:B------:R-:W-:Y:S01]  /*0b00*/  @P1 FFMA R13, R24, R24, R13 ;  /* 0x00000018180d1223 */ /* 0x000fe2000000000d */
[----:B------:R-:W-:Y:S02]  /*0b10*/  IADD3 R6, P1, PT, R6, 0x20, RZ ;  /* 0x0000002006067810 */ /* 0x000fe40007f3e0ff */
[C---:B------:R-:W-:Y:S01]  /*0b20*/  ISETP.NE.AND P5, PT, R11.reuse, UR5, PT ;  /* 0x000000050b007c0c */ /* 0x040fe2000bfa5270 */
[----:B------:R-:W-:Y:S01]  /*0b30*/  UIADD3 UR5, UPT, UPT, UR4, 0x7, URZ ;  /* 0x0000000704057890 */ /* 0x000fe2000fffe0ff */
[----:B------:R-:W-:Y:S01]  /*0b40*/  IADD3 R4, PT, PT, R11, 0x1, RZ ;  /* 0x000000010b047810 */ /* 0x000fe20007ffe0ff */
[----:B------:R-:W-:Y:S01]  /*0b50*/  UIADD3 UR4, UPT, UPT, UR4, 0x8, URZ ;  /* 0x0000000804047890 */ /* 0x000fe2000fffe0ff */
[----:B------:R-:W-:Y:S01]  /*0b60*/  FSETP.NEU.OR P5, PT, R12, R9, P5 ;  /* 0x000000090c00720b */ /* 0x000fe20002fad400 */
[----:B------:R-:W-:-:S04]  /*0b70*/  IMAD.X R7, RZ, RZ, R7, P1 ;  /* 0x000000ffff077224 */ /* 0x000fc800008e0607 */
[----:B------:R-:W-:-:S08]  /*0b80*/  ISETP.NE.AND P0, PT, R8, UR4, PT ;  /* 0x0000000408007c0c */ /* 0x000fd0000bf05270 */
[----:B------:R-:W-:Y:S02]  /*0b90*/  @!P5 IMAD.MOV R4, RZ, RZ, R11 ;  /* 0x000000ffff04d224 */ /* 0x000fe400078e020b */
[----:B------:R-:W-:Y:S02]  /*0ba0*/  @P5 FFMA R13, R12, R12, R13 ;  /* 0x0000000c0c0d5223 */ /* 0x000fe4000000000d */
[C---:B------:R-:W-:Y:S01]  /*0bb0*/  VIADD R11, R4.reuse, 0x1 ;  /* 0x00000001040b7836 */ /* 0x040fe20000000000 */
[----:B------:R-:W-:-:S04]  /*0bc0*/  ISETP.NE.AND P3, PT, R4, UR5, PT ;  /* 0x0000000504007c0c */ /* 0x000fc8000bf65270 */
[----:B------:R-:W-:-:S13]  /*0bd0*/  FSETP.NEU.OR P3, PT, R10, R9, P3 ;  /* 0x000000090a00720b */ /* 0x000fda0001f6d400 */
[----:B------:R-:W-:Y:S01]  /*0be0*/  @P3 FFMA R13, R10, R10, R13 ;  /* 0x0000000a0a0d3223 */ /* 0x000fe2000000000d */
[----:B------:R-:W-:-:S03]  /*0bf0*/  @!P3 IADD3 R11, PT, PT, R4, RZ, RZ ;  /* 0x000000ff040bb210 */ /* 0x000fc60007ffe0ff */
[----:B------:R-:W-:Y:S01]  /*0c00*/  IMAD.MOV.U32 R4, RZ, RZ, R13 ;  /* 0x000000ffff047224 */ /* 0x000fe200078e000d */
[----:B------:R-:W-:Y:S06]  /*0c10*/  @P0 BRA `(.L_x_122) ;  /* 0xfffffff800e80947 */ /* 0x000fec000383ffff */
.L_x_121:
        /* <DEDUP_REMOVED lines=8> */
[----:B------:R-:W3:Y:S04]  /*0ca0*/  LDG.E R12, desc[UR6][R6.64+0x4] ;  /* 0x00000406060c7981 */ /* 0x000ee8000c1e1900 */
[----:B------:R-:W4:Y:S04]  /*0cb0*/  LDG.E R14, desc[UR6][R6.64+0x8] ;  /* 0x00000806060e7981 */ /* 0x000f28000c1e1900 */
[----:B------:R0:W5:Y:S01]  /*0cc0*/  LDG.E R16, desc[UR6][R6.64+0xc] ;  /* 0x00000c0606107981 */ /* 0x000162000c1e1900 */
[C---:B------:R-:W-:Y:S01]  /*0cd0*/  ISETP.NE.AND P0, PT, R8.reuse, R11, PT ;  /* 0x0000000b0800720c */ /* 0x040fe20003f05270 */
[----:B------:R-:W-:-:S02]  /*0ce0*/  VIADD R17, R8, 0x3 ;  /* 0x0000000308117836 */ /* 0x000fc40000000000 */
[----:B0-----:R-:W-:Y:S02]  /*0cf0*/  VIADD R6, R8, 0x2 ;  /* 0x0000000208067836 */ /* 0x001fe40000000000 */
[----:B--2---:R-:W-:Y:S01]  /*0d00*/  FMUL R13, R5, |R10| ;  /* 0x4000000a050d7220 */ /* 0x004fe20000400000 */
[----:B------:R-:W-:Y:S02]  /*0d10*/  VIADD R10, R11, 0x1 ;  /* 0x000000010b0a7836 */ /* 0x000fe40000000000 */
[----:B---3--:R-:W-:Y:S02]  /*0d20*/  FMUL R15, R5, |R12| ;  /* 0x4000000c050f7220 */ /* 0x008fe40000400000 */
[----:B------:R-:W-:Y:S01]  /*0d30*/  FSETP.NEU.OR P0, PT, R13, R9, P0 ;  /* 0x000000090d00720b */ /* 0x000fe2000070d400 */
[C---:B----4-:R-:W-:Y:S01]  /*0d40*/  FMUL R7, R5.reuse, |R14| ;  /* 0x4000000e05077220 */ /* 0x050fe20000400000 */
[----:B-----5:R-:W-:-:S11]  /*0d50*/  FMUL R19, R5, |R16| ;  /* 0x4000001005137220 */ /* 0x020fd60000400000 */
[----:B------:R-:W-:Y:S01]  /*0d60*/  @!P0 IMAD.MOV R10, RZ, RZ, R11 ;  /* 0x000000ffff0a8224 */ /* 0x000fe200078e020b */
[C---:B------:R-:W-:Y:S01]  /*0d70*/  IADD3 R11, PT, PT, R8.reuse, 0x1, RZ ;  /* 0x00000001080b7810 */ /* 0x040fe20007ffe0ff */
[----:B------:R-:W-:Y:S01]  /*0d80*/  @P0 FFMA R4, R13, R13, R4 ;  /* 0x0000000d0d040223 */ /* 0x000fe20000000004 */
[----:B------:R-:W-:Y:S02]  /*0d90*/  IADD3 R8, PT, PT, R8, 0x4, RZ ;  /* 0x0000000408087810 */ /* 0x000fe40007ffe0ff */
[----:B------:R-:W-:Y:S01]  /*0da0*/  ISETP.NE.AND P1, PT, R11, R10, PT ;  /* 0x0000000a0b00720c */ /* 0x000fe20003f25270 */
[----:B------:R-:W-:-:S03]  /*0db0*/  VIADD R11, R10, 0x1 ;  /* 0x000000010a0b7836 */ /* 0x000fc60000000000 */
[----:B------:R-:W-:-:S13]  /*0dc0*/  FSETP.NEU.OR P1, PT, R15, R9, P1 ;  /* 0x000000090f00720b */ /* 0x000fda0000f2d400 */
[----:B------:R-:W-:Y:S02]  /*0dd0*/  @!P1 IMAD.MOV R11, RZ, RZ, R10 ;  /* 0x000000ffff0b9224 */ /* 0x000fe400078e020a */
[----:B------:R-:W-:-:S03]  /*0de0*/  @P1 FFMA R4, R15, R15, R4 ;  /* 0x0000000f0f041223 */ /* 0x000fc60000000004 */
[----:B------:R-:W-:Y:S02]  /*0df0*/  ISETP.NE.AND P2, PT, R6, R11, PT ;  /* 0x0000000b0600720c */ /* 0x000fe40003f45270 */
[----:B------:R-:W-:Y:S02]  /*0e00*/  IADD3 R6, PT, PT, R11, 0x1, RZ ;  /* 0x000000010b067810 */ /* 0x000fe40007ffe0ff */
[----:B------:R-:W-:-:S13]  /*0e10*/  FSETP.NEU.OR P2, PT, R7, R9, P2 ;  /* 0x000000090700720b */ /* 0x000fda000174d400 */
[----:B------:R-:W-:Y:S02]  /*0e20*/  @!P2 IMAD.MOV R6, RZ, RZ, R11 ;  /* 0x000000ffff06a224 */ /* 0x000fe400078e020b */
[----:B------:R-:W-:Y:S02]  /*0e30*/  @P2 FFMA R4, R7, R7, R4 ;  /* 0x0000000707042223 */ /* 0x000fe40000000004 */
[----:B------:R-:W-:Y:S01]  /*0e40*/  VIADD R11, R6, 0x1 ;  /* 0x00000001060b7836 */ /* 0x000fe20000000000 */
[----:B------:R-:W-:-:S04]  /*0e50*/  ISETP.NE.AND P4, PT, R17, R6, PT ;  /* 0x000000061100720c */ /* 0x000fc80003f85270 */
[----:B------:R-:W-:-:S13]  /*0e60*/  FSETP.NEU.OR P4, PT, R19, R9, P4 ;  /* 0x000000091300720b */ /* 0x000fda000278d400 */
[----:B------:R-:W-:Y:S01]  /*0e70*/  @P4 FFMA R4, R19, R19, R4 ;  /* 0x0000001313044223 */ /* 0x000fe20000000004 */
[----:B------:R-:W-:-:S07]  /*0e80*/  @!P4 IMAD.MOV R11, RZ, RZ, R6 ;  /* 0x000000ffff0bc224 */ /* 0x000fce00078e0206 */
.L_x_123:
[----:B------:R-:W-:Y:S05]  /*0e90*/  @!P3 BRA `(.L_x_120) ;  /* 0x00000000009cb947 */ /* 0x000fea0003800000 */
[----:B------:R-:W-:-:S13]  /*0ea0*/  ISETP.NE.AND P3, PT, R18, 0x1, PT ;  /* 0x000000011200780c */ /* 0x000fda0003f65270 */
[----:B------:R-:W0:Y:S01]  /*0eb0*/  @P3 LDC.64 R6, c[0x0][0x388] ;  /* 0x0000e200ff063b82 */ /* 0x000e220000000a00 */
[----:B------:R-:W-:-:S04]  /*0ec0*/  LOP3.LUT R0, R0, 0x1, RZ, 0xc0, !PT ;  /* 0x0000000100007812 */ /* 0x000fc800078ec0ff */
[----:B------:R-:W-:Y:S01]  /*0ed0*/  ISETP.NE.U32.AND P2, PT, R0, 0x1, PT ;  /* 0x000000010000780c */ /* 0x000fe20003f45070 */
[----:B0-----:R-:W-:-:S12]  /*0ee0*/  @P3 IMAD.WIDE.U32 R12, R8, 0x4, R6 ;  /* 0x00000004080c3825 */ /* 0x001fd800078e0006 */
[----:B------:R-:W0:Y:S01]  /*0ef0*/  @!P2 LDC.64 R6, c[0x0][0x388] ;  /* 0x0000e200ff06ab82 */ /* 0x000e220000000a00 */
[----:B------:R-:W2:Y:S04]  /*0f00*/  @P3 LDG.E R10, desc[UR6][R12.64] ;  /* 0x000000060c0a3981 */ /* 0x000ea8000c1e1900 */
[----:B------:R-:W3:Y:S01]  /*0f10*/  @P3 LDG.E R14, desc[UR6][R12.64+0x4] ;  /* 0x000004060c0e3981 */ /* 0x000ee2000c1e1900 */
[C---:B------:R-:W-:Y:S01]  /*0f20*/  @P3 ISETP.NE.AND P0, PT, R8.reuse, R11, PT ;  /* 0x0000000b0800320c */ /* 0x040fe20003f05270 */
[C---:B------:R-:W-:Y:S02]  /*0f30*/  @P3 VIADD R17, R8.reuse, 0x1 ;  /* 0x0000000108113836 */ /* 0x040fe40000000000 */
[----:B------:R-:W-:-:S04]  /*0f40*/  @P3 VIADD R8, R8, 0x2 ;  /* 0x0000000208083836 */ /* 0x000fc80000000000 */
[----:B0-----:R-:W-:-:S06]  /*0f50*/  @!P2 IMAD.WIDE.U32 R6, R8, 0x4, R6 ;  /* 0x000000040806a825 */ /* 0x001fcc00078e0006 */
[----:B------:R-:W4:Y:S01]  /*0f60*/  @!P2 LDG.E R6, desc[UR6][R6.64] ;  /* 0x000000060606a981 */ /* 0x000f22000c1e1900 */
[----:B------:R-:W-:Y:S02]  /*0f70*/  @P3 IADD3 R0, PT, PT, R11, 0x1, RZ ;  /* 0x000000010b003810 */ /* 0x000fe40007ffe0ff */
[----:B------:R-:W-:Y:S02]  /*0f80*/  PLOP3.LUT P4, PT, PT, PT, PT, 0x8, 0x80 ;  /* 0x000000000080781c */ /* 0x000fe40003f8e170 */
[----:B------:R-:W-:Y:S01]  /*0f90*/  PLOP3.LUT P5, PT, PT, PT, PT, 0x8, 0x80 ;  /* 0x000000000080781c */ /* 0x000fe20003fae170 */
[C---:B--2---:R-:W-:Y:S01]  /*0fa0*/  @P3 FMUL R15, R5.reuse, |R10| ;  /* 0x4000000a050f3220 */ /* 0x044fe20000400000 */
[----:B---3--:R-:W-:-:S04]  /*0fb0*/  @P3 FMUL R13, R5, |R14| ;  /* 0x4000000e050d3220 */ /* 0x008fc80000400000 */
[----:B------:R-:W-:Y:S02]  /*0fc0*/  @P3 FSETP.NEU.OR P1, PT, R15, R9, P0 ;  /* 0x000000090f00320b */ /* 0x000fe4000072d400 */
[----:B------:R-:W-:Y:S02]  /*0fd0*/  PLOP3.LUT P0, PT, PT, PT, PT, 0x80, 0x8 ;  /* 0x000000000008781c */ /* 0x000fe40003f0f070 */
[----:B------:R-:W-:Y:S02]  /*0fe0*/  @P3 PLOP3.LUT P0, PT, P1, PT, PT, 0x80, 0x8 ;  /* 0x000000000008381c */ /* 0x000fe40000f0f070 */
[----:B------:R-:W-:-:S11]  /*0ff0*/  @P3 PLOP3.LUT P4, PT, P1, PT, PT, 0x80, 0x8 ;  /* 0x000000000008381c */ /* 0x000fd60000f8f070 */
[----:B------:R-:W-:Y:S02]  /*1000*/  @!P0 IMAD.MOV R0, RZ, RZ, R11 ;  /* 0x000000ffff008224 */ /* 0x000fe400078e020b */
[----:B------:R-:W-:-:S03]  /*1010*/  @P4 FFMA R4, R15, R15, R4 ;  /* 0x0000000f0f044223 */ /* 0x000fc60000000004 */
[----:B------:R-:W-:Y:S01]  /*1020*/  @P3 ISETP.NE.AND P0, PT, R17, R0, PT ;  /* 0x000000001100320c */ /* 0x000fe20003f05270 */
[----:B----4-:R-:W-:Y:S01]  /*1030*/  @!P2 FMUL R5, R5, |R6| ;  /* 0x400000060505a220 */ /* 0x010fe20000400000 */
[----:B------:R-:W-:Y:S02]  /*1040*/  @P3 VIADD R6, R0, 0x1 ;  /* 0x0000000100063836 */ /* 0x000fe40000000000 */
[----:B------:R-:W-:Y:S02]  /*1050*/  @P3 FSETP.NEU.OR P1, PT, R13, R9, P0 ;  /* 0x000000090d00320b */ /* 0x000fe4000072d400 */
[----:B------:R-:W-:Y:S02]  /*1060*/  PLOP3.LUT P0, PT, PT, PT, PT, 0x80, 0x8 ;  /* 0x000000000008781c */ /* 0x000fe40003f0f070 */
[----:B------:R-:W-:Y:S02]  /*1070*/  @P3 PLOP3.LUT P0, PT, P1, PT, PT, 0x80, 0x8 ;  /* 0x000000000008381c */ /* 0x000fe40000f0f070 */
[----:B------:R-:W-:-:S02]  /*1080*/  @P3 PLOP3.LUT P5, PT, P1, PT, PT, 0x80, 0x8 ;  /* 0x000000000008381c */ /* 0x000fc40000faf070 */
[----:B------:R-:W-:-:S09]  /*1090*/  FSETP.NEU.OR P1, PT, R5, R9, P2 ;  /* 0x000000090500720b */ /* 0x000fd2000172d400 */
[----:B------:R-:W-:Y:S02]  /*10a0*/  @!P0 IMAD.MOV R6, RZ, RZ, R0 ;  /* 0x000000ffff068224 */ /* 0x000fe400078e0200 */
[----:B------:R-:W-:-:S03]  /*10b0*/  @P5 FFMA R4, R13, R13, R4 ;  /* 0x0000000d0d045223 */ /* 0x000fc60000000004 */
[----:B------:R-:W-:Y:S01]  /*10c0*/  @P3 MOV R11, R6 ;  /* 0x00000006000b3202 */ /* 0x000fe20000000f00 */
[----:B------:R-:W-:-:S03]  /*10d0*/  @!P2 FFMA R5, R5, R5, R4 ;  /* 0x000000050505a223 */ /* 0x000fc60000000004 */
[----:B------:R-:W-:-:S04]  /*10e0*/  @!P2 ISETP.NE.AND P0, PT, R8, R11, PT ;  /* 0x0000000b0800a20c */ /* 0x000fc80003f05270 */
[----:B------:R-:W-:-:S05]  /*10f0*/  @!P1 FSEL R5, R5, R4, P0 ;  /* 0x0000000405059208 */ /* 0x000fca0000000000 */
[----:B------:R-:W-:-:S07]  /*1100*/  @!P2 IMAD.MOV.U32 R4, RZ, RZ, R5 ;  /* 0x000000ffff04a224 */ /* 0x000fce00078e0005 */
.L_x_120:
[----:B------:R-:W-:-:S04]  /*1110*/  FFMA R5, R9, R9, R4 ;  /* 0x0000000909057223 */ /* 0x000fc80000000004 */
[----:B------:R-:W-:Y:S01]  /*1120*/  VIADD R0, R5, 0xf3000000 ;  /* 0xf300000005007836 */ /* 0x000fe20000000000 */
[----:B------:R0:W1:Y:S04]  /*1130*/  MUFU.RSQ R6, R5 ;  /* 0x0000000500067308 */ /* 0x0000680000001400 */
[----:B------:R-:W-:-:S13]  /*1140*/  ISETP.GT.U32.AND P0, PT, R0, 0x727fffff, PT ;  /* 0x727fffff0000780c */ /* 0x000fda0003f04070 */
[----:B01----:R-:W-:Y:S05]  /*1150*/  @!P0 BRA `(.L_x_124) ;  /* 0x0000000000108947 */ /* 0x003fea0003800000 */
[----:B------:R-:W-:-:S07]  /*1160*/  MOV R8, 0x1180 ;  /* 0x0000118000087802 */ /* 0x000fce0000000f00 */
[----:B------:R-:W-:Y:S05]  /*1170*/  CALL.REL.NOINC `($__internal_2_$__cuda_sm20_sqrt_rn_f32_slowpath) ;  /* 0x0000000000387944 */ /* 0x000fea0003c00000 */
[----:B------:R-:W-:Y:S01]  /*1180*/  IMAD.MOV.U32 R0, RZ, RZ, R5 ;  /* 0x000000ffff007224 */ /* 0x000fe200078e0005 */
[----:B------:R-:W-:Y:S06]  /*1190*/  BRA `(.L_x_125) ;  /* 0x0000000000107947 */ /* 0x000fec0003800000 */
.L_x_124:
[----:B------:R-:W-:Y:S01]  /*11a0*/  FMUL.FTZ R0, R5, R6 ;  /* 0x0000000605007220 */ /* 0x000fe20000410000 */
[----:B------:R-:W-:-:S03]  /*11b0*/  FMUL.FTZ R6, R6, 0.5 ;  /* 0x3f00000006067820 */ /* 0x000fc60000410000 */
[----:B------:R-:W-:-:S04]  /*11c0*/  FFMA R5, -R0, R0, R5 ;  /* 0x0000000000057223 */ /* 0x000fc80000000105 */
[----:B------:R-:W-:-:S07]  /*11d0*/  FFMA R0, R5, R6, R0 ;  /* 0x0000000605007223 */ /* 0x000fce0000000000 */
.L_x_125:
[----:B------:R-:W0:Y:S01]  /*11e0*/  LDC.64 R6, c[0x0][0x390] ;  /* 0x0000e400ff067b82 */ /* 0x000e220000000a00 */
[----:B------:R-:W-:Y:S02]  /*11f0*/  FSETP.NEU.AND P0, PT, R4, RZ, PT ;  /* 0x000000ff0400720b */ /* 0x000fe40003f0d000 */
[----:B------:R-:W-:Y:S02]  /*1200*/  IADD3 R3, PT, PT, R3, 0x800000, RZ ;  /* 0x0080000003037810 */ /* 0x000fe40007ffe0ff */
[----:B------:R-:W-:-:S03]  /*1210*/  FSETP.NEU.AND P1, PT, R2, +INF , PT ;  /* 0x7f8000000200780b */ /* 0x000fc60003f2d000 */
[----:B------:R-:W-:-:S06]  /*1220*/  FMUL R3, R3, R0 ;  /* 0x0000000003037220 */ /* 0x000fcc0000400000 */
[----:B------:R-:W-:-:S05]  /*1230*/  @P0 FSEL R2, R2, R3, !P1 ;  /* 0x0000000302020208 */ /* 0x000fca0004800000 */
[----:B0-----:R-:W-:Y:S01]  /*1240*/  STG.E desc[UR6][R6.64], R2 ;  /* 0x0000000206007986 */ /* 0x001fe2000c101906 */
[----:B------:R-:W-:Y:S05]  /*1250*/  EXIT ;  /* 0x000000000000794d */ /* 0x000fea0003800000 */
        .weak           $__internal_2_$__cuda_sm20_sqrt_rn_f32_slowpath
        .type           $__internal_2_$__cuda_sm20_sqrt_rn_f32_slowpath,@function
        .size           $__internal_2_$__cuda_sm20_sqrt_rn_f32_slowpath,(.L_x_174 - $__internal_2_$__cuda_sm20_sqrt_rn_f32_slowpath)
$__internal_2_$__cuda_sm20_sqrt_rn_f32_slowpath:
[----:B------:R-:W-:-:S13]  /*1260*/  LOP3.LUT P0, RZ, R5, 0x7fffffff, RZ, 0xc0, !PT ;  /* 0x7fffffff05ff7812 */ /* 0x000fda000780c0ff */
[----:B------:R-:W-:Y:S05]  /*1270*/  @!P0 BRA `(.L_x_126) ;  /* 0x0000000000488947 */ /* 0x000fea0003800000 */
[----:B------:R-:W-:Y:S01]  /*1280*/  FSETP.GEU.FTZ.AND P0, PT, R5, RZ, PT ;  /* 0x000000ff0500720b */ /* 0x000fe20003f1e000 */
[----:B------:R-:W-:-:S12]  /*1290*/  IMAD.MOV.U32 R0, RZ, RZ, R5 ;  /* 0x000000ffff007224 */ /* 0x000fd800078e0005 */
[----:B------:R-:W-:Y:S01]  /*12a0*/  @!P0 IMAD.MOV.U32 R5, RZ, RZ, 0x7fffffff ;  /* 0x7fffffffff058424 */ /* 0x000fe200078e00ff */
[----:B------:R-:W-:Y:S06]  /*12b0*/  @!P0 BRA `(.L_x_126) ;  /* 0x0000000000388947 */ /* 0x000fec0003800000 */
[----:B------:R-:W-:-:S13]  /*12c0*/  FSETP.GTU.FTZ.AND P0, PT, |R0|, +INF , PT ;  /* 0x7f8000000000780b */ /* 0x000fda0003f1c200 */
[----:B------:R-:W-:Y:S01]  /*12d0*/  @P0 FADD.FTZ R5, R0, 1 ;  /* 0x3f80000000050421 */ /* 0x000fe20000010000 */
[----:B------:R-:W-:Y:S06]  /*12e0*/  @P0 BRA `(.L_x_126) ;  /* 0x00000000002c0947 */ /* 0x000fec0003800000 */
[----:B------:R-:W-:-:S13]  /*12f0*/  FSETP.NEU.FTZ.AND P0, PT, |R0|, +INF , PT ;  /* 0x7f8000000000780b */ /* 0x000fda0003f1d200 */
[----:B------:R-:W-:Y:S01]  /*1300*/  @!P0 IMAD.MOV.U32 R5, RZ, RZ, R0 ;  /* 0x000000ffff058224 */ /* 0x000fe200078e0000 */
[----:B------:R-:W-:Y:S06]  /*1310*/  @!P0 BRA `(.L_x_126) ;  /* 0x0000000000208947 */ /* 0x000fec0003800000 */
[----:B------:R-:W-:-:S04]  /*1320*/  FFMA R0, R0, 1.84467440737095516160e+19, RZ ;  /* 0x5f80000000007823 */ /* 0x000fc800000000ff */
[----:B------:R-:W0:Y:S02]  /*1330*/  MUFU.RSQ R5, R0 ;  /* 0x0000000000057308 */ /* 0x000e240000001400 */
[----:B0-----:R-:W-:Y:S01]  /*1340*/  FMUL.FTZ R7, R0, R5 ;  /* 0x0000000500077220 */ /* 0x001fe20000410000 */
[----:B------:R-:W-:-:S03]  /*1350*/  FMUL.FTZ R5, R5, 0.5 ;  /* 0x3f00000005057820 */ /* 0x000fc60000410000 */
[----:B------:R-:W-:-:S04]  /*1360*/  FADD.FTZ R6, -R7, -RZ ;  /* 0x800000ff07067221 */ /* 0x000fc80000010100 */
[----:B------:R-:W-:-:S04]  /*1370*/  FFMA R6, R7, R6, R0 ;  /* 0x0000000607067223 */ /* 0x000fc80000000000 */
[----:B------:R-:W-:-:S04]  /*1380*/  FFMA R5, R6, R5, R7 ;  /* 0x0000000506057223 */ /* 0x000fc80000000007 */
[----:B------:R-:W-:-:S07]  /*1390*/  FMUL.FTZ R5, R5, 2.3283064365386962891e-10 ;  /* 0x2f80000005057820 */ /* 0x000fce0000410000 */
.L_x_126:
[----:B------:R-:W-:Y:S01]  /*13a0*/  MOV R6, R8 ;  /* 0x0000000800067202 */ /* 0x000fe20000000f00 */
[----:B------:R-:W-:-:S04]  /*13b0*/  IMAD.MOV.U32 R7, RZ, RZ, 0x0 ;  /* 0x00000000ff077424 */ /* 0x000fc800078e00ff */
[----:B------:R-:W-:Y:S05]  /*13c0*/  RET.REL.NODEC R6 `(_Z11computeNormiPfS_) ;  /* 0xffffffec060c7950 */ /* 0x000fea0003c3ffff */
.L_x_127:
        /* <DEDUP_REMOVED lines=11> */
.L_x_174:


//--------------------- .text._Z11computeLossiiPfS_S_ --------------------------
	.section	.text._Z11computeLossiiPfS_S_,"ax",@progbits
	.align	128
        .global         _Z11computeLossiiPfS_S_
        .type           _Z11computeLossiiPfS_S_,@function
        .size           _Z11computeLossiiPfS_S_,(.L_x_175 - _Z11computeLossiiPfS_S_)
        .other          _Z11computeLossiiPfS_S_,@"STO_CUDA_ENTRY STV_DEFAULT"
_Z11computeLossiiPfS_S_:
.text._Z11computeLossiiPfS_S_:
        /* <DEDUP_REMOVED lines=9> */
[----:B------:R-:W-:Y:S01]  /*0090*/  HFMA2 R24, -RZ, RZ, 0, 0 ;  /* 0x00000000ff187431 */ /* 0x000fe200000001ff */
[----:B------:R-:W1:Y:S01]  /*00a0*/  LDCU.64 UR8, c[0x0][0x358] ;  /* 0x00006b00ff0877ac */ /* 0x000e620008000a00 */
[----:B0-----:R-:W-:-:S09]  /*00b0*/  UISETP.GE.AND UP0, UPT, UR7, 0x1, UPT ;  /* 0x000000010700788c */ /* 0x001fd2000bf06270 */
[----:B-1----:R-:W-:Y:S05]  /*00c0*/  BRA.U !UP0, `(.L_x_128) ;  /* 0x0000000d08647547 */ /* 0x002fea000b800000 */
[----:B------:R-:W-:Y:S01]  /*00d0*/  UISETP.GE.U32.AND UP1, UPT, UR7, 0x10, UPT ;  /* 0x000000100700788c */ /* 0x000fe2000bf26070 */
[----:B------:R-:W-:Y:S01]  /*00e0*/  MOV R24, RZ ;  /* 0x000000ff00187202 */ /* 0x000fe20000000f00 */
[----:B------:R-:W-:Y:S01]  /*00f0*/  ULOP3.LUT UR5, UR7, 0xf, URZ, 0xc0, !UPT ;  /* 0x0000000f07057892 */ /* 0x000fe2000f8ec0ff */
[----:B------:R-:W-:-:S03]  /*0100*/  UMOV UR4, URZ ;  /* 0x000000ff00047c82 */ /* 0x000fc60008000000 */
[----:B------:R-:W-:-:S03]  /*0110*/  UISETP.NE.AND UP0, UPT, UR5, URZ, UPT ;  /* 0x000000ff0500728c */ /* 0x000fc6000bf05270 */
[----:B------:R-:W-:Y:S08]  /*0120*/  BRA.U !UP1, `(.L_x_129) ;  /* 0x0000000509a87547 */ /* 0x000ff0000b800000 */
[----:B------:R-:W-:Y:S01]  /*0130*/  ULOP3.LUT UR4, UR7, 0x7ffffff0, URZ, 0xc0, !UPT ;  /* 0x7ffffff007047892 */ /* 0x000fe2000f8ec0ff */
[----:B------:R-:W-:Y:S02]  /*0140*/  MOV R24, RZ ;  /* 0x000000ff00187202 */ /* 0x000fe40000000f00 */
[----:B------:R-:W-:Y:S01]  /*0150*/  MOV R5, R3 ;  /* 0x0000000300057202 */ /* 0x000fe20000000f00 */
[----:B------:R-:W-:-:S12]  /*0160*/  UIADD3 UR6, UPT, UPT, -UR4, URZ, URZ ;  /* 0x000000ff04067290 */ /* 0x000fd8000fffe1ff */
.L_x_130:
[----:B------:R-:W0:Y:S08]  /*0170*/  LDC.64 R6, c[0x0][0x390] ;  /* 0x0000e400ff067b82 */ /* 0x000e300000000a00 */
[----:B------:R-:W1:Y:S01]  /*0180*/  LDC.64 R14, c[0x0][0x388] ;  /* 0x0000e200ff0e7b82 */ /* 0x000e620000000a00 */
[----:B0-----:R-:W-:-:S05]  /*0190*/  IMAD.WIDE R6, R5, 0x4, R6 ;  /* 0x0000000405067825 */ /* 0x001fca00078e0206 */
[----:B------:R-:W2:Y:S01]  /*01a0*/  LDG.E R25, desc[UR8][R6.64] ;  /* 0x0000000806197981 */ /* 0x000ea2000c1e1900 */
[----:B-1----:R-:W-:-:S04]  /*01b0*/  IMAD.WIDE R14, R5, 0x4, R14 ;  /* 0x00000004050e7825 */ /* 0x002fc800078e020e */
[C---:B------:R-:W-:Y:S01]  /*01c0*/  IMAD.WIDE R18, R0.reuse, 0x4, R6 ;  /* 0x0000000400127825 */ /* 0x040fe200078e0206 */
[----:B------:R-:W2:Y:S03]  /*01d0*/  LDG.E R2, desc[UR8][R14.64] ;  /* 0x000000080e027981 */ /* 0x000ea6000c1e1900 */
[C---:B------:R-:W-:Y:S01]  /*01e0*/  IMAD.WIDE R20, R0.reuse, 0x4, R14 ;  /* 0x0000000400147825 */ /* 0x040fe200078e020e */
[----:B------:R-:W3:Y:S03]  /*01f0*/  LDG.E R16, desc[UR8][R18.64] ;  /* 0x0000000812107981 */ /* 0x000ee6000c1e1900 */
[C---:B------:R-:W-:Y:S01]  /*0200*/  IMAD.WIDE R22, R0.reuse, 0x4, R18 ;  /* 0x0000000400167825 */ /* 0x040fe200078e0212 */
[----:B------:R0:W3:Y:S04]  /*0210*/  LDG.E R17, desc[UR8][R20.64] ;  /* 0x0000000814117981 */ /* 0x0000e8000c1e1900 */
[----:B------:R-:W4:Y:S01]  /*0220*/  LDG.E R12, desc[UR8][R22.64] ;  /* 0x00000008160c7981 */ /* 0x000f22000c1e1900 */
[----:B0-----:R-:W-:-:S05]  /*0230*/  IMAD.WIDE R20, R0, 0x4, R20 ;  /* 0x0000000400147825 */ /* 0x001fca00078e0214 */
[----:B------:R-:W4:Y:S01]  /*0240*/  LDG.E R13, desc[UR8][R20.64] ;  /* 0x00000008140d7981 */ /* 0x000f22000c1e1900 */
[----:B------:R-:W-:-:S04]  /*0250*/  IMAD.WIDE R26, R0, 0x4, R22 ;  /* 0x00000004001a7825 */ /* 0x000fc800078e0216 */
[C---:B------:R-:W-:Y:S01]  /*0260*/  IMAD.WIDE R8, R0.reuse, 0x4, R20 ;  /* 0x0000000400087825 */ /* 0x040fe200078e0214 */
[----:B------:R-:W5:Y:S03]  /*0270*/  LDG.E R11, desc[UR8][R26.64] ;  /* 0x000000081a0b7981 */ /* 0x000f66000c1e1900 */
[C---:B------:R-:W-:Y:S01]  /*0280*/  IMAD.WIDE R28, R0.reuse, 0x4, R26 ;  /* 0x00000004001c7825 */ /* 0x040fe200078e021a */
[----:B------:R0:W5:Y:S04]  /*0290*/  LDG.E R10, desc[UR8][R8.64] ;  /* 0x00000008080a7981 */ /* 0x000168000c1e1900 */
[----:B------:R1:W5:Y:S01]  /*02a0*/  LDG.E R18, desc[UR8][R28.64] ;  /* 0x000000081c127981 */ /* 0x000362000c1e1900 */
[----:B0-----:R-:W-:-:S05]  /*02b0*/  IMAD.WIDE R8, R0, 0x4, R8 ;  /* 0x0000000400087825 */ /* 0x001fca00078e0208 */
[----:B------:R-:W5:Y:S01]  /*02c0*/  LDG.E R6, desc[UR8][R8.64] ;  /* 0x0000000808067981 */ /* 0x000f62000c1e1900 */
[----:B-1----:R-:W-:-:S04]  /*02d0*/  IMAD.WIDE R28, R0, 0x4, R28 ;  /* 0x00000004001c7825 */ /* 0x002fc800078e021c */
[C---:B------:R-:W-:Y:S01]  /*02e0*/  IMAD.WIDE R14, R0.reuse, 0x4, R8 ;  /* 0x00000004000e7825 */ /* 0x040fe200078e0208 */
[----:B------:R-:W5:Y:S04]  /*02f0*/  LDG.E R26, desc[UR8][R28.64] ;  /* 0x000000081c1a7981 */ /* 0x000f68000c1e1900 */
[----:B------:R0:W5:Y:S01]  /*0300*/  LDG.E R19, desc[UR8][R14.64] ;  /* 0x000000080e137981 */ /* 0x000162000c1e1900 */
[----:B------:R-:W-:-:S05]  /*0310*/  IMAD.WIDE R22, R0, 0x4, R28 ;  /* 0x0000000400167825 */ /* 0x000fca00078e021c */
[----:B------:R-:W5:Y:S01]  /*0320*/  LDG.E R7, desc[UR8][R22.64] ;  /* 0x0000000816077981 */ /* 0x000f62000c1e1900 */
[----:B0-----:R-:W-:-:S04]  /*0330*/  IMAD.WIDE R14, R0, 0x4, R14 ;  /* 0x00000004000e7825 */ /* 0x001fc800078e020e */
[----:B------:R-:W-:-:S04]  /*0340*/  IMAD.WIDE R20, R0, 0x4, R22 ;  /* 0x0000000400147825 */ /* 0x000fc800078e0216 */
[C---:B------:R-:W-:Y:S01]  /*0350*/  IMAD.WIDE R8, R0.reuse, 0x4, R14 ;  /* 0x0000000400087825 */ /* 0x040fe200078e020e */
[----:B------:R0:W5:Y:S04]  /*0360*/  LDG.E R4, desc[UR8][R20.64] ;  /* 0x0000000814047981 */ /* 0x000168000c1e1900 */
[----:B------:R-:W5:Y:S01]  /*0370*/  LDG.E R27, desc[UR8][R8.64] ;  /* 0x00000008081b7981 */ /* 0x000f62000c1e1900 */
[----:B------:R-:W-:-:S04]  /*0380*/  IMAD.WIDE R28, R0, 0x4, R8 ;  /* 0x00000004001c7825 */ /* 0x000fc800078e0208 */
[----:B0-----:R-:W-:-:S04]  /*0390*/  IMAD.WIDE R20, R0, 0x4, R20 ;  /* 0x0000000400147825 */ /* 0x001fc800078e0214 */
[----:B------:R-:W-:-:S04]  /*03a0*/  IMAD.WIDE R22, R0, 0x4, R28 ;  /* 0x0000000400167825 */ /* 0x000fc800078e021c */
[----:B--2---:R-:W-:Y:S02]  /*03b0*/  FADD R25, R25, -R2 ;  /* 0x8000000219197221 */ /* 0x004fe40000000000 */
[----:B------:R3:W2:Y:S02]  /*03c0*/  LDG.E R2, desc[UR8][R14.64] ;  /* 0x000000080e027981 */ /* 0x0006a4000c1e1900 */
[----:B------:R-:W-:Y:S02]  /*03d0*/  FFMA R24, R25, R25, R24 ;  /* 0x0000001919187223 */ /* 0x000fe40000000018 */
[----:B------:R0:W2:Y:S01]  /*03e0*/  LDG.E R25, desc[UR8][R20.64] ;  /* 0x0000000814197981 */ /* 0x0000a2000c1e1900 */
[----:B---3--:R-:W-:Y:S01]  /*03f0*/  FADD R15, R16, -R17 ;  /* 0x80000011100f7221 */ /* 0x008fe20000000000 */
[----:B------:R-:W-:-:S04]  /*0400*/  IMAD.WIDE R16, R0, 0x4, R20 ;  /* 0x0000000400107825 */ /* 0x000fc800078e0214 */
[----:B------:R-:W-:Y:S01]  /*0410*/  FFMA R8, R15, R15, R24 ;  /* 0x0000000f0f087223 */ /* 0x000fe20000000018 */
[----:B------:R-:W-:Y:S01]  /*0420*/  IMAD.WIDE R14, R0, 0x4, R22 ;  /* 0x00000004000e7825 */ /* 0x000fe200078e0216 */
[----:B------:R-:W3:Y:S03]  /*0430*/  LDG.E R24, desc[UR8][R28.64] ;  /* 0x000000081c187981 */ /* 0x000ee6000c1e1900 */
[----:B----4-:R-:W-:Y:S02]  /*0440*/  FADD R9, R12, -R13 ;  /* 0x8000000d0c097221 */ /* 0x010fe40000000000 */
[----:B------:R1:W4:Y:S01]  /*0450*/  LDG.E R13, desc[UR8][R16.64] ;  /* 0x00000008100d7981 */ /* 0x000322000c1e1900 */
[----:B0-----:R-:W-:-:S03]  /*0460*/  IMAD.WIDE R20, R0, 0x4, R14 ;  /* 0x0000000400147825 */ /* 0x001fc600078e020e */
[----:B------:R0:W4:Y:S01]  /*0470*/  LDG.E R12, desc[UR8][R22.64] ;  /* 0x00000008160c7981 */ /* 0x000122000c1e1900 */
[----:B-1----:R-:W-:-:S04]  /*0480*/  IMAD.WIDE R16, R0, 0x4, R16 ;  /* 0x0000000400107825 */ /* 0x002fc800078e0210 */
[----:B0-----:R-:W-:Y:S01]  /*0490*/  FFMA R22, R9, R9, R8 ;  /* 0x0000000909167223 */ /* 0x001fe20000000008 */
[----:B-----5:R-:W-:Y:S01]  /*04a0*/  FADD R23, R11, -R10 ;  /* 0x8000000a0b177221 */ /* 0x020fe20000000000 */
[----:B------:R-:W-:Y:S01]  /*04b0*/  IMAD.WIDE R8, R0, 0x4, R16 ;  /* 0x0000000400087825 */ /* 0x000fe200078e0210 */
[----:B------:R0:W5:Y:S04]  /*04c0*/  LDG.E R11, desc[UR8][R16.64] ;  /* 0x00000008100b7981 */ /* 0x000168000c1e1900 */
[----:B------:R1:W5:Y:S01]  /*04d0*/  LDG.E R10, desc[UR8][R14.64] ;  /* 0x000000080e0a7981 */ /* 0x000362000c1e1900 */
[----:B------:R-:W-:Y:S01]  /*04e0*/  FADD R18, R18, -R6 ;  /* 0x8000000612127221 */ /* 0x000fe20000000000 */
[----:B0-----:R-:W-:Y:S01]  /*04f0*/  FFMA R16, R23, R23, R22 ;  /* 0x0000001717107223 */ /* 0x001fe20000000016 */
[----:B------:R-:W-:-:S04]  /*0500*/  IMAD.WIDE R22, R0, 0x4, R20 ;  /* 0x0000000400167825 */ /* 0x000fc800078e0214 */
[----:B-1----:R-:W-:-:S04]  /*0510*/  IMAD.WIDE R14, R0, 0x4, R8 ;  /* 0x00000004000e7825 */ /* 0x002fc800078e0208 */
[----:B------:R-:W-:Y:S01]  /*0520*/  FFMA R18, R18, R18, R16 ;  /* 0x0000001212127223 */ /* 0x000fe20000000010 */
[----:B------:R-:W5:Y:S01]  /*0530*/  LDG.E R9, desc[UR8][R8.64] ;  /* 0x0000000808097981 */ /* 0x000f62000c1e1900 */
[----:B------:R-:W-:-:S04]  /*0540*/  IMAD.WIDE R16, R0, 0x4, R14 ;  /* 0x0000000400107825 */ /* 0x000fc800078e020e */
[----:B------:R-:W-:Y:S01]  /*0550*/  FADD R19, R26, -R19 ;  /* 0x800000131a137221 */ /* 0x000fe20000000000 */
[----:B------:R-:W5:Y:S04]  /*0560*/  LDG.E R6, desc[UR8][R14.64] ;  /* 0x000000080e067981 */ /* 0x000f68000c1e1900 */
[----:B------:R0:W5:Y:S04]  /*0570*/  LDG.E R8, desc[UR8][R20.64] ;  /* 0x0000000814087981 */ /* 0x000168000c1e1900 */
[----:B------:R1:W5:Y:S04]  /*0580*/  LDG.E R26, desc[UR8][R16.64] ;  /* 0x00000008101a7981 */ /* 0x000368000c1e1900 */
[----:B------:R1:W5:Y:S01]  /*0590*/  LDG.E R29, desc[UR8][R22.64] ;  /* 0x00000008161d7981 */ /* 0x000362000c1e1900 */
[----:B0-----:R-:W-:-:S04]  /*05a0*/  IMAD.WIDE R20, R0, 0x4, R22 ;  /* 0x0000000400147825 */ /* 0x001fc800078e0216 */
[C---:B-1----:R-:W-:Y:S01]  /*05b0*/  IMAD.WIDE R16, R0.reuse, 0x4, R16 ;  /* 0x0000000400107825 */ /* 0x042fe200078e0210 */
[----:B------:R0:W5:Y:S03]  /*05c0*/  LDG.E R28, desc[UR8][R20.64] ;  /* 0x00000008141c7981 */ /* 0x000166000c1e1900 */
[----:B------:R-:W-:-:S04]  /*05d0*/  IMAD.WIDE R14, R0, 0x4, R20 ;  /* 0x00000004000e7825 */ /* 0x000fc800078e0214 */
[----:B------:R-:W-:-:S04]  /*05e0*/  IMAD.WIDE R22, R0, 0x4, R14 ;  /* 0x0000000400167825 */ /* 0x000fc800078e020e */
[----:B0-----:R-:W-:Y:S01]  /*05f0*/  FFMA R21, R19, R19, R18 ;  /* 0x0000001313157223 */ /* 0x001fe20000000012 */
[----:B------:R-:W5:Y:S01]  /*0600*/  LDG.E R20, desc[UR8][R16.64] ;  /* 0x0000000810147981 */ /* 0x000f62000c1e1900 */
[----:B------:R-:W-:-:S03]  /*0610*/  IMAD.WIDE R18, R0, 0x4, R16 ;  /* 0x0000000400127825 */ /* 0x000fc600078e0210 */
[----:B------:R-:W5:Y:S04]  /*0620*/  LDG.E R23, desc[UR8][R22.64] ;  /* 0x0000000816177981 */ /* 0x000f68000c1e1900 */
[----:B------:R-:W5:Y:S04]  /*0630*/  LDG.E R18, desc[UR8][R18.64] ;  /* 0x0000000812127981 */ /* 0x000f68000c1e1900 */
[----:B------:R-:W5:Y:S01]  /*0640*/  LDG.E R17, desc[UR8][R14.64] ;  /* 0x000000080e117981 */ /* 0x000f62000c1e1900 */
[----:B------:R-:W-:Y:S01]  /*0650*/  FADD R27, R4, -R27 ;  /* 0x8000001b041b7221 */ /* 0x000fe20000000000 */
[----:B------:R-:W-:-:S04]  /*0660*/  UIADD3 UR6, UPT, UPT, UR6, 0x10, URZ ;  /* 0x0000001006067890 */ /* 0x000fc8000fffe0ff */
[----:B------:R-:W-:Y:S01]  /*0670*/  UISETP.NE.AND UP1, UPT, UR6, URZ, UPT ;  /* 0x000000ff0600728c */ /* 0x000fe2000bf25270 */
[----:B------:R-:W-:Y:S01]  /*0680*/  LEA R5, R0, R5, 0x4 ;  /* 0x0000000500057211 */ /* 0x000fe200078e20ff */
[----:B--2---:R-:W-:-:S04]  /*0690*/  FADD R2, R7, -R2 ;  /* 0x8000000207027221 */ /* 0x004fc80000000000 */
[----:B------:R-:W-:-:S04]  /*06a0*/  FFMA R2, R2, R2, R21 ;  /* 0x0000000202027223 */ /* 0x000fc80000000015 */
[----:B------:R-:W-:Y:S01]  /*06b0*/  FFMA R2, R27, R27, R2 ;  /* 0x0000001b1b027223 */ /* 0x000fe20000000002 */
[----:B---3--:R-:W-:-:S04]  /*06c0*/  FADD R25, R25, -R24 ;  /* 0x8000001819197221 */ /* 0x008fc80000000000 */
[----:B------:R-:W-:Y:S01]  /*06d0*/  FFMA R2, R25, R25, R2 ;  /* 0x0000001919027223 */ /* 0x000fe20000000002 */
[----:B----4-:R-:W-:-:S04]  /*06e0*/  FADD R13, R13, -R12 ;  /* 0x8000000c0d0d7221 */ /* 0x010fc80000000000 */
[----:B------:R-:W-:Y:S01]  /*06f0*/  FFMA R2, R13, R13, R2 ;  /* 0x0000000d0d027223 */ /* 0x000fe20000000002 */
[----:B-----5:R-:W-:-:S04]  /*0700*/  FADD R11, R11, -R10 ;  /* 0x8000000a0b0b7221 */ /* 0x020fc80000000000 */
[----:B------:R-:W-:Y:S01]  /*0710*/  FFMA R2, R11, R11, R2 ;  /* 0x0000000b0b027223 */ /* 0x000fe20000000002 */
[----:B------:R-:W-:-:S04]  /*0720*/  FADD R9, R9, -R8 ;  /* 0x8000000809097221 */ /* 0x000fc80000000000 */
[----:B------:R-:W-:Y:S01]  /*0730*/  FFMA R2, R9, R9, R2 ;  /* 0x0000000909027223 */ /* 0x000fe20000000002 */
[----:B------:R-:W-:-:S04]  /*0740*/  FADD R29, R6, -R29 ;  /* 0x8000001d061d7221 */ /* 0x000fc80000000000 */
[----:B------:R-:W-:Y:S01]  /*0750*/  FFMA R2, R29, R29, R2 ;  /* 0x0000001d1d027223 */ /* 0x000fe20000000002 */
[----:B------:R-:W-:-:S04]  /*0760*/  FADD R7, R26, -R28 ;  /* 0x8000001c1a077221 */ /* 0x000fc80000000000 */
[----:B------:R-:W-:Y:S01]  /*0770*/  FFMA R2, R7, R7, R2 ;  /* 0x0000000707027223 */ /* 0x000fe20000000002 */
[----:B------:R-:W-:Y:S01]  /*0780*/  FADD R23, R18, -R23 ;  /* 0x8000001712177221 */ /* 0x000fe20000000000 */
[----:B------:R-:W-:-:S04]  /*0790*/  FADD R17, R20, -R17 ;  /* 0x8000001114117221 */ /* 0x000fc80000000000 */
[----:B------:R-:W-:-:S04]  /*07a0*/  FFMA R2, R17, R17, R2 ;  /* 0x0000001111027223 */ /* 0x000fc80000000002 */
[----:B------:R-:W-:Y:S01]  /*07b0*/  FFMA R24, R23, R23, R2 ;  /* 0x0000001717187223 */ /* 0x000fe20000000002 */
[----:B------:R-:W-:Y:S06]  /*07c0*/  BRA.U UP1, `(.L_x_130) ;  /* 0xfffffff901687547 */ /* 0x000fec000b83ffff */
.L_x_129:
[----:B------:R-:W-:Y:S05]  /*07d0*/  BRA.U !UP0, `(.L_x_128) ;  /* 0x0000000508a07547 */ /* 0x000fea000b800000 */
[----:B------:R-:W-:Y:S02]  /*07e0*/  UISETP.GE.U32.AND UP0, UPT, UR5, 0x8, UPT ;  /* 0x000000080500788c */ /* 0x000fe4000bf06070 */
[----:B------:R-:W-:-:S04]  /*07f0*/  ULOP3.LUT UR6, UR7, 0x7, URZ, 0xc0, !UPT ;  /* 0x0000000707067892 */ /* 0x000fc8000f8ec0ff */
[----:B------:R-:W-:-:S03]  /*0800*/  UISETP.NE.AND UP1, UPT, UR6, URZ, UPT ;  /* 0x000000ff0600728c */ /* 0x000fc6000bf25270 */
[----:B------:R-:W-:Y:S08]  /*0810*/  BRA.U !UP0, `(.L_x_131) ;  /* 0x0000000108d07547 */ /* 0x000ff0000b800000 */
[----:B------:R-:W0:Y:S01]  /*0820*/  LDC.64 R4, c[0x0][0x390] ;  /* 0x0000e400ff047b82 */ /* 0x000e220000000a00 */
[----:B------:R-:W-:-:S07]  /*0830*/  IMAD R7, R0, UR4, R3 ;  /* 0x0000000400077c24 */ /* 0x000fce000f8e0203 */
[----:B------:R-:W1:Y:S01]  /*0840*/  LDC.64 R8, c[0x0][0x388] ;  /* 0x0000e200ff087b82 */ /* 0x000e620000000a00 */
[----:B0-----:R-:W-:-:S05]  /*0850*/  IMAD.WIDE R4, R7, 0x4, R4 ;  /* 0x0000000407047825 */ /* 0x001fca00078e0204 */
[----:B------:R-:W2:Y:S01]  /*0860*/  LDG.E R19, desc[UR8][R4.64] ;  /* 0x0000000804137981 */ /* 0x000ea2000c1e1900 */
[----:B------:R-:W-:-:S04]  /*0870*/  IMAD.WIDE R10, R0, 0x4, R4 ;  /* 0x00000004000a7825 */ /* 0x000fc800078e0204 */
[----:B-1----:R-:W-:Y:S01]  /*0880*/  IMAD.WIDE R8, R7, 0x4, R8 ;  /* 0x0000000407087825 */ /* 0x002fe200078e0208 */
[----:B------:R-:W3:Y:S03]  /*0890*/  LDG.E R18, desc[UR8][R10.64] ;  /* 0x000000080a127981 */ /* 0x000ee6000c1e1900 */
[C---:B------:R-:W-:Y:S01]  /*08a0*/  IMAD.WIDE R22, R0.reuse, 0x4, R10 ;  /* 0x0000000400167825 */ /* 0x040fe200078e020a */
[----:B------:R0:W2:Y:S03]  /*08b0*/  LDG.E R2, desc[UR8][R8.64] ;  /* 0x0000000808027981 */ /* 0x0000a6000c1e1900 */
[----:B------:R-:W-:-:S04]  /*08c0*/  IMAD.WIDE R12, R0, 0x4, R8 ;  /* 0x00000004000c7825 */ /* 0x000fc800078e0208 */
[C---:B------:R-:W-:Y:S01]  /*08d0*/  IMAD.WIDE R14, R0.reuse, 0x4, R22 ;  /* 0x00000004000e7825 */ /* 0x040fe200078e0216 */
[----:B------:R1:W3:Y:S03]  /*08e0*/  LDG.E R25, desc[UR8][R12.64] ;  /* 0x000000080c197981 */ /* 0x0002e6000c1e1900 */
[C---:B------:R-:W-:Y:S01]  /*08f0*/  IMAD.WIDE R28, R0.reuse, 0x4, R12 ;  /* 0x00000004001c7825 */ /* 0x040fe200078e020c */
[----:B------:R-:W4:Y:S04]  /*0900*/  LDG.E R23, desc[UR8][R22.64] ;  /* 0x0000000816177981 */ /* 0x000f28000c1e1900 */
[----:B------:R5:W4:Y:S01]  /*0910*/  LDG.E R21, desc[UR8][R14.64] ;  /* 0x000000080e157981 */ /* 0x000b22000c1e1900 */
[----:B------:R-:W-:-:S04]  /*0920*/  IMAD.WIDE R16, R0, 0x4, R28 ;  /* 0x0000000400107825 */ /* 0x000fc800078e021c */
[C---:B------:R-:W-:Y:S01]  /*0930*/  IMAD.WIDE R26, R0.reuse, 0x4, R14 ;  /* 0x00000004001a7825 */ /* 0x040fe200078e020e */
[----:B------:R-:W4:Y:S03]  /*0940*/  LDG.E R22, desc[UR8][R28.64] ;  /* 0x000000081c167981 */ /* 0x000f26000c1e1900 */
[C---:B------:R-:W-:Y:S01]  /*0950*/  IMAD.WIDE R6, R0.reuse, 0x4, R16 ;  /* 0x0000000400067825 */ /* 0x040fe200078e0210 */
[----:B------:R5:W4:Y:S03]  /*0960*/  LDG.E R20, desc[UR8][R16.64] ;  /* 0x0000000810147981 */ /* 0x000b26000c1e1900 */
[C---:B0-----:R-:W-:Y:S02]  /*0970*/  IMAD.WIDE R8, R0.reuse, 0x4, R26 ;  /* 0x0000000400087825 */ /* 0x041fe400078e021a */
[----:B------:R-:W4:Y:S02]  /*0980*/  LDG.E R26, desc[UR8][R26.64] ;  /* 0x000000081a1a7981 */ /* 0x000f24000c1e1900 */
[----:B------:R-:W-:-:S02]  /*0990*/  IMAD.WIDE R4, R0, 0x4, R6 ;  /* 0x0000000400047825 */ /* 0x000fc400078e0206 */
[----:B------:R-:W4:Y:S02]  /*09a0*/  LDG.E R7, desc[UR8][R6.64] ;  /* 0x0000000806077981 */ /* 0x000f24000c1e1900 */
[C---:B------:R-:W-:Y:S02]  /*09b0*/  IMAD.WIDE R10, R0.reuse, 0x4, R8 ;  /* 0x00000004000a7825 */ /* 0x040fe400078e0208 */
[----:B------:R-:W4:Y:S02]  /*09c0*/  LDG.E R28, desc[UR8][R8.64] ;  /* 0x00000008081c7981 */ /* 0x000f24000c1e1900 */
[C---:B-1----:R-:W-:Y:S02]  /*09d0*/  IMAD.WIDE R12, R0.reuse, 0x4, R4 ;  /* 0x00000004000c7825 */ /* 0x042fe400078e0204 */
[----:B------:R-:W4:Y:S02]  /*09e0*/  LDG.E R29, desc[UR8][R4.64] ;  /* 0x00000008041d7981 */ /* 0x000f24000c1e1900 */
[----:B-----5:R-:W-:-:S04]  /*09f0*/  IMAD.WIDE R14, R0, 0x4, R10 ;  /* 0x00000004000e7825 */ /* 0x020fc800078e020a */
[----:B------:R-:W-:Y:S02]  /*0a00*/  IMAD.WIDE R16, R0, 0x4, R12 ;  /* 0x0000000400107825 */ /* 0x000fe400078e020c */
[----:B------:R-:W5:Y:S04]  /*0a10*/  LDG.E R14, desc[UR8][R14.64] ;  /* 0x000000080e0e7981 */ /* 0x000f68000c1e1900 */
[----:B------:R-:W5:Y:S04]  /*0a20*/  LDG.E R4, desc[UR8][R10.64] ;  /* 0x000000080a047981 */ /* 0x000f68000c1e1900 */
[----:B------:R-:W5:Y:S04]  /*0a30*/  LDG.E R5, desc[UR8][R12.64] ;  /* 0x000000080c057981 */ /* 0x000f68000c1e1900 */
[----:B------:R-:W5:Y:S01]  /*0a40*/  LDG.E R17, desc[UR8][R16.64] ;  /* 0x0000000810117981 */ /* 0x000f62000c1e1900 */
[----:B------:R-:W-:Y:S01]  /*0a50*/  UIADD3 UR4, UPT, UPT, UR4, 0x8, URZ ;  /* 0x0000000804047890 */ /* 0x000fe2000fffe0ff */
[----:B--2---:R-:W-:-:S04]  /*0a60*/  FADD R19, R19, -R2 ;  /* 0x8000000213137221 */ /* 0x004fc80000000000 */
[----:B------:R-:W-:Y:S01]  /*0a70*/  FFMA R19, R19, R19, R24 ;  /* 0x0000001313137223 */ /* 0x000fe20000000018 */
[----:B---3--:R-:W-:-:S04]  /*0a80*/  FADD R18, R18, -R25 ;  /* 0x8000001912127221 */ /* 0x008fc80000000000 */
[----:B------:R-:W-:Y:S01]  /*0a90*/  FFMA R19, R18, R18, R19 ;  /* 0x0000001212137223 */ /* 0x000fe20000000013 */
[----:B----4-:R-:W-:-:S04]  /*0aa0*/  FADD R22, R23, -R22 ;  /* 0x8000001617167221 */ /* 0x010fc80000000000 */
[----:B------:R-:W-:Y:S01]  /*0ab0*/  FFMA R19, R22, R22, R19 ;  /* 0x0000001616137223 */ /* 0x000fe20000000013 */
[----:B------:R-:W-:-:S04]  /*0ac0*/  FADD R20, R21, -R20 ;  /* 0x8000001415147221 */ /* 0x000fc80000000000 */
[----:B------:R-:W-:Y:S01]  /*0ad0*/  FFMA R19, R20, R20, R19 ;  /* 0x0000001414137223 */ /* 0x000fe20000000013 */
[----:B------:R-:W-:-:S04]  /*0ae0*/  FADD R26, R26, -R7 ;  /* 0x800000071a1a7221 */ /* 0x000fc80000000000 */
[----:B------:R-:W-:Y:S01]  /*0af0*/  FFMA R19, R26, R26, R19 ;  /* 0x0000001a1a137223 */ /* 0x000fe20000000013 */
[----:B------:R-:W-:-:S04]  /*0b00*/  FADD R28, R28, -R29 ;  /* 0x8000001d1c1c7221 */ /* 0x000fc80000000000 */
[----:B------:R-:W-:Y:S01]  /*0b10*/  FFMA R19, R28, R28, R19 ;  /* 0x0000001c1c137223 */ /* 0x000fe20000000013 */
[----:B-----5:R-:W-:-:S04]  /*0b20*/  FADD R4, R4, -R5 ;  /* 0x8000000504047221 */ /* 0x020fc80000000000 */
[----:B------:R-:W-:Y:S01]  /*0b30*/  FFMA R19, R4, R4, R19 ;  /* 0x0000000404137223 */ /* 0x000fe20000000013 */
[----:B------:R-:W-:-:S04]  /*0b40*/  FADD R14, R14, -R17 ;  /* 0x800000110e0e7221 */ /* 0x000fc80000000000 */
[----:B------:R-:W-:-:S07]  /*0b50*/  FFMA R24, R14, R14, R19 ;  /* 0x0000000e0e187223 */ /* 0x000fce0000000013 */
.L_x_131:
        /* <DEDUP_REMOVED lines=8> */
[----:B0-----:R-:W-:-:S04]  /*0be0*/  IMAD.WIDE R4, R9, 0x4, R4 ;  /* 0x0000000409047825 */ /* 0x001fc800078e0204 */
[----:B-1----:R-:W-:-:S04]  /*0bf0*/  IMAD.WIDE R6, R9, 0x4, R6 ;  /* 0x0000000409067825 */ /* 0x002fc800078e0206 */
[C---:B------:R-:W-:Y:S02]  /*0c00*/  IMAD.WIDE R8, R0.reuse, 0x4, R4 ;  /* 0x0000000400087825 */ /* 0x040fe400078e0204 */
[----:B------:R-:W2:Y:S02]  /*0c10*/  LDG.E R4, desc[UR8][R4.64] ;  /* 0x0000000804047981 */ /* 0x000ea4000c1e1900 */
[C---:B------:R-:W-:Y:S02]  /*0c20*/  IMAD.WIDE R10, R0.reuse, 0x4, R6 ;  /* 0x00000004000a7825 */ /* 0x040fe400078e0206 */
[----:B------:R-:W2:Y:S02]  /*0c30*/  LDG.E R7, desc[UR8][R6.64] ;  /* 0x0000000806077981 */ /* 0x000ea4000c1e1900 */
[C---:B------:R-:W-:Y:S02]  /*0c40*/  IMAD.WIDE R12, R0.reuse, 0x4, R8 ;  /* 0x00000004000c7825 */ /* 0x040fe400078e0208 */
[----:B------:R-:W3:Y:S02]  /*0c50*/  LDG.E R2, desc[UR8][R8.64] ;  /* 0x0000000808027981 */ /* 0x000ee4000c1e1900 */
[----:B------:R-:W-:-:S02]  /*0c60*/  IMAD.WIDE R14, R0, 0x4, R10 ;  /* 0x00000004000e7825 */ /* 0x000fc400078e020a */
[----:B------:R-:W3:Y:S02]  /*0c70*/  LDG.E R21, desc[UR8][R10.64] ;  /* 0x000000080a157981 */ /* 0x000ee4000c1e1900 */
[C---:B------:R-:W-:Y:S02]  /*0c80*/  IMAD.WIDE R16, R0.reuse, 0x4, R12 ;  /* 0x0000000400107825 */ /* 0x040fe400078e020c */
[----:B------:R-:W4:Y:S02]  /*0c90*/  LDG.E R20, desc[UR8][R12.64] ;  /* 0x000000080c147981 */ /* 0x000f24000c1e1900 */
[----:B------:R-:W-:Y:S02]  /*0ca0*/  IMAD.WIDE R18, R0, 0x4, R14 ;  /* 0x0000000400127825 */ /* 0x000fe400078e020e */
[----:B------:R-:W4:Y:S04]  /*0cb0*/  LDG.E R23, desc[UR8][R14.64] ;  /* 0x000000080e177981 */ /* 0x000f28000c1e1900 */
        /* <DEDUP_REMOVED lines=9> */
[----:B-----5:R-:W-:-:S04]  /*0d50*/  FADD R24, R16, -R19 ;  /* 0x8000001310187221 */ /* 0x020fc80000000000 */
[----:B------:R-:W-:-:S07]  /*0d60*/  FFMA R24, R24, R24, R7 ;  /* 0x0000001818187223 */ /* 0x000fce0000000007 */
.L_x_132:
[----:B------:R-:W-:Y:S05]  /*0d70*/  BRA.U !UP1, `(.L_x_128) ;  /* 0x0000000109387547 */ /* 0x000fea000b800000 */
[----:B------:R-:W0:Y:S01]  /*0d80*/  LDC.64 R8, c[0x0][0x390] ;  /* 0x0000e400ff087b82 */ /* 0x000e220000000a00 */
[----:B------:R-:W-:Y:S01]  /*0d90*/  IMAD R13, R0, UR4, R3 ;  /* 0x00000004000d7c24 */ /* 0x000fe2000f8e0203 */
[----:B------:R-:W-:-:S06]  /*0da0*/  UIADD3 UR5, UPT, UPT, -UR5, URZ, URZ ;  /* 0x000000ff05057290 */ /* 0x000fcc000fffe1ff */
[----:B------:R-:W1:Y:S06]  /*0db0*/  LDC.64 R10, c[0x0][0x388] ;  /* 0x0000e200ff0a7b82 */ /* 0x000e6c0000000a00 */
.L_x_133:
[----:B0-----:R-:W-:-:S04]  /*0dc0*/  IMAD.WIDE R4, R13, 0x4, R8 ;  /* 0x000000040d047825 */ /* 0x001fc800078e0208 */
[C---:B-1----:R-:W-:Y:S02]  /*0dd0*/  IMAD.WIDE R6, R13.reuse, 0x4, R10 ;  /* 0x000000040d067825 */ /* 0x042fe400078e020a */
[----:B------:R-:W2:Y:S04]  /*0de0*/  LDG.E R4, desc[UR8][R4.64] ;  /* 0x0000000804047981 */ /* 0x000ea8000c1e1900 */
[----:B------:R-:W2:Y:S01]  /*0df0*/  LDG.E R7, desc[UR8][R6.64] ;  /* 0x0000000806077981 */ /* 0x000ea2000c1e1900 */
[----:B------:R-:W-:Y:S01]  /*0e00*/  UIADD3 UR5, UPT, UPT, UR5, 0x1, URZ ;  /* 0x0000000105057890 */ /* 0x000fe2000fffe0ff */
[----:B------:R-:W-:-:S03]  /*0e10*/  IADD3 R13, PT, PT, R13, R0, RZ ;  /* 0x000000000d0d7210 */ /* 0x000fc60007ffe0ff */
[----:B------:R-:W-:Y:S01]  /*0e20*/  UISETP.NE.AND UP0, UPT, UR5, URZ, UPT ;  /* 0x000000ff0500728c */ /* 0x000fe2000bf05270 */
[----:B--2---:R-:W-:-:S04]  /*0e30*/  FADD R15, R4, -R7 ;  /* 0x80000007040f7221 */ /* 0x004fc80000000000 */
[----:B------:R-:W-:-:S04]  /*0e40*/  FFMA R24, R15, R15, R24 ;  /* 0x0000000f0f187223 */ /* 0x000fc80000000018 */
[----:B------:R-:W-:Y:S05]  /*0e50*/  BRA.U UP0, `(.L_x_133) ;  /* 0xfffffffd00d87547 */ /* 0x000fea000b83ffff */
.L_x_128:
[----:B------:R-:W-:Y:S01]  /*0e60*/  I2FP.F32.S32 R0, UR7 ;  /* 0x0000000700007c45 */ /* 0x000fe20008201400 */
[----:B------:R-:W-:Y:S03]  /*0e70*/  BSSY.RECONVERGENT B0, `(.L_x_134) ;  /* 0x000000c000007945 */ /* 0x000fe60003800200 */
[----:B------:R-:W0:Y:S08]  /*0e80*/  MUFU.RCP R5, R0 ;  /* 0x0000000000057308 */ /* 0x000e300000001000 */
[----:B------:R-:W1:Y:S01]  /*0e90*/  FCHK P0, R24, R0 ;  /* 0x0000000018007302 */ /* 0x000e620000000000 */
[----:B0-----:R-:W-:-:S04]  /*0ea0*/  FFMA R2, -R0, R5, 1 ;  /* 0x3f80000000027423 */ /* 0x001fc80000000105 */
[----:B------:R-:W-:-:S04]  /*0eb0*/  FFMA R5, R5, R2, R5 ;  /* 0x0000000205057223 */ /* 0x000fc80000000005 */
[----:B------:R-:W-:-:S04]  /*0ec0*/  FFMA R7, R5, R24, RZ ;  /* 0x0000001805077223 */ /* 0x000fc800000000ff */
[----:B------:R-:W-:-:S04]  /*0ed0*/  FFMA R2, -R0, R7, R24 ;  /* 0x0000000700027223 */ /* 0x000fc80000000118 */
[----:B------:R-:W-:Y:S01]  /*0ee0*/  FFMA R7, R5, R2, R7 ;  /* 0x0000000205077223 */ /* 0x000fe20000000007 */
[----:B-1----:R-:W-:Y:S06]  /*0ef0*/  @!P0 BRA `(.L_x_135) ;  /* 0x00000000000c8947 */ /* 0x002fec0003800000 */
[----:B------:R-:W-:-:S07]  /*0f00*/  MOV R2, 0xf20 ;  /* 0x00000f2000027802 */ /* 0x000fce0000000f00 */
[----:B------:R-:W-:Y:S05]  /*0f10*/  CALL.REL.NOINC `($__internal_3_$__cuda_sm3x_div_rn_noftz_f32_slowpath) ;  /* 0x0000000000187944 */ /* 0x000fea0003c00000 */
[----:B------:R-:W-:-:S07]  /*0f20*/  MOV R7, R0 ;  /* 0x0000000000077202 */ /* 0x000fce0000000f00 */
.L_x_135:
[----:B------:R-:W-:Y:S05]  /*0f30*/  BSYNC.RECONVERGENT B0 ;  /* 0x0000000000007941 */ /* 0x000fea0003800200 */
.L_x_134:
[----:B------:R-:W0:Y:S02]  /*0f40*/  LDC.64 R4, c[0x0][0x398] ;  /* 0x0000e600ff047b82 */ /* 0x000e240000000a00 */
[----:B0-----:R-:W-:-:S05]  /*0f50*/  IMAD.WIDE R2, R3, 0x4, R4 ;  /* 0x0000000403027825 */ /* 0x001fca00078e0204 */
[----:B------:R-:W-:Y:S01]  /*0f60*/  STG.E desc[UR8][R2.64], R7 ;  /* 0x0000000702007986 */ /* 0x000fe2000c101908 */
[----:B------:R-:W-:Y:S05]  /*0f70*/  EXIT ;  /* 0x000000000000794d */ /* 0x000fea0003800000 */
        .weak           $__internal_3_$__cuda_sm3x_div_rn_noftz_f32_slowpath
        .type           $__internal_3_$__cuda_sm3x_div_rn_noftz_f32_slowpath,@function
        .size           $__internal_3_$__cuda_sm3x_div_rn_noftz_f32_slowpath,(.L_x_175 - $__internal_3_$__cuda_sm3x_div_rn_noftz_f32_slowpath)
$__internal_3_$__cuda_sm3x_div_rn_noftz_f32_slowpath:
[----:B------:R-:W-:Y:S01]  /*0f80*/  SHF.R.U32.HI R5, RZ, 0x17, R0 ;  /* 0x00000017ff057819 */ /* 0x000fe20000011600 */
[----:B------:R-:W-:Y:S01]  /*0f90*/  BSSY.RECONVERGENT B1, `(.L_x_136) ;  /* 0x0000063000017945 */ /* 0x000fe20003800200 */
[----:B------:R-:W-:Y:S02]  /*0fa0*/  SHF.R.U32.HI R4, RZ, 0x17, R24 ;  /* 0x00000017ff047819 */ /* 0x000fe40000011618 */
[----:B------:R-:W-:Y:S02]  /*0fb0*/  LOP3.LUT R5, R5, 0xff, RZ, 0xc0, !PT ;  /* 0x000000ff05057812 */ /* 0x000fe400078ec0ff */
[----:B------:R-:W-:Y:S02]  /*0fc0*/  LOP3.LUT R6, R4, 0xff, RZ, 0xc0, !PT ;  /* 0x000000ff04067812 */ /* 0x000fe400078ec0ff */
[----:B------:R-:W-:Y:S02]  /*0fd0*/  IADD3 R8, PT, PT, R5, -0x1, RZ ;  /* 0xffffffff05087810 */ /* 0x000fe40007ffe0ff */
[----:B------:R-:W-:-:S02]  /*0fe0*/  IADD3 R9, PT, PT, R6, -0x1, RZ ;  /* 0xffffffff06097810 */ /* 0x000fc40007ffe0ff */
[----:B------:R-:W-:Y:S02]  /*0ff0*/  ISETP.GT.U32.AND P0, PT, R8, 0xfd, PT ;  /* 0x000000fd0800780c */ /* 0x000fe40003f04070 */
[----:B------:R-:W-:Y:S02]  /*1000*/  MOV R7, R0 ;  /* 0x0000000000077202 */ /* 0x000fe40000000f00 */
        /* <DEDUP_REMOVED lines=9> */
[----:B------:R-:W-:Y:S02]  /*10a0*/  FSETP.NEU.FTZ.AND P2, PT, |R24|, +INF , PT ;  /* 0x7f8000001800780b */ /* 0x000fe40003f5d200 */
        /* <DEDUP_REMOVED lines=16> */
.L_x_137:
[----:B------:R-:W-:Y:S01]  /*11b0*/  LEA R0, R5, 0xc0800000, 0x17 ;  /* 0xc080000005007811 */ /* 0x000fe200078eb8ff */
[----:B------:R-:W-:Y:S01]  /*11c0*/  BSSY.RECONVERGENT B2, `(.L_x_142) ;  /* 0x0000036000027945 */ /* 0x000fe20003800200 */
[----:B------:R-:W-:Y:S02]  /*11d0*/  IADD3 R6, PT, PT, R6, -0x7f, RZ ;  /* 0xffffff8106067810 */ /* 0x000fe40007ffe0ff */
[----:B------:R-:W-:-:S03]  /*11e0*/  IADD3 R7, PT, PT, -R0, R7, RZ ;  /* 0x0000000700077210 */ /* 0x000fc60007ffe1ff */
[C---:B------:R-:W-:Y:S01]  /*11f0*/  IMAD R0, R6.reuse, -0x800000, R24 ;  /* 0xff80000006007824 */ /* 0x040fe200078e0218 */
        /* <DEDUP_REMOVED lines=25> */
[C---:B------:R-:W-:Y:S01]  /*1390*/  IADD3 R7, PT, PT, R10.reuse, 0x20, RZ ;  /* 0x000000200a077810 */ /* 0x040fe20007ffe0ff */
[CCC-:B------:R-:W-:Y:S01]  /*13a0*/  FFMA.RM R5, R13.reuse, R9.reuse, R8.reuse ;  /* 0x000000090d057223 */ /* 0x1c0fe20000004008 */
[----:B------:R-:W-:Y:S02]  /*13b0*/  ISETP.NE.AND P2, PT, R10, RZ, PT ;  /* 0x000000ff0a00720c */ /* 0x000fe40003f45270 */
[----:B------:R-:W-:Y:S01]  /*13c0*/  LOP3.LUT R6, R4, 0x7fffff, RZ, 0xc0, !PT ;  /* 0x007fffff04067812 */ /* 0x000fe200078ec0ff */
[----:B------:R-:W-:Y:S01]  /*13d0*/  FFMA.RP R4, R13, R9, R8 ;  /* 0x000000090d047223 */ /* 0x000fe20000008008 */
[----:B------:R-:W-:Y:S02]  /*13e0*/  ISETP.NE.AND P1, PT, R10, RZ, PT ;  /* 0x000000ff0a00720c */ /* 0x000fe40003f25270 */
        /* <DEDUP_REMOVED lines=15> */
.L_x_144:
[----:B------:R-:W-:-:S04]  /*14e0*/  LOP3.LUT R0, R0, 0x80000000, RZ, 0xc0, !PT ;  /* 0x8000000000007812 */ /* 0x000fc800078ec0ff */
[----:B------:R-:W-:Y:S01]  /*14f0*/  LOP3.LUT R0, R0, 0x7f800000, RZ, 0xfc, !PT ;  /* 0x7f80000000007812 */ /* 0x000fe200078efcff */
[----:B------:R-:W-:Y:S06]  /*1500*/  BRA `(.L_x_145) ;  /* 0x0000000000047947 */ /* 0x000fec0003800000 */
.L_x_143:
[----:B------:R-:W-:-:S07]  /*1510*/  LEA R0, R7, R0, 0x17 ;  /* 0x0000000007007211 */ /* 0x000fce00078eb8ff */
.L_x_145:
[----:B------:R-:W-:Y:S05]  /*1520*/  BSYNC.RECONVERGENT B2 ;  /* 0x0000000000027941 */ /* 0x000fea0003800200 */
.L_x_142:
[----:B------:R-:W-:Y:S05]  /*1530*/  BRA `(.L_x_146) ;  /* 0x0000000000207947 */ /* 0x000fea0003800000 */
.L_x_141:
[----:B------:R-:W-:-:S04]  /*1540*/  LOP3.LUT R0, R7, 0x80000000, R24, 0x48, !PT ;  /* 0x8000000007007812 */ /* 0x000fc800078e4818 */
[----:B------:R-:W-:Y:S01]  /*1550*/  LOP3.LUT R0, R0, 0x7f800000, RZ, 0xfc, !PT ;  /* 0x7f80000000007812 */ /* 0x000fe200078efcff */
[----:B------:R-:W-:Y:S06]  /*1560*/  BRA `(.L_x_146) ;  /* 0x0000000000147947 */ /* 0x000fec0003800000 */
.L_x_140:
[----:B------:R-:W-:Y:S01]  /*1570*/  LOP3.LUT R0, R7, 0x80000000, R24, 0x48, !PT ;  /* 0x8000000007007812 */ /* 0x000fe200078e4818 */
[----:B------:R-:W-:Y:S06]  /*1580*/  BRA `(.L_x_146) ;  /* 0x00000000000c7947 */ /* 0x000fec0003800000 */
.L_x_139:
[----:B------:R-:W0:Y:S01]  /*1590*/  MUFU.RSQ R0, -QNAN ;  /* 0xffc0000000007908 */ /* 0x000e220000001400 */
[----:B------:R-:W-:Y:S05]  /*15a0*/  BRA `(.L_x_146) ;  /* 0x0000000000047947 */ /* 0x000fea0003800000 */
.L_x_138:
[----:B------:R-:W-:-:S07]  /*15b0*/  FADD.FTZ R0, R24, R0 ;  /* 0x0000000018007221 */ /* 0x000fce0000010000 */
.L_x_146:
[----:B------:R-:W-:Y:S05]  /*15c0*/  BSYNC.RECONVERGENT B1 ;  /* 0x0000000000017941 */ /* 0x000fea0003800200 */
.L_x_136:
[----:B------:R-:W-:Y:S01]  /*15d0*/  HFMA2 R5, -RZ, RZ, 0, 0 ;  /* 0x00000000ff057431 */ /* 0x000fe200000001ff */
[----:B------:R-:W-:-:S04]  /*15e0*/  MOV R4, R2 ;  /* 0x0000000200047202 */ /* 0x000fc80000000f00 */
[----:B0-----:R-:W-:Y:S05]  /*15f0*/  RET.REL.NODEC R4 `(_Z11computeLossiiPfS_S_) ;  /* 0xffffffe804807950 */ /* 0x001fea0003c3ffff */
.L_x_147:
        /* <DEDUP_REMOVED lines=16> */
.L_x_175:


//--------------------- .text._Z15computeStepSizeiPfffS_ --------------------------
	.section	.text._Z15computeStepSizeiPfffS_,"ax",@progbits
	.align	128
        .global         _Z15computeStepSizeiPfffS_
        .type           _Z15computeStepSizeiPfffS_,@function
        .size           _Z15computeStepSizeiPfffS_,(.L_x_176 - _Z15computeStepSizeiPfffS_)
        .other          _Z15computeStepSizeiPfffS_,@"STO_CUDA_ENTRY STV_DEFAULT"
_Z15computeStepSizeiPfffS_:
.text._Z15computeStepSizeiPfffS_:
        /* <DEDUP_REMOVED lines=9> */
[----:B------:R-:W1:Y:S01]  /*0090*/  LDCU.64 UR4, c[0x0][0x358] ;  /* 0x00006b00ff0477ac */ /* 0x000e620008000a00 */
[----:B------:R-:W2:Y:S01]  /*00a0*/  LDCU.64 UR6, c[0x0][0x390] ;  /* 0x00007200ff0677ac */ /* 0x000ea20008000a00 */
[----:B0-----:R-:W-:-:S06]  /*00b0*/  IMAD.WIDE R4, R2, 0x4, R4 ;  /* 0x0000000402047825 */ /* 0x001fcc00078e0204 */
[----:B-1----:R-:W3:Y:S01]  /*00c0*/  LDG.E R4, desc[UR4][R4.64] ;  /* 0x0000000404047981 */ /* 0x002ee2000c1e1900 */
[----:B--2---:R-:W-:Y:S01]  /*00d0*/  IMAD.U32 R9, RZ, RZ, UR6 ;  /* 0x00000006ff097e24 */ /* 0x004fe2000f8e00ff */
[----:B------:R-:W-:Y:S01]  /*00e0*/  BSSY.RECONVERGENT B0, `(.L_x_148) ;  /* 0x000000e000007945 */ /* 0x000fe20003800200 */
[----:B---3--:R-:W-:-:S04]  /*00f0*/  FADD R6, |R4|, UR7 ;  /* 0x0000000704067e21 */ /* 0x008fc80008000200 */
[----:B------:R-:W0:Y:S08]  /*0100*/  MUFU.RCP R3, R6 ;  /* 0x0000000600037308 */ /* 0x000e300000001000 */
[----:B------:R-:W1:Y:S01]  /*0110*/  FCHK P0, -R9, R6 ;  /* 0x0000000609007302 */ /* 0x000e620000000100 */
[----:B0-----:R-:W-:-:S04]  /*0120*/  FFMA R0, -R6, R3, 1 ;  /* 0x3f80000006007423 */ /* 0x001fc80000000103 */
[----:B------:R-:W-:-:S04]  /*0130*/  FFMA R0, R3, R0, R3 ;  /* 0x0000000003007223 */ /* 0x000fc80000000003 */
[----:B------:R-:W-:-:S04]  /*0140*/  FFMA R3, R0, -UR6, RZ ;  /* 0x8000000600037c23 */ /* 0x000fc800080000ff */
[----:B------:R-:W-:-:S04]  /*0150*/  FFMA R8, -R6, R3, -UR6 ;  /* 0x8000000606087e23 */ /* 0x000fc80008000103 */
[----:B------:R-:W-:Y:S01]  /*0160*/  FFMA R7, R0, R8, R3 ;  /* 0x0000000800077223 */ /* 0x000fe20000000003 */
[----:B-1----:R-:W-:Y:S06]  /*0170*/  @!P0 BRA `(.L_x_149) ;  /* 0x0000000000108947 */ /* 0x002fec0003800000 */
[----:B------:R-:W-:Y:S01]  /*0180*/  FADD R3, -RZ, -UR6 ;  /* 0x80000006ff037e21 */ /* 0x000fe20008000100 */
[----:B------:R-:W-:-:S07]  /*0190*/  MOV R4, 0x1b0 ;  /* 0x000001b000047802 */ /* 0x000fce0000000f00 */
[----:B------:R-:W-:Y:S05]  /*01a0*/  CALL.REL.NOINC `($__internal_4_$__cuda_sm3x_div_rn_noftz_f32_slowpath) ;  /* 0x0000000000187944 */ /* 0x000fea0003c00000 */
[----:B------:R-:W-:-:S07]  /*01b0*/  IMAD.MOV.U32 R7, RZ, RZ, R0 ;  /* 0x000000ffff077224 */ /* 0x000fce00078e0000 */
.L_x_149:
[----:B------:R-:W-:Y:S05]  /*01c0*/  BSYNC.RECONVERGENT B0 ;  /* 0x0000000000007941 */ /* 0x000fea0003800200 */
.L_x_148:
[----:B------:R-:W0:Y:S02]  /*01d0*/  LDC.64 R4, c[0x0][0x398] ;  /* 0x0000e600ff047b82 */ /* 0x000e240000000a00 */
[----:B0-----:R-:W-:-:S05]  /*01e0*/  IMAD.WIDE R2, R2, 0x4, R4 ;  /* 0x0000000402027825 */ /* 0x001fca00078e0204 */
[----:B------:R-:W-:Y:S01]  /*01f0*/  STG.E desc[UR4][R2.64], R7 ;  /* 0x0000000702007986 */ /* 0x000fe2000c101904 */
[----:B------:R-:W-:Y:S05]  /*0200*/  EXIT ;  /* 0x000000000000794d */ /* 0x000fea0003800000 */
        .weak           $__internal_4_$__cuda_sm3x_div_rn_noftz_f32_slowpath
        .type           $__internal_4_$__cuda_sm3x_div_rn_noftz_f32_slowpath,@function
        .size           $__internal_4_$__cuda_sm3x_div_rn_noftz_f32_slowpath,(.L_x_176 - $__internal_4_$__cuda_sm3x_div_rn_noftz_f32_slowpath)
$__internal_4_$__cuda_sm3x_div_rn_noftz_f32_slowpath:
[----:B------:R-:W-:Y:S01]  /*0210*/  SHF.R.U32.HI R5, RZ, 0x17, R6 ;  /* 0x00000017ff057819 */ /* 0x000fe20000011606 */
[----:B------:R-:W-:Y:S01]  /*0220*/  BSSY.RECONVERGENT B1, `(.L_x_150) ;  /* 0x0000063000017945 */ /* 0x000fe20003800200 */
[----:B------:R-:W-:Y:S02]  /*0230*/  SHF.R.U32.HI R0, RZ, 0x17, R3 ;  /* 0x00000017ff007819 */ /* 0x000fe40000011603 */
[----:B------:R-:W-:Y:S02]  /*0240*/  LOP3.LUT R7, R5, 0xff, RZ, 0xc0, !PT ;  /* 0x000000ff05077812 */ /* 0x000fe400078ec0ff */
[----:B------:R-:W-:-:S03]  /*0250*/  LOP3.LUT R5, R0, 0xff, RZ, 0xc0, !PT ;  /* 0x000000ff00057812 */ /* 0x000fc600078ec0ff */
[----:B------:R-:W-:Y:S02]  /*0260*/  VIADD R10, R7, 0xffffffff ;  /* 0xffffffff070a7836 */ /* 0x000fe40000000000 */
[----:B------:R-:W-:-:S03]  /*0270*/  VIADD R9, R5, 0xffffffff ;  /* 0xffffffff05097836 */ /* 0x000fc60000000000 */
[----:B------:R-:W-:-:S04]  /*0280*/  ISETP.GT.U32.AND P0, PT, R10, 0xfd, PT ;  /* 0x000000fd0a00780c */ /* 0x000fc80003f04070 */
[----:B------:R-:W-:-:S13]  /*0290*/  ISETP.GT.U32.OR P0, PT, R9, 0xfd, P0 ;  /* 0x000000fd0900780c */ /* 0x000fda0000704470 */
[----:B------:R-:W-:Y:S01]  /*02a0*/  @!P0 IMAD.MOV.U32 R8, RZ, RZ, RZ ;  /* 0x000000ffff088224 */ /* 0x000fe200078e00ff */
[----:B------:R-:W-:Y:S06]  /*02b0*/  @!P0 BRA `(.L_x_151) ;  /* 0x0000000000608947 */ /* 0x000fec0003800000 */
[----:B------:R-:W-:Y:S01]  /*02c0*/  FSETP.GTU.FTZ.AND P0, PT, |R3|, +INF , PT ;  /* 0x7f8000000300780b */ /* 0x000fe20003f1c200 */
[----:B------:R-:W-:Y:S01]  /*02d0*/  IMAD.MOV.U32 R0, RZ, RZ, R6 ;  /* 0x000000ffff007224 */ /* 0x000fe200078e0006 */
        /* <DEDUP_REMOVED lines=22> */
.L_x_151:
[----:B------:R-:W-:Y:S01]  /*0440*/  LEA R9, R7, 0xc0800000, 0x17 ;  /* 0xc080000007097811 */ /* 0x000fe200078eb8ff */
[----:B------:R-:W-:Y:S04]  /*0450*/  BSSY.RECONVERGENT B2, `(.L_x_156) ;  /* 0x0000036000027945 */ /* 0x000fe80003800200 */
[----:B------:R-:W-:Y:S02]  /*0460*/  IMAD.IADD R9, R6, 0x1, -R9 ;  /* 0x0000000106097824 */ /* 0x000fe400078e0a09 */
[----:B------:R-:W-:Y:S02]  /*0470*/  VIADD R6, R5, 0xffffff81 ;  /* 0xffffff8105067836 */ /* 0x000fe40000000000 */
[----:B------:R-:W0:Y:S01]  /*0480*/  MUFU.RCP R10, R9 ;  /* 0x00000009000a7308 */ /* 0x000e220000001000 */
[----:B------:R-:W-:Y:S01]  /*0490*/  FADD.FTZ R11, -R9, -RZ ;  /* 0x800000ff090b7221 */ /* 0x000fe20000010100 */
[C---:B------:R-:W-:Y:S01]  /*04a0*/  IMAD R0, R6.reuse, -0x800000, R3 ;  /* 0xff80000006007824 */ /* 0x040fe200078e0203 */
[----:B------:R-:W-:-:S05]  /*04b0*/  IADD3 R7, PT, PT, R6, 0x7f, -R7 ;  /* 0x0000007f06077810 */ /* 0x000fca0007ffe807 */
[----:B------:R-:W-:Y:S02]  /*04c0*/  IMAD.IADD R7, R7, 0x1, R8 ;  /* 0x0000000107077824 */ /* 0x000fe400078e0208 */
        /* <DEDUP_REMOVED lines=21> */
[C---:B------:R-:W-:Y:S02]  /*0620*/  VIADD R8, R9.reuse, 0x20 ;  /* 0x0000002009087836 */ /* 0x040fe40000000000 */
[CC--:B------:R-:W-:Y:S01]  /*0630*/  FFMA.RM R6, R12.reuse, R10.reuse, R13 ;  /* 0x0000000a0c067223 */ /* 0x0c0fe2000000400d */
[----:B------:R-:W-:Y:S01]  /*0640*/  IMAD.MOV R7, RZ, RZ, -R9 ;  /* 0x000000ffff077224 */ /* 0x000fe200078e0a09 */
[----:B------:R-:W-:Y:S02]  /*0650*/  ISETP.NE.AND P2, PT, R9, RZ, PT ;  /* 0x000000ff0900720c */ /* 0x000fe40003f45270 */
[----:B------:R-:W-:Y:S01]  /*0660*/  LOP3.LUT R5, R3, 0x7fffff, RZ, 0xc0, !PT ;  /* 0x007fffff03057812 */ /* 0x000fe200078ec0ff */
[----:B------:R-:W-:Y:S01]  /*0670*/  FFMA.RP R3, R12, R10, R13 ;  /* 0x0000000a0c037223 */ /* 0x000fe2000000800d */
[----:B------:R-:W-:Y:S02]  /*0680*/  ISETP.NE.AND P1, PT, R9, RZ, PT ;  /* 0x000000ff0900720c */ /* 0x000fe40003f25270 */
[----:B------:R-:W-:-:S02]  /*0690*/  LOP3.LUT R5, R5, 0x800000, RZ, 0xfc, !PT ;  /* 0x0080000005057812 */ /* 0x000fc400078efcff */
[----:B------:R-:W-:Y:S02]  /*06a0*/  FSETP.NEU.FTZ.AND P0, PT, R3, R6, PT ;  /* 0x000000060300720b */ /* 0x000fe40003f1d000 */
[----:B------:R-:W-:Y:S02]  /*06b0*/  SHF.L.U32 R8, R5, R8, RZ ;  /* 0x0000000805087219 */ /* 0x000fe400000006ff */
[----:B------:R-:W-:Y:S02]  /*06c0*/  SEL R6, R7, RZ, P2 ;  /* 0x000000ff07067207 */ /* 0x000fe40001000000 */
[----:B------:R-:W-:Y:S02]  /*06d0*/  ISETP.NE.AND P1, PT, R8, RZ, P1 ;  /* 0x000000ff0800720c */ /* 0x000fe40000f25270 */
[----:B------:R-:W-:Y:S02]  /*06e0*/  SHF.R.U32.HI R6, RZ, R6, R5 ;  /* 0x00000006ff067219 */ /* 0x000fe40000011605 */
[----:B------:R-:W-:-:S02]  /*06f0*/  PLOP3.LUT P0, PT, P0, P1, PT, 0xf8, 0x8f ;  /* 0x00000000008f781c */ /* 0x000fc40000703f70 */
[----:B------:R-:W-:Y:S02]  /*0700*/  SHF.R.U32.HI R8, RZ, 0x1, R6 ;  /* 0x00000001ff087819 */ /* 0x000fe40000011606 */
[----:B------:R-:W-:-:S04]  /*0710*/  SEL R3, RZ, 0x1, !P0 ;  /* 0x00000001ff037807 */ /* 0x000fc80004000000 */
[----:B------:R-:W-:-:S04]  /*0720*/  LOP3.LUT R3, R3, 0x1, R8, 0xf8, !PT ;  /* 0x0000000103037812 */ /* 0x000fc800078ef808 */
[----:B------:R-:W-:-:S05]  /*0730*/  LOP3.LUT R3, R3, R6, RZ, 0xc0, !PT ;  /* 0x0000000603037212 */ /* 0x000fca00078ec0ff */
[----:B------:R-:W-:-:S05]  /*0740*/  IMAD.IADD R3, R8, 0x1, R3 ;  /* 0x0000000108037824 */ /* 0x000fca00078e0203 */
[----:B------:R-:W-:Y:S01]  /*0750*/  LOP3.LUT R0, R3, R0, RZ, 0xfc, !PT ;  /* 0x0000000003007212 */ /* 0x000fe200078efcff */
[----:B------:R-:W-:Y:S06]  /*0760*/  BRA `(.L_x_159) ;  /* 0x0000000000107947 */ /* 0x000fec0003800000 */
.L_x_158:
[----:B------:R-:W-:-:S04]  /*0770*/  LOP3.LUT R0, R0, 0x80000000, RZ, 0xc0, !PT ;  /* 0x8000000000007812 */ /* 0x000fc800078ec0ff */
[----:B------:R-:W-:Y:S01]  /*0780*/  LOP3.LUT R0, R0, 0x7f800000, RZ, 0xfc, !PT ;  /* 0x7f80000000007812 */ /* 0x000fe200078efcff */
[----:B------:R-:W-:Y:S06]  /*0790*/  BRA `(.L_x_159) ;  /* 0x0000000000047947 */ /* 0x000fec0003800000 */
.L_x_157:
[----:B------:R-:W-:-:S07]  /*07a0*/  IMAD R0, R7, 0x800000, R0 ;  /* 0x0080000007007824 */ /* 0x000fce00078e0200 */
.L_x_159:
[----:B------:R-:W-:Y:S05]  /*07b0*/  BSYNC.RECONVERGENT B2 ;  /* 0x0000000000027941 */ /* 0x000fea0003800200 */
.L_x_156:
[----:B------:R-:W-:Y:S05]  /*07c0*/  BRA `(.L_x_160) ;  /* 0x0000000000207947 */ /* 0x000fea0003800000 */
.L_x_155:
[----:B------:R-:W-:-:S04]  /*07d0*/  LOP3.LUT R0, R6, 0x80000000, R3, 0x48, !PT ;  /* 0x8000000006007812 */ /* 0x000fc800078e4803 */
[----:B------:R-:W-:Y:S01]  /*07e0*/  LOP3.LUT R0, R0, 0x7f800000, RZ, 0xfc, !PT ;  /* 0x7f80000000007812 */ /* 0x000fe200078efcff */
[----:B------:R-:W-:Y:S06]  /*07f0*/  BRA `(.L_x_160) ;  /* 0x0000000000147947 */ /* 0x000fec0003800000 */
.L_x_154:
[----:B------:R-:W-:Y:S01]  /*0800*/  LOP3.LUT R0, R6, 0x80000000, R3, 0x48, !PT ;  /* 0x8000000006007812 */ /* 0x000fe200078e4803 */
[----:B------:R-:W-:Y:S06]  /*0810*/  BRA `(.L_x_160) ;  /* 0x00000000000c7947 */ /* 0x000fec0003800000 */
.L_x_153:
[----:B------:R-:W0:Y:S01]  /*0820*/  MUFU.RSQ R0, -QNAN ;  /* 0xffc0000000007908 */ /* 0x000e220000001400 */
[----:B------:R-:W-:Y:S05]  /*0830*/  BRA `(.L_x_160) ;  /* 0x0000000000047947 */ /* 0x000fea0003800000 */
.L_x_152:
[----:B------:R-:W-:-:S07]  /*0840*/  FADD.FTZ R0, R0, R3 ;  /* 0x0000000300007221 */ /* 0x000fce0000010000 */
.L_x_160:
[----:B------:R-:W-:Y:S05]  /*0850*/  BSYNC.RECONVERGENT B1 ;  /* 0x0000000000017941 */ /* 0x000fea0003800200 */
.L_x_150:
[----:B------:R-:W-:-:S04]  /*0860*/  IMAD.MOV.U32 R5, RZ, RZ, 0x0 ;  /* 0x00000000ff057424 */ /* 0x000fc800078e00ff */
[----:B0-----:R-:W-:Y:S05]  /*0870*/  RET.REL.NODEC R4 `(_Z15computeStepSizeiPfffS_) ;  /* 0xfffffff404e07950 */ /* 0x001fea0003c3ffff */
.L_x_161:
        /* <DEDUP_REMOVED lines=16> */
.L_x_176:


//--------------------- .text._Z21computeNewSecondDeriviPfS_f --------------------------
	.section	.text._Z21computeNewSecondDeriviPfS_f,"ax",@progbits
	.align	128
        .global         _Z21computeNewSecondDeriviPfS_f
        .type           _Z21computeNewSecondDeriviPfS_f,@function
        .size           _Z21computeNewSecondDeriviPfS_f,(.L_x_197 - _Z21computeNewSecondDeriviPfS_f)
        .other          _Z21computeNewSecondDeriviPfS_f,@"STO_CUDA_ENTRY STV_DEFAULT"
_Z21computeNewSecondDeriviPfS_f:
.text._Z21computeNewSecondDeriviPfS_f:
        /* <DEDUP_REMOVED lines=12> */
[----:B-1----:R-:W3:Y:S01]  /*00c0*/  LDG.E R6, desc[UR4][R4.64] ;  /* 0x0000000404067981 */ /* 0x002ee2000c1e1900 */
[----:B--2---:R-:W-:Y:S02]  /*00d0*/  IMAD.WIDE R2, R7, 0x4, R2 ;  /* 0x0000000407027825 */ /* 0x004fe400078e0202 */
[----:B------:R-:W0:Y:S04]  /*00e0*/  LDC R7, c[0x0][0x398] ;  /* 0x0000e600ff077b82 */ /* 0x000e280000000800 */
[----:B------:R-:W2:Y:S01]  /*00f0*/  LDG.E R3, desc[UR4][R2.64] ;  /* 0x0000000402037981 */ /* 0x000ea2000c1e1900 */
[----:B0-----:R-:W-:Y:S01]  /*0100*/  FADD R0, -R7, 1 ;  /* 0x3f80000007007421 */ /* 0x001fe20000000100 */
[----:B---3--:R-:W-:-:S04]  /*0110*/  FMUL R7, R6, R7 ;  /* 0x0000000706077220 */ /* 0x008fc80000400000 */
[----:B--2---:R-:W-:-:S05]  /*0120*/  FFMA R7, R0, R3, R7 ;  /* 0x0000000300077223 */ /* 0x004fca0000000007 */
[----:B------:R-:W-:Y:S01]  /*0130*/  STG.E desc[UR4][R4.64], R7 ;  /* 0x0000000704007986 */ /* 0x000fe2000c101904 */
[----:B------:R-:W-:Y:S05]  /*0140*/  EXIT ;  /* 0x000000000000794d */ /* 0x000fea0003800000 */
.L_x_162:
        /* <DEDUP_REMOVED lines=11> */
.L_x_197:


//--------------------- .text._Z11matScaleElsiPfS_ --------------------------
	.section	.text._Z11matScaleElsiPfS_,"ax",@progbits
	.align	128
        .global         _Z11matScaleElsiPfS_
        .type           _Z11matScaleElsiPfS_,@function
        .size           _Z11matScaleElsiPfS_,(.L_x_198 - _Z11matScaleElsiPfS_)
        .other          _Z11matScaleElsiPfS_,@"STO_CUDA_ENTRY STV_DEFAULT"
_Z11matScaleElsiPfS_:
.text._Z11matScaleElsiPfS_:
        /* <DEDUP_REMOVED lines=11> */
[----:B0-----:R-:W-:-:S06]  /*00b0*/  IMAD.WIDE R4, R7, 0x4, R4 ;  /* 0x0000000407047825 */ /* 0x001fcc00078e0204 */
[----:B-1----:R-:W3:Y:S01]  /*00c0*/  LDG.E R5, desc[UR4][R4.64] ;  /* 0x0000000404057981 */ /* 0x002ee2000c1e1900 */
[----:B--2---:R-:W-:-:S05]  /*00d0*/  IMAD.WIDE R2, R7, 0x4, R2 ;  /* 0x0000000407027825 */ /* 0x004fca00078e0202 */
[----:B------:R-:W3:Y:S02]  /*00e0*/  LDG.E R0, desc[UR4][R2.64] ;  /* 0x0000000402007981 */ /* 0x000ee4000c1e1900 */
[----:B---3--:R-:W-:-:S05]  /*00f0*/  FMUL R7, R0, R5 ;  /* 0x0000000500077220 */ /* 0x008fca0000400000 */
[----:B------:R-:W-:Y:S01]  /*0100*/  STG.E desc[UR4][R2.64], R7 ;  /* 0x0000000702007986 */ /* 0x000fe2000c101904 */
[----:B------:R-:W-:Y:S05]  /*0110*/  EXIT ;  /* 0x000000000000794d */ /* 0x000fea0003800000 */
.L_x_163:
        /* <DEDUP_REMOVED lines=14> */
.L_x_198:


//--------------------- .text._Z8matScaleiPff     --------------------------
	.section	.text._Z8matScaleiPff,"ax",@progbits
	.align	128
        .global         _Z8matScaleiPff
        .type           _Z8matScaleiPff,@function
        .size           _Z8matScaleiPff,(.L_x_199 - _Z8matScaleiPff)
        .other          _Z8matScaleiPff,@"STO_CUDA_ENTRY STV_DEFAULT"
_Z8matScaleiPff:
.text._Z8matScaleiPff:
        /* <DEDUP_REMOVED lines=10> */
[----:B------:R-:W2:Y:S01]  /*00a0*/  LDCU UR6, c[0x0][0x390] ;  /* 0x00007200ff0677ac */ /* 0x000ea20008000800 */
[----:B0-----:R-:W-:-:S05]  /*00b0*/  IMAD.WIDE R2, R5, 0x4, R2 ;  /* 0x0000000405027825 */ /* 0x001fca00078e0202 */
[----:B-1----:R-:W2:Y:S02]  /*00c0*/  LDG.E R0, desc[UR4][R2.64] ;  /* 0x0000000402007981 */ /* 0x002ea4000c1e1900 */
[----:B--2---:R-:W-:-:S05]  /*00d0*/  FMUL R5, R0, UR6 ;  /* 0x0000000600057c20 */ /* 0x004fca0008400000 */
[----:B------:R-:W-:Y:S01]  /*00e0*/  STG.E desc[UR4][R2.64], R5 ;  /* 0x0000000502007986 */ /* 0x000fe2000c101904 */
[----:B------:R-:W-:Y:S05]  /*00f0*/  EXIT ;  /* 0x000000000000794d */ /* 0x000fea0003800000 */
.L_x_164:
        /* <DEDUP_REMOVED lines=16> */
.L_x_199:


//--------------------- .text._Z6matSubiPfS_S_    --------------------------
	.section	.text._Z6matSubiPfS_S_,"ax",@progbits
	.align	128
        .global         _Z6matSubiPfS_S_
        .type           _Z6matSubiPfS_S_,@function
        .size           _Z6matSubiPfS_S_,(.L_x_200 - _Z6matSubiPfS_S_)
        .other          _Z6matSubiPfS_S_,@"STO_CUDA_ENTRY STV_DEFAULT"
_Z6matSubiPfS_S_:
.text._Z6matSubiPfS_S_:
        /* <DEDUP_REMOVED lines=17> */
[----:B----4-:R-:W-:-:S05]  /*0110*/  FADD R9, R2, -R5 ;  /* 0x8000000502097221 */ /* 0x010fca0000000000 */
[----:B------:R-:W-:Y:S01]  /*0120*/  STG.E desc[UR4][R6.64], R9 ;  /* 0x0000000906007986 */ /* 0x000fe2000c101904 */
[----:B------:R-:W-:Y:S05]  /*0130*/  EXIT ;  /* 0x000000000000794d */ /* 0x000fea0003800000 */
.L_x_165:
        /* <DEDUP_REMOVED lines=12> */
.L_x_200:


//--------------------- .text._Z6matAddiPfS_S_    --------------------------
	.section	.text._Z6matAddiPfS_S_,"ax",@progbits
	.align	128
        .global         _Z6matAddiPfS_S_
        .type           _Z6matAddiPfS_S_,@function
        .size           _Z6matAddiPfS_S_,(.L_x_201 - _Z6matAddiPfS_S_)
        .other          _Z6matAddiPfS_S_,@"STO_CUDA_ENTRY STV_DEFAULT"
_Z6matAddiPfS_S_:
.text._Z6matAddiPfS_S_:
        /* <DEDUP_REMOVED lines=17> */
[----:B----4-:R-:W-:-:S05]  /*0110*/  FADD R9, R2, R5 ;  /* 0x0000000502097221 */ /* 0x010fca0000000000 */
[----:B------:R-:W-:Y:S01]  /*0120*/  STG.E desc[UR4][R6.64], R9 ;  /* 0x0000000906007986 */ /* 0x000fe2000c101904 */
[----:B------:R-:W-:Y:S05]  /*0130*/  EXIT ;  /* 0x000000000000794d */ /* 0x000fea0003800000 */
.L_x_166:
        /* <DEDUP_REMOVED lines=12> */
.L_x_201:


//--------------------- .text._Z11elementMultiPfS_S_ --------------------------
	.section	.text._Z11elementMultiPfS_S_,"ax",@progbits
	.align	128
        .global         _Z11elementMultiPfS_S_
        .type           _Z11elementMultiPfS_S_,@function
        .size           _Z11elementMultiPfS_S_,(.L_x_202 - _Z11elementMultiPfS_S_)
        .other          _Z11elementMultiPfS_S_,@"STO_CUDA_ENTRY STV_DEFAULT"
_Z11elementMultiPfS_S_:
.text._Z11elementMultiPfS_S_:
        /* <DEDUP_REMOVED lines=17> */
[----:B----4-:R-:W-:-:S05]  /*0110*/  FMUL R9, R2, R5 ;  /* 0x0000000502097220 */ /* 0x010fca0000400000 */
[----:B------:R-:W-:Y:S01]  /*0120*/  STG.E desc[UR4][R6.64], R9 ;  /* 0x0000000906007986 */ /* 0x000fe2000c101904 */
[----:B------:R-:W-:Y:S05]  /*0130*/  EXIT ;  /* 0x000000000000794d */ /* 0x000fea0003800000 */
.L_x_167:
        /* <DEDUP_REMOVED lines=12> */
.L_x_202:


//--------------------- .text._Z13elementSquareiPfS_ --------------------------
	.section	.text._Z13elementSquareiPfS_,"ax",@progbits
	.align	128
        .global         _Z13elementSquareiPfS_
        .type           _Z13elementSquareiPfS_,@function
        .size           _Z13elementSquareiPfS_,(.L_x_203 - _Z13elementSquareiPfS_)
        .other          _Z13elementSquareiPfS_,@"STO_CUDA_ENTRY STV_DEFAULT"
_Z13elementSquareiPfS_:
.text._Z13elementSquareiPfS_:
        /* <DEDUP_REMOVED lines=13> */
[----:B--2---:R-:W-:-:S04]  /*00d0*/  IMAD.WIDE R4, R7, 0x4, R4 ;  /* 0x0000000407047825 */ /* 0x004fc800078e0204 */
[----:B---3--:R-:W-:-:S05]  /*00e0*/  FMUL R7, R2, R2 ;  /* 0x0000000202077220 */ /* 0x008fca0000400000 */
[----:B------:R-:W-:Y:S01]  /*00f0*/  STG.E desc[UR4][R4.64], R7 ;  /* 0x0000000704007986 */ /* 0x000fe2000c101904 */
[----:B------:R-:W-:Y:S05]  /*0100*/  EXIT ;  /* 0x000000000000794d */ /* 0x000fea0003800000 */
.L_x_168:
        /* <DEDUP_REMOVED lines=15> */
.L_x_203:


//--------------------- .text._Z9setRowValiiPff   --------------------------
	.section	.text._Z9setRowValiiPff,"ax",@progbits
	.align	128
        .global         _Z9setRowValiiPff
        .type           _Z9setRowValiiPff,@function
        .size           _Z9setRowValiiPff,(.L_x_204 - _Z9setRowValiiPff)
        .other          _Z9setRowValiiPff,@"STO_CUDA_ENTRY STV_DEFAULT"
_Z9setRowValiiPff:
.text._Z9setRowValiiPff:
        /* <DEDUP_REMOVED lines=9> */
[----:B------:R-:W1:Y:S07]  /*0090*/  LDCU.64 UR4, c[0x0][0x358] ;  /* 0x00006b00ff0477ac */ /* 0x000e6e0008000a00 */
[----:B------:R-:W2:Y:S08]  /*00a0*/  LDC.64 R2, c[0x0][0x388] ;  /* 0x0000e200ff027b82 */ /* 0x000eb00000000a00 */
[----:B------:R-:W1:Y:S01]  /*00b0*/  LDC R7, c[0x0][0x390] ;  /* 0x0000e400ff077b82 */ /* 0x000e620000000800 */
[----:B0-----:R-:W-:-:S04]  /*00c0*/  IMAD R5, R5, UR6, R0 ;  /* 0x0000000605057c24 */ /* 0x001fc8000f8e0200 */
[----:B--2---:R-:W-:-:S05]  /*00d0*/  IMAD.WIDE R2, R5, 0x4, R2 ;  /* 0x0000000405027825 */ /* 0x004fca00078e0202 */
[----:B-1----:R-:W-:Y:S01]  /*00e0*/  STG.E desc[UR4][R2.64], R7 ;  /* 0x0000000702007986 */ /* 0x002fe2000c101904 */
[----:B------:R-:W-:Y:S05]  /*00f0*/  EXIT ;  /* 0x000000000000794d */ /* 0x000fea0003800000 */
.L_x_169:
        /* <DEDUP_REMOVED lines=16> */
.L_x_204:


//--------------------- .text._Z6setValiPff       --------------------------
	.section	.text._Z6setValiPff,"ax",@progbits
	.align	128
        .global         _Z6setValiPff
        .type           _Z6setValiPff,@function
        .size           _Z6setValiPff,(.L_x_205 - _Z6setValiPff)
        .other          _Z6setValiPff,@"STO_CUDA_ENTRY STV_DEFAULT"
_Z6setValiPff:
.text._Z6setValiPff:
        /* <DEDUP_REMOVED lines=10> */
[----:B------:R-:W1:Y:S01]  /*00a0*/  LDC R7, c[0x0][0x390] ;  /* 0x0000e400ff077b82 */ /* 0x000e620000000800 */
[----:B0-----:R-:W-:-:S05]  /*00b0*/  IMAD.WIDE R2, R5, 0x4, R2 ;  /* 0x0000000405027825 */ /* 0x001fca00078e0202 */
[----:B-1----:R-:W-:Y:S01]  /*00c0*/  STG.E desc[UR4][R2.64], R7 ;  /* 0x0000000702007986 */ /* 0x002fe2000c101904 */
[----:B------:R-:W-:Y:S05]  /*00d0*/  EXIT ;  /* 0x000000000000794d */ /* 0x000fea0003800000 */
.L_x_170:
        /* <DEDUP_REMOVED lines=10> */
.L_x_205:


//--------------------- .text._Z7setZeroiPf       --------------------------
	.section	.text._Z7setZeroiPf,"ax",@progbits
	.align	128
        .global         _Z7setZeroiPf
        .type           _Z7setZeroiPf,@function
        .size           _Z7setZeroiPf,(.L_x_206 - _Z7setZeroiPf)
        .other          _Z7setZeroiPf,@"STO_CUDA_ENTRY STV_DEFAULT"
_Z7setZeroiPf:
.text._Z7setZeroiPf:
        /* <DEDUP_REMOVED lines=10> */
[----:B0-----:R-:W-:-:S05]  /*00a0*/  IMAD.WIDE R2, R5, 0x4, R2 ;  /* 0x0000000405027825 */ /* 0x001fca00078e0202 */
[----:B-1----:R-:W-:Y:S01]  /*00b0*/  STG.E desc[UR4][R2.64], RZ ;  /* 0x000000ff02007986 */ /* 0x002fe2000c101904 */
[----:B------:R-:W-:Y:S05]  /*00c0*/  EXIT ;  /* 0x000000000000794d */ /* 0x000fea0003800000 */
.L_x_171:
        /* <DEDUP_REMOVED lines=11> */
.L_x_206:


//--------------------- .nv.global.init           --------------------------
	.section	.nv.global.init,"aw",@progbits
.nv.global.init:
	.type		$str,@object
	.size		$str,(.L_0 - $str)
$str:
        /*0000*/ 	.byte	0x53, 0x6f, 0x66, 0x74, 0x6d, 0x61, 0x78, 0x20, 0x45, 0x78, 0x70, 0x6c, 0x6f, 0x73, 0x69, 0x6f
        /*0010*/ 	.byte	0x6e, 0x20, 0x2d, 0x20, 0x5a, 0x20, 0x3d, 0x20, 0x25, 0x66, 0x0a, 0x00
.L_0:


//--------------------- .nv.shared.reserved.0     --------------------------
	.section	.nv.shared.reserved.0,"aw",@nobits
	.weak		__nv_reservedSMEM_offset_0_alias
	.size		__nv_reservedSMEM_offset_0_alias, 0, 64
	.other		__nv_reservedSMEM_offset_0_alias,@"STO_CUDA_RESERVED_SHARED STV_DEFAULT"
__nv_reservedSMEM_offset_0_alias:
	.zero		0
	.zero		64


//--------------------- .nv.constant0._Z31repopulate_with_unique_null_gpuiPfS_iPiiii --------------------------
	.section	.nv.constant0._Z31repopulate_with_unique_null_gpuiPfS_iPiiii,"a",@progbits
	.sectionflags	@""
	.align	4
.nv.constant0._Z31repopulate_with_unique_null_gpuiPfS_iPiiii:
	.zero		948


//--------------------- .nv.constant0._Z35repopulate_with_unique_non_null_gpuiPfS_iPii --------------------------
	.section	.nv.constant0._Z35repopulate_with_unique_non_null_gpuiPfS_iPii,"a",@progbits
	.sectionflags	@""
	.align	4
.nv.constant0._Z35repopulate_with_unique_non_null_gpuiPfS_iPii:
	.zero		940


//--------------------- .nv.constant0._Z27fullWeightDerivToUniqueNulliiPfS_PiiS0_i --------------------------
	.section	.nv.constant0._Z27fullWeightDerivToUniqueNulliiPfS_PiiS0_i,"a",@progbits
	.sectionflags	@""
	.align	4
.nv.constant0._Z27fullWeightDerivToUniqueNulliiPfS_PiiS0_i:
	.zero		948


//--------------------- .nv.constant0._Z30fullWeightDerivToUniqueNonNulliPiPfS0_ --------------------------
	.section	.nv.constant0._Z30fullWeightDerivToUniqueNonNulliPiPfS0_,"a",@progbits
	.sectionflags	@""
	.align	4
.nv.constant0._Z30fullWeightDerivToUniqueNonNulliPiPfS0_:
	.zero		928


//--------------------- .nv.constant0._Z10matMulSimpiiiPfS_S_ --------------------------
	.section	.nv.constant0._Z10matMulSimpiiiPfS_S_,"a",@progbits
	.sectionflags	@""
	.align	4
.nv.constant0._Z10matMulSimpiiiPfS_S_:
	.zero		936


//--------------------- .nv.constant0._Z11makePredictiiPfS_ --------------------------
	.section	.nv.constant0._Z11makePredictiiPfS_,"a",@progbits
	.sectionflags	@""
	.align	4
.nv.constant0._Z11makePredictiiPfS_:
	.zero		920


//--------------------- .nv.constant0._Z8activateiiPf --------------------------
	.section	.nv.constant0._Z8activateiiPf,"a",@progbits
	.sectionflags	@""
	.align	4
.nv.constant0._Z8activateiiPf:
	.zero		912


//--------------------- .nv.constant0._Z7addBiasiiPfS_ --------------------------
	.section	.nv.constant0._Z7addBiasiiPfS_,"a",@progbits
	.sectionflags	@""
	.align	4
.nv.constant0._Z7addBiasiiPfS_:
	.zero		920


//--------------------- .nv.constant0._Z13transposeSimpiiPfS_ --------------------------
	.section	.nv.constant0._Z13transposeSimpiiPfS_,"a",@progbits
	.sectionflags	@""
	.align	4
.nv.constant0._Z13transposeSimpiiPfS_:
	.zero		920


//--------------------- .nv.constant0._Z7softMaxiiPf --------------------------
	.section	.nv.constant0._Z7softMaxiiPf,"a",@progbits
	.sectionflags	@""
	.align	4
.nv.constant0._Z7softMaxiiPf:
	.zero		912


//--------------------- .nv.constant0._Z10biasDerivsiiPfS_ --------------------------
	.section	.nv.constant0._Z10biasDerivsiiPfS_,"a",@progbits
	.sectionflags	@""
	.align	4
.nv.constant0._Z10biasDerivsiiPfS_:
	.zero		920


//--------------------- .nv.constant0._Z25activationSecondDerivSoftiPfS_S_ --------------------------
	.section	.nv.constant0._Z25activationSecondDerivSoftiPfS_S_,"a",@progbits
	.sectionflags	@""
	.align	4
.nv.constant0._Z25activationSecondDerivSoftiPfS_S_:
	.zero		928


//--------------------- .nv.constant0._Z19activationDerivSoftiiiPfS_S_ --------------------------
	.section	.nv.constant0._Z19activationDerivSoftiiiPfS_S_,"a",@progbits
	.sectionflags	@""
	.align	4
.nv.constant0._Z19activationDerivSoftiiiPfS_S_:
	.zero		936


//--------------------- .nv.constant0._Z15softMaxJacobianiiiPfS_ --------------------------
	.section	.nv.constant0._Z15softMaxJacobianiiiPfS_,"a",@progbits
	.sectionflags	@""
	.align	4
.nv.constant0._Z15softMaxJacobianiiiPfS_:
	.zero		928


//--------------------- .nv.constant0._Z21activationSecondDeriviPfS_S_ --------------------------
	.section	.nv.constant0._Z21activationSecondDeriviPfS_S_,"a",@progbits
	.sectionflags	@""
	.align	4
.nv.constant0._Z21activationSecondDeriviPfS_S_:
	.zero		928


//--------------------- .nv.constant0._Z15activationDeriviPfS_S_ --------------------------
	.section	.nv.constant0._Z15activationDeriviPfS_S_,"a",@progbits
	.sectionflags	@""
	.align	4
.nv.constant0._Z15activationDeriviPfS_S_:
	.zero		928


//--------------------- .nv.constant0._Z12gradientClipiPffS_ --------------------------
	.section	.nv.constant0._Z12gradientClipiPffS_,"a",@progbits
	.sectionflags	@""
	.align	4
.nv.constant0._Z12gradientClipiPffS_:
	.zero		928


//--------------------- .nv.constant0._Z11computeNormiPfS_ --------------------------
	.section	.nv.constant0._Z11computeNormiPfS_,"a",@progbits
	.sectionflags	@""
	.align	4
.nv.constant0._Z11computeNormiPfS_:
	.zero		920


//--------------------- .nv.constant0._Z11computeLossiiPfS_S_ --------------------------
	.section	.nv.constant0._Z11computeLossiiPfS_S_,"a",@progbits
	.sectionflags	@""
	.align	4
.nv.constant0._Z11computeLossiiPfS_S_:
	.zero		928


//--------------------- .nv.constant0._Z15computeStepSizeiPfffS_ --------------------------
	.section	.nv.constant0._Z15computeStepSizeiPfffS_,"a",@progbits
	.sectionflags	@""
	.align	4
.nv.constant0._Z15computeStepSizeiPfffS_:
	.zero		928


//--------------------- .nv.constant0._Z21computeNewSecondDeriviPfS_f --------------------------
	.section	.nv.constant0._Z21computeNewSecondDeriviPfS_f,"a",@progbits
	.sectionflags	@""
	.align	4
.nv.constant0._Z21computeNewSecondDeriviPfS_f:
	.zero		924


//--------------------- .nv.constant0._Z11matScaleElsiPfS_ --------------------------
	.section	.nv.constant0._Z11matScaleElsiPfS_,"a",@progbits
	.sectionflags	@""
	.align	4
.nv.constant0._Z11matScaleElsiPfS_:
	.zero		920


//--------------------- .nv.constant0._Z8matScaleiPff --------------------------
	.section	.nv.constant0._Z8matScaleiPff,"a",@progbits
	.sectionflags	@""
	.align	4
.nv.constant0._Z8matScaleiPff:
	.zero		916


//--------------------- .nv.constant0._Z6matSubiPfS_S_ --------------------------
	.section	.nv.constant0._Z6matSubiPfS_S_,"a",@progbits
	.sectionflags	@""
	.align	4
.nv.constant0._Z6matSubiPfS_S_:
	.zero		928


//--------------------- .nv.constant0._Z6matAddiPfS_S_ --------------------------
	.section	.nv.constant0._Z6matAddiPfS_S_,"a",@progbits
	.sectionflags	@""
	.align	4
.nv.constant0._Z6matAddiPfS_S_:
	.zero		928


//--------------------- .nv.constant0._Z11elementMultiPfS_S_ --------------------------
	.section	.nv.constant0._Z11elementMultiPfS_S_,"a",@progbits
	.sectionflags	@""
	.align	4
.nv.constant0._Z11elementMultiPfS_S_:
	.zero		928


//--------------------- .nv.constant0._Z13elementSquareiPfS_ --------------------------
	.section	.nv.constant0._Z13elementSquareiPfS_,"a",@progbits
	.sectionflags	@""
	.align	4
.nv.constant0._Z13elementSquareiPfS_:
	.zero		920


//--------------------- .nv.constant0._Z9setRowValiiPff --------------------------
	.section	.nv.constant0._Z9setRowValiiPff,"a",@progbits
	.sectionflags	@""
	.align	4
.nv.constant0._Z9setRowValiiPff:
	.zero		916


//--------------------- .nv.constant0._Z6setValiPff --------------------------
	.section	.nv.constant0._Z6setValiPff,"a",@progbits
	.sectionflags	@""
	.align	4
.nv.constant0._Z6setValiPff:
	.zero		916


//--------------------- .nv.constant0._Z7setZeroiPf --------------------------
	.section	.nv.constant0._Z7setZeroiPf,"a",@progbits
	.sectionflags	@""
	.align	4
.nv.constant0._Z7setZeroiPf:
	.zero		912


//--------------------- SYMBOLS --------------------------

	.type		.nv.reservedSmem.offset0,@object
	.size		.nv.reservedSmem.offset0,0x4
	.type		vprintf,@function
